//
// Generated by NVIDIA NVVM Compiler
//
// Compiler Build ID: CL-36424714
// Cuda compilation tools, release 13.0, V13.0.88
// Based on NVVM 20.0.0
//

.version 9.0
.target sm_100
.address_size 64

	// .globl	_Z4compIiEvPT_
.global .align 4 .b8 precalc_xorwow_matrix[102400];
.global .align 4 .b8 precalc_xorwow_offset_matrix[102400];
.global .align 4 .b8 mrg32k3aM1[2304];
.global .align 4 .b8 mrg32k3aM2[2304];
.global .align 4 .b8 mrg32k3aM1SubSeq[2016];
.global .align 4 .b8 mrg32k3aM2SubSeq[2016];
.global .align 4 .b8 mrg32k3aM1Seq[2304];
.global .align 4 .b8 mrg32k3aM2Seq[2304];
.const .align 8 .b8 __cr_lgamma_table[72];

.visible .entry _Z4compIiEvPT_(
	.param .u64 .ptr .align 1 _Z4compIiEvPT__param_0
)
{
	.reg .pred 	%p<6>;
	.reg .b32 	%r<68>;
	.reg .b64 	%rd<5>;

	ld.param.u64 	%rd1, [_Z4compIiEvPT__param_0];
	mov.u32 	%r25, %ctaid.x;
	mov.u32 	%r1, %ntid.x;
	mov.u32 	%r26, %tid.x;
	mad.lo.s32 	%r2, %r25, %r1, %r26;
	shr.u32 	%r3, %r1, 2;
	setp.lt.u32 	%p1, %r1, 4;
	mov.u32 	%r67, %r2;
	@%p1 bra 	$L__BB0_7;
	add.s32 	%r29, %r3, -1;
	and.b32  	%r4, %r3, 3;
	setp.lt.u32 	%p2, %r29, 3;
	mov.b32 	%r62, 0;
	mov.u32 	%r67, %r2;
	@%p2 bra 	$L__BB0_4;
	and.b32  	%r62, %r3, 508;
	and.b32  	%r32, %r3, 1073741820;
	neg.s32 	%r59, %r32;
	mov.b32 	%r58, 13;
	mov.u32 	%r67, %r2;
$L__BB0_3:
	add.s32 	%r33, %r58, -13;
	add.s32 	%r34, %r58, 3;
	mul.lo.s32 	%r35, %r58, %r33;
	add.s32 	%r36, %r58, -20;
	div.s32 	%r37, %r35, %r36;
	add.s32 	%r38, %r37, %r67;
	add.s32 	%r39, %r58, -12;
	mad.lo.s32 	%r40, %r39, %r58, %r39;
	add.s32 	%r41, %r58, -19;
	div.s32 	%r42, %r40, %r41;
	add.s32 	%r43, %r42, %r38;
	add.s32 	%r44, %r58, -11;
	add.s32 	%r45, %r58, 2;
	mul.lo.s32 	%r46, %r45, %r44;
	add.s32 	%r47, %r58, -18;
	div.s32 	%r48, %r46, %r47;
	add.s32 	%r49, %r48, %r43;
	add.s32 	%r50, %r58, -10;
	mul.lo.s32 	%r51, %r34, %r50;
	add.s32 	%r52, %r58, -17;
	div.s32 	%r53, %r51, %r52;
	add.s32 	%r67, %r53, %r49;
	add.s32 	%r59, %r59, 4;
	add.s32 	%r58, %r58, 4;
	setp.ne.s32 	%p3, %r59, 0;
	@%p3 bra 	$L__BB0_3;
$L__BB0_4:
	setp.eq.s32 	%p4, %r4, 0;
	@%p4 bra 	$L__BB0_7;
	add.s32 	%r65, %r62, 13;
	neg.s32 	%r64, %r4;
$L__BB0_6:
	.pragma "nounroll";
	add.s32 	%r54, %r65, -13;
	add.s32 	%r55, %r65, -20;
	mul.lo.s32 	%r56, %r65, %r54;
	div.s32 	%r57, %r56, %r55;
	add.s32 	%r67, %r57, %r67;
	add.s32 	%r65, %r65, 1;
	add.s32 	%r64, %r64, 1;
	setp.ne.s32 	%p5, %r64, 0;
	@%p5 bra 	$L__BB0_6;
$L__BB0_7:
	cvta.to.global.u64 	%rd2, %rd1;
	mul.wide.s32 	%rd3, %r2, 4;
	add.s64 	%rd4, %rd2, %rd3;
	st.global.u32 	[%rd4], %r67;
	ret;

}
	// .globl	_Z4compIfEvPT_
.visible .entry _Z4compIfEvPT_(
	.param .u64 .ptr .align 1 _Z4compIfEvPT__param_0
)
{
	.reg .pred 	%p<6>;
	.reg .b32 	%r<52>;
	.reg .b32 	%f<23>;
	.reg .b64 	%rd<5>;

	ld.param.u64 	%rd1, [_Z4compIfEvPT__param_0];
	mov.u32 	%r18, %ctaid.x;
	mov.u32 	%r1, %ntid.x;
	mov.u32 	%r19, %tid.x;
	mad.lo.s32 	%r2, %r18, %r1, %r19;
	cvt.rn.f32.s32 	%f22, %r2;
	shr.u32 	%r3, %r1, 2;
	setp.lt.u32 	%p1, %r1, 4;
	@%p1 bra 	$L__BB1_7;
	add.s32 	%r21, %r3, -1;
	and.b32  	%r4, %r3, 3;
	setp.lt.u32 	%p2, %r21, 3;
	mov.b32 	%r49, 0;
	@%p2 bra 	$L__BB1_4;
	and.b32  	%r49, %r3, 508;
	and.b32  	%r24, %r3, 1073741820;
	neg.s32 	%r48, %r24;
	mov.b32 	%r47, 13;
$L__BB1_3:
	add.s32 	%r25, %r47, -13;
	add.s32 	%r26, %r47, 3;
	mul.lo.s32 	%r27, %r47, %r25;
	add.s32 	%r28, %r47, -20;
	div.s32 	%r29, %r27, %r28;
	cvt.rn.f32.s32 	%f10, %r29;
	add.f32 	%f11, %f22, %f10;
	add.s32 	%r30, %r47, -12;
	mad.lo.s32 	%r31, %r30, %r47, %r30;
	add.s32 	%r32, %r47, -19;
	div.s32 	%r33, %r31, %r32;
	cvt.rn.f32.s32 	%f12, %r33;
	add.f32 	%f13, %f11, %f12;
	add.s32 	%r34, %r47, -11;
	add.s32 	%r35, %r47, 2;
	mul.lo.s32 	%r36, %r35, %r34;
	add.s32 	%r37, %r47, -18;
	div.s32 	%r38, %r36, %r37;
	cvt.rn.f32.s32 	%f14, %r38;
	add.f32 	%f15, %f13, %f14;
	add.s32 	%r39, %r47, -10;
	mul.lo.s32 	%r40, %r26, %r39;
	add.s32 	%r41, %r47, -17;
	div.s32 	%r42, %r40, %r41;
	cvt.rn.f32.s32 	%f16, %r42;
	add.f32 	%f22, %f15, %f16;
	add.s32 	%r48, %r48, 4;
	add.s32 	%r47, %r47, 4;
	setp.ne.s32 	%p3, %r48, 0;
	@%p3 bra 	$L__BB1_3;
$L__BB1_4:
	setp.eq.s32 	%p4, %r4, 0;
	@%p4 bra 	$L__BB1_7;
	add.s32 	%r51, %r49, 13;
	neg.s32 	%r50, %r4;
$L__BB1_6:
	.pragma "nounroll";
	add.s32 	%r43, %r51, -13;
	add.s32 	%r44, %r51, -20;
	mul.lo.s32 	%r45, %r51, %r43;
	div.s32 	%r46, %r45, %r44;
	cvt.rn.f32.s32 	%f17, %r46;
	add.f32 	%f22, %f22, %f17;
	add.s32 	%r51, %r51, 1;
	add.s32 	%r50, %r50, 1;
	setp.ne.s32 	%p5, %r50, 0;
	@%p5 bra 	$L__BB1_6;
$L__BB1_7:
	cvta.to.global.u64 	%rd2, %rd1;
	mul.wide.s32 	%rd3, %r2, 4;
	add.s64 	%rd4, %rd2, %rd3;
	st.global.f32 	[%rd4], %f22;
	ret;

}
	// .globl	_Z4compIdEvPT_
.visible .entry _Z4compIdEvPT_(
	.param .u64 .ptr .align 1 _Z4compIdEvPT__param_0
)
{
	.reg .pred 	%p<6>;
	.reg .b32 	%r<52>;
	.reg .b64 	%rd<5>;
	.reg .b64 	%fd<23>;

	ld.param.u64 	%rd1, [_Z4compIdEvPT__param_0];
	mov.u32 	%r18, %ctaid.x;
	mov.u32 	%r1, %ntid.x;
	mov.u32 	%r19, %tid.x;
	mad.lo.s32 	%r2, %r18, %r1, %r19;
	cvt.rn.f64.s32 	%fd22, %r2;
	shr.u32 	%r3, %r1, 2;
	setp.lt.u32 	%p1, %r1, 4;
	@%p1 bra 	$L__BB2_7;
	add.s32 	%r21, %r3, -1;
	and.b32  	%r4, %r3, 3;
	setp.lt.u32 	%p2, %r21, 3;
	mov.b32 	%r49, 0;
	@%p2 bra 	$L__BB2_4;
	and.b32  	%r49, %r3, 508;
	and.b32  	%r24, %r3, 1073741820;
	neg.s32 	%r48, %r24;
	mov.b32 	%r47, 13;
$L__BB2_3:
	add.s32 	%r25, %r47, -13;
	add.s32 	%r26, %r47, 3;
	mul.lo.s32 	%r27, %r47, %r25;
	add.s32 	%r28, %r47, -20;
	div.s32 	%r29, %r27, %r28;
	cvt.rn.f64.s32 	%fd10, %r29;
	add.f64 	%fd11, %fd22, %fd10;
	add.s32 	%r30, %r47, -12;
	mad.lo.s32 	%r31, %r30, %r47, %r30;
	add.s32 	%r32, %r47, -19;
	div.s32 	%r33, %r31, %r32;
	cvt.rn.f64.s32 	%fd12, %r33;
	add.f64 	%fd13, %fd11, %fd12;
	add.s32 	%r34, %r47, -11;
	add.s32 	%r35, %r47, 2;
	mul.lo.s32 	%r36, %r35, %r34;
	add.s32 	%r37, %r47, -18;
	div.s32 	%r38, %r36, %r37;
	cvt.rn.f64.s32 	%fd14, %r38;
	add.f64 	%fd15, %fd13, %fd14;
	add.s32 	%r39, %r47, -10;
	mul.lo.s32 	%r40, %r26, %r39;
	add.s32 	%r41, %r47, -17;
	div.s32 	%r42, %r40, %r41;
	cvt.rn.f64.s32 	%fd16, %r42;
	add.f64 	%fd22, %fd15, %fd16;
	add.s32 	%r48, %r48, 4;
	add.s32 	%r47, %r47, 4;
	setp.ne.s32 	%p3, %r48, 0;
	@%p3 bra 	$L__BB2_3;
$L__BB2_4:
	setp.eq.s32 	%p4, %r4, 0;
	@%p4 bra 	$L__BB2_7;
	add.s32 	%r51, %r49, 13;
	neg.s32 	%r50, %r4;
$L__BB2_6:
	.pragma "nounroll";
	add.s32 	%r43, %r51, -13;
	add.s32 	%r44, %r51, -20;
	mul.lo.s32 	%r45, %r51, %r43;
	div.s32 	%r46, %r45, %r44;
	cvt.rn.f64.s32 	%fd17, %r46;
	add.f64 	%fd22, %fd22, %fd17;
	add.s32 	%r51, %r51, 1;
	add.s32 	%r50, %r50, 1;
	setp.ne.s32 	%p5, %r50, 0;
	@%p5 bra 	$L__BB2_6;
$L__BB2_7:
	cvta.to.global.u64 	%rd2, %rd1;
	mul.wide.s32 	%rd3, %r2, 8;
	add.s64 	%rd4, %rd2, %rd3;
	st.global.f64 	[%rd4], %fd22;
	ret;

}
	// .globl	_Z4cudfIiEvPT_
.visible .entry _Z4cudfIiEvPT_(
	.param .u64 .ptr .align 1 _Z4cudfIiEvPT__param_0
)
{
	.reg .pred 	%p<6>;
	.reg .b32 	%r<86>;
	.reg .b64 	%rd<5>;

	ld.param.u64 	%rd1, [_Z4cudfIiEvPT__param_0];
	mov.u32 	%r1, %ntid.x;
	shr.u32 	%r2, %r1, 2;
	setp.lt.u32 	%p1, %r1, 4;
	mov.b32 	%r85, 0;
	@%p1 bra 	$L__BB3_7;
	add.s32 	%r27, %r2, -1;
	and.b32  	%r3, %r2, 3;
	setp.lt.u32 	%p2, %r27, 3;
	mov.b32 	%r80, 0;
	mov.u32 	%r85, %r80;
	@%p2 bra 	$L__BB3_4;
	and.b32  	%r80, %r2, 508;
	and.b32  	%r31, %r2, 1073741820;
	neg.s32 	%r77, %r31;
	mov.b32 	%r85, 0;
	mov.b32 	%r76, 10;
$L__BB3_3:
	add.s32 	%r32, %r76, -10;
	add.s32 	%r33, %r76, 3;
	mul.hi.u32 	%r34, %r32, 613566757;
	sub.s32 	%r35, %r32, %r34;
	shr.u32 	%r36, %r35, 1;
	add.s32 	%r37, %r36, %r34;
	shr.u32 	%r38, %r37, 2;
	add.s32 	%r39, %r76, -9;
	mad.lo.s32 	%r40, %r39, %r76, %r39;
	mul.hi.u32 	%r41, %r39, 613566757;
	sub.s32 	%r42, %r39, %r41;
	shr.u32 	%r43, %r42, 1;
	add.s32 	%r44, %r43, %r41;
	shr.u32 	%r45, %r44, 2;
	mad.lo.s32 	%r46, %r76, %r32, %r85;
	add.s32 	%r47, %r38, %r45;
	add.s32 	%r48, %r76, -8;
	add.s32 	%r49, %r76, 2;
	mul.hi.u32 	%r50, %r48, 613566757;
	sub.s32 	%r51, %r48, %r50;
	shr.u32 	%r52, %r51, 1;
	add.s32 	%r53, %r52, %r50;
	shr.u32 	%r54, %r53, 2;
	add.s32 	%r55, %r46, %r40;
	add.s32 	%r56, %r47, %r54;
	add.s32 	%r57, %r76, -7;
	mul.hi.u32 	%r58, %r57, 613566757;
	sub.s32 	%r59, %r57, %r58;
	shr.u32 	%r60, %r59, 1;
	add.s32 	%r61, %r60, %r58;
	shr.u32 	%r62, %r61, 2;
	mad.lo.s32 	%r63, %r49, %r48, %r55;
	add.s32 	%r64, %r56, %r62;
	sub.s32 	%r65, %r63, %r64;
	mad.lo.s32 	%r85, %r33, %r57, %r65;
	add.s32 	%r77, %r77, 4;
	add.s32 	%r76, %r76, 4;
	setp.ne.s32 	%p3, %r77, 0;
	@%p3 bra 	$L__BB3_3;
$L__BB3_4:
	setp.eq.s32 	%p4, %r3, 0;
	@%p4 bra 	$L__BB3_7;
	add.s32 	%r83, %r80, 10;
	neg.s32 	%r82, %r3;
$L__BB3_6:
	.pragma "nounroll";
	add.s32 	%r66, %r83, -10;
	mul.hi.u32 	%r67, %r66, 613566757;
	sub.s32 	%r68, %r66, %r67;
	shr.u32 	%r69, %r68, 1;
	add.s32 	%r70, %r69, %r67;
	shr.u32 	%r71, %r70, 2;
	sub.s32 	%r72, %r85, %r71;
	mad.lo.s32 	%r85, %r83, %r66, %r72;
	add.s32 	%r83, %r83, 1;
	add.s32 	%r82, %r82, 1;
	setp.ne.s32 	%p5, %r82, 0;
	@%p5 bra 	$L__BB3_6;
$L__BB3_7:
	cvta.to.global.u64 	%rd2, %rd1;
	mov.u32 	%r73, %tid.x;
	mov.u32 	%r74, %ctaid.x;
	mad.lo.s32 	%r75, %r74, %r1, %r73;
	mul.wide.s32 	%rd3, %r75, 4;
	add.s64 	%rd4, %rd2, %rd3;
	st.global.u32 	[%rd4], %r85;
	ret;

}
	// .globl	_Z4cudfIfEvPT_
.visible .entry _Z4cudfIfEvPT_(
	.param .u64 .ptr .align 1 _Z4cudfIfEvPT__param_0
)
{
	.reg .pred 	%p<6>;
	.reg .b32 	%r<72>;
	.reg .b32 	%f<25>;
	.reg .b64 	%rd<5>;

	ld.param.u64 	%rd1, [_Z4cudfIfEvPT__param_0];
	mov.u32 	%r1, %ntid.x;
	shr.u32 	%r2, %r1, 2;
	setp.lt.u32 	%p1, %r1, 4;
	mov.f32 	%f24, 0f00000000;
	@%p1 bra 	$L__BB4_7;
	add.s32 	%r18, %r2, -1;
	and.b32  	%r3, %r2, 3;
	setp.lt.u32 	%p2, %r18, 3;
	mov.f32 	%f24, 0f00000000;
	mov.b32 	%r69, 0;
	@%p2 bra 	$L__BB4_4;
	and.b32  	%r69, %r2, 508;
	and.b32  	%r21, %r2, 1073741820;
	neg.s32 	%r68, %r21;
	mov.f32 	%f24, 0f00000000;
	mov.b32 	%r67, 10;
$L__BB4_3:
	add.s32 	%r22, %r67, -10;
	add.s32 	%r23, %r67, 3;
	mul.lo.s32 	%r24, %r67, %r22;
	mul.hi.u32 	%r25, %r22, 613566757;
	sub.s32 	%r26, %r22, %r25;
	shr.u32 	%r27, %r26, 1;
	add.s32 	%r28, %r27, %r25;
	shr.u32 	%r29, %r28, 2;
	sub.s32 	%r30, %r24, %r29;
	cvt.rn.f32.s32 	%f12, %r30;
	add.f32 	%f13, %f24, %f12;
	add.s32 	%r31, %r67, -9;
	mad.lo.s32 	%r32, %r31, %r67, %r31;
	mul.hi.u32 	%r33, %r31, 613566757;
	sub.s32 	%r34, %r31, %r33;
	shr.u32 	%r35, %r34, 1;
	add.s32 	%r36, %r35, %r33;
	shr.u32 	%r37, %r36, 2;
	sub.s32 	%r38, %r32, %r37;
	cvt.rn.f32.s32 	%f14, %r38;
	add.f32 	%f15, %f13, %f14;
	add.s32 	%r39, %r67, -8;
	add.s32 	%r40, %r67, 2;
	mul.lo.s32 	%r41, %r40, %r39;
	mul.hi.u32 	%r42, %r39, 613566757;
	sub.s32 	%r43, %r39, %r42;
	shr.u32 	%r44, %r43, 1;
	add.s32 	%r45, %r44, %r42;
	shr.u32 	%r46, %r45, 2;
	sub.s32 	%r47, %r41, %r46;
	cvt.rn.f32.s32 	%f16, %r47;
	add.f32 	%f17, %f15, %f16;
	add.s32 	%r48, %r67, -7;
	mul.lo.s32 	%r49, %r23, %r48;
	mul.hi.u32 	%r50, %r48, 613566757;
	sub.s32 	%r51, %r48, %r50;
	shr.u32 	%r52, %r51, 1;
	add.s32 	%r53, %r52, %r50;
	shr.u32 	%r54, %r53, 2;
	sub.s32 	%r55, %r49, %r54;
	cvt.rn.f32.s32 	%f18, %r55;
	add.f32 	%f24, %f17, %f18;
	add.s32 	%r68, %r68, 4;
	add.s32 	%r67, %r67, 4;
	setp.ne.s32 	%p3, %r68, 0;
	@%p3 bra 	$L__BB4_3;
$L__BB4_4:
	setp.eq.s32 	%p4, %r3, 0;
	@%p4 bra 	$L__BB4_7;
	add.s32 	%r71, %r69, 10;
	neg.s32 	%r70, %r3;
$L__BB4_6:
	.pragma "nounroll";
	add.s32 	%r56, %r71, -10;
	mul.lo.s32 	%r57, %r71, %r56;
	mul.hi.u32 	%r58, %r56, 613566757;
	sub.s32 	%r59, %r56, %r58;
	shr.u32 	%r60, %r59, 1;
	add.s32 	%r61, %r60, %r58;
	shr.u32 	%r62, %r61, 2;
	sub.s32 	%r63, %r57, %r62;
	cvt.rn.f32.s32 	%f19, %r63;
	add.f32 	%f24, %f24, %f19;
	add.s32 	%r71, %r71, 1;
	add.s32 	%r70, %r70, 1;
	setp.ne.s32 	%p5, %r70, 0;
	@%p5 bra 	$L__BB4_6;
$L__BB4_7:
	cvta.to.global.u64 	%rd2, %rd1;
	mov.u32 	%r64, %tid.x;
	mov.u32 	%r65, %ctaid.x;
	mad.lo.s32 	%r66, %r65, %r1, %r64;
	mul.wide.s32 	%rd3, %r66, 4;
	add.s64 	%rd4, %rd2, %rd3;
	st.global.f32 	[%rd4], %f24;
	ret;

}
	// .globl	_Z4cudfIdEvPT_
.visible .entry _Z4cudfIdEvPT_(
	.param .u64 .ptr .align 1 _Z4cudfIdEvPT__param_0
)
{
	.reg .pred 	%p<6>;
	.reg .b32 	%r<72>;
	.reg .b64 	%rd<5>;
	.reg .b64 	%fd<25>;

	ld.param.u64 	%rd1, [_Z4cudfIdEvPT__param_0];
	mov.u32 	%r1, %ntid.x;
	shr.u32 	%r2, %r1, 2;
	setp.lt.u32 	%p1, %r1, 4;
	mov.f64 	%fd24, 0d0000000000000000;
	@%p1 bra 	$L__BB5_7;
	add.s32 	%r18, %r2, -1;
	and.b32  	%r3, %r2, 3;
	setp.lt.u32 	%p2, %r18, 3;
	mov.f64 	%fd24, 0d0000000000000000;
	mov.b32 	%r69, 0;
	@%p2 bra 	$L__BB5_4;
	and.b32  	%r69, %r2, 508;
	and.b32  	%r21, %r2, 1073741820;
	neg.s32 	%r68, %r21;
	mov.f64 	%fd24, 0d0000000000000000;
	mov.b32 	%r67, 10;
$L__BB5_3:
	add.s32 	%r22, %r67, -10;
	add.s32 	%r23, %r67, 3;
	mul.lo.s32 	%r24, %r67, %r22;
	mul.hi.u32 	%r25, %r22, 613566757;
	sub.s32 	%r26, %r22, %r25;
	shr.u32 	%r27, %r26, 1;
	add.s32 	%r28, %r27, %r25;
	shr.u32 	%r29, %r28, 2;
	sub.s32 	%r30, %r24, %r29;
	cvt.rn.f64.s32 	%fd12, %r30;
	add.f64 	%fd13, %fd24, %fd12;
	add.s32 	%r31, %r67, -9;
	mad.lo.s32 	%r32, %r31, %r67, %r31;
	mul.hi.u32 	%r33, %r31, 613566757;
	sub.s32 	%r34, %r31, %r33;
	shr.u32 	%r35, %r34, 1;
	add.s32 	%r36, %r35, %r33;
	shr.u32 	%r37, %r36, 2;
	sub.s32 	%r38, %r32, %r37;
	cvt.rn.f64.s32 	%fd14, %r38;
	add.f64 	%fd15, %fd13, %fd14;
	add.s32 	%r39, %r67, -8;
	add.s32 	%r40, %r67, 2;
	mul.lo.s32 	%r41, %r40, %r39;
	mul.hi.u32 	%r42, %r39, 613566757;
	sub.s32 	%r43, %r39, %r42;
	shr.u32 	%r44, %r43, 1;
	add.s32 	%r45, %r44, %r42;
	shr.u32 	%r46, %r45, 2;
	sub.s32 	%r47, %r41, %r46;
	cvt.rn.f64.s32 	%fd16, %r47;
	add.f64 	%fd17, %fd15, %fd16;
	add.s32 	%r48, %r67, -7;
	mul.lo.s32 	%r49, %r23, %r48;
	mul.hi.u32 	%r50, %r48, 613566757;
	sub.s32 	%r51, %r48, %r50;
	shr.u32 	%r52, %r51, 1;
	add.s32 	%r53, %r52, %r50;
	shr.u32 	%r54, %r53, 2;
	sub.s32 	%r55, %r49, %r54;
	cvt.rn.f64.s32 	%fd18, %r55;
	add.f64 	%fd24, %fd17, %fd18;
	add.s32 	%r68, %r68, 4;
	add.s32 	%r67, %r67, 4;
	setp.ne.s32 	%p3, %r68, 0;
	@%p3 bra 	$L__BB5_3;
$L__BB5_4:
	setp.eq.s32 	%p4, %r3, 0;
	@%p4 bra 	$L__BB5_7;
	add.s32 	%r71, %r69, 10;
	neg.s32 	%r70, %r3;
$L__BB5_6:
	.pragma "nounroll";
	add.s32 	%r56, %r71, -10;
	mul.lo.s32 	%r57, %r71, %r56;
	mul.hi.u32 	%r58, %r56, 613566757;
	sub.s32 	%r59, %r56, %r58;
	shr.u32 	%r60, %r59, 1;
	add.s32 	%r61, %r60, %r58;
	shr.u32 	%r62, %r61, 2;
	sub.s32 	%r63, %r57, %r62;
	cvt.rn.f64.s32 	%fd19, %r63;
	add.f64 	%fd24, %fd24, %fd19;
	add.s32 	%r71, %r71, 1;
	add.s32 	%r70, %r70, 1;
	setp.ne.s32 	%p5, %r70, 0;
	@%p5 bra 	$L__BB5_6;
$L__BB5_7:
	cvta.to.global.u64 	%rd2, %rd1;
	mov.u32 	%r64, %tid.x;
	mov.u32 	%r65, %ctaid.x;
	mad.lo.s32 	%r66, %r65, %r1, %r64;
	mul.wide.s32 	%rd3, %r66, 8;
	add.s64 	%rd4, %rd2, %rd3;
	st.global.f64 	[%rd4], %fd24;
	ret;

}
	// .globl	_Z4gevvIiEvPT_S1_S1_
.visible .entry _Z4gevvIiEvPT_S1_S1_(
	.param .u64 .ptr .align 1 _Z4gevvIiEvPT_S1_S1__param_0,
	.param .u64 .ptr .align 1 _Z4gevvIiEvPT_S1_S1__param_1,
	.param .u64 .ptr .align 1 _Z4gevvIiEvPT_S1_S1__param_2
)
{
	.reg .b32 	%r<8>;
	.reg .b64 	%rd<11>;

	ld.param.u64 	%rd1, [_Z4gevvIiEvPT_S1_S1__param_0];
	ld.param.u64 	%rd2, [_Z4gevvIiEvPT_S1_S1__param_1];
	ld.param.u64 	%rd3, [_Z4gevvIiEvPT_S1_S1__param_2];
	cvta.to.global.u64 	%rd4, %rd1;
	cvta.to.global.u64 	%rd5, %rd3;
	cvta.to.global.u64 	%rd6, %rd2;
	mov.u32 	%r1, %ctaid.x;
	mov.u32 	%r2, %ntid.x;
	mov.u32 	%r3, %tid.x;
	mad.lo.s32 	%r4, %r1, %r2, %r3;
	mul.wide.s32 	%rd7, %r4, 4;
	add.s64 	%rd8, %rd6, %rd7;
	ld.global.u32 	%r5, [%rd8];
	add.s64 	%rd9, %rd5, %rd7;
	ld.global.u32 	%r6, [%rd9];
	add.s32 	%r7, %r6, %r5;
	add.s64 	%rd10, %rd4, %rd7;
	st.global.u32 	[%rd10], %r7;
	ret;

}
	// .globl	_Z4gevvIfEvPT_S1_S1_
.visible .entry _Z4gevvIfEvPT_S1_S1_(
	.param .u64 .ptr .align 1 _Z4gevvIfEvPT_S1_S1__param_0,
	.param .u64 .ptr .align 1 _Z4gevvIfEvPT_S1_S1__param_1,
	.param .u64 .ptr .align 1 _Z4gevvIfEvPT_S1_S1__param_2
)
{
	.reg .b32 	%r<5>;
	.reg .b32 	%f<4>;
	.reg .b64 	%rd<11>;

	ld.param.u64 	%rd1, [_Z4gevvIfEvPT_S1_S1__param_0];
	ld.param.u64 	%rd2, [_Z4gevvIfEvPT_S1_S1__param_1];
	ld.param.u64 	%rd3, [_Z4gevvIfEvPT_S1_S1__param_2];
	cvta.to.global.u64 	%rd4, %rd1;
	cvta.to.global.u64 	%rd5, %rd3;
	cvta.to.global.u64 	%rd6, %rd2;
	mov.u32 	%r1, %ctaid.x;
	mov.u32 	%r2, %ntid.x;
	mov.u32 	%r3, %tid.x;
	mad.lo.s32 	%r4, %r1, %r2, %r3;
	mul.wide.s32 	%rd7, %r4, 4;
	add.s64 	%rd8, %rd6, %rd7;
	ld.global.f32 	%f1, [%rd8];
	add.s64 	%rd9, %rd5, %rd7;
	ld.global.f32 	%f2, [%rd9];
	add.f32 	%f3, %f1, %f2;
	add.s64 	%rd10, %rd4, %rd7;
	st.global.f32 	[%rd10], %f3;
	ret;

}
	// .globl	_Z4gevvIdEvPT_S1_S1_
.visible .entry _Z4gevvIdEvPT_S1_S1_(
	.param .u64 .ptr .align 1 _Z4gevvIdEvPT_S1_S1__param_0,
	.param .u64 .ptr .align 1 _Z4gevvIdEvPT_S1_S1__param_1,
	.param .u64 .ptr .align 1 _Z4gevvIdEvPT_S1_S1__param_2
)
{
	.reg .b32 	%r<5>;
	.reg .b64 	%rd<11>;
	.reg .b64 	%fd<4>;

	ld.param.u64 	%rd1, [_Z4gevvIdEvPT_S1_S1__param_0];
	ld.param.u64 	%rd2, [_Z4gevvIdEvPT_S1_S1__param_1];
	ld.param.u64 	%rd3, [_Z4gevvIdEvPT_S1_S1__param_2];
	cvta.to.global.u64 	%rd4, %rd1;
	cvta.to.global.u64 	%rd5, %rd3;
	cvta.to.global.u64 	%rd6, %rd2;
	mov.u32 	%r1, %ctaid.x;
	mov.u32 	%r2, %ntid.x;
	mov.u32 	%r3, %tid.x;
	mad.lo.s32 	%r4, %r1, %r2, %r3;
	mul.wide.s32 	%rd7, %r4, 8;
	add.s64 	%rd8, %rd6, %rd7;
	ld.global.f64 	%fd1, [%rd8];
	add.s64 	%rd9, %rd5, %rd7;
	ld.global.f64 	%fd2, [%rd9];
	add.f64 	%fd3, %fd1, %fd2;
	add.s64 	%rd10, %rd4, %rd7;
	st.global.f64 	[%rd10], %fd3;
	ret;

}
	// .globl	_Z4stvvIiEvPT_S1_S1_i
.visible .entry _Z4stvvIiEvPT_S1_S1_i(
	.param .u64 .ptr .align 1 _Z4stvvIiEvPT_S1_S1_i_param_0,
	.param .u64 .ptr .align 1 _Z4stvvIiEvPT_S1_S1_i_param_1,
	.param .u64 .ptr .align 1 _Z4stvvIiEvPT_S1_S1_i_param_2,
	.param .u32 _Z4stvvIiEvPT_S1_S1_i_param_3
)
{
	.reg .b32 	%r<10>;
	.reg .b64 	%rd<11>;

	ld.param.u64 	%rd1, [_Z4stvvIiEvPT_S1_S1_i_param_0];
	ld.param.u64 	%rd2, [_Z4stvvIiEvPT_S1_S1_i_param_1];
	ld.param.u64 	%rd3, [_Z4stvvIiEvPT_S1_S1_i_param_2];
	ld.param.u32 	%r1, [_Z4stvvIiEvPT_S1_S1_i_param_3];
	cvta.to.global.u64 	%rd4, %rd1;
	cvta.to.global.u64 	%rd5, %rd3;
	cvta.to.global.u64 	%rd6, %rd2;
	mov.u32 	%r2, %ctaid.x;
	mov.u32 	%r3, %ntid.x;
	mov.u32 	%r4, %tid.x;
	mad.lo.s32 	%r5, %r2, %r3, %r4;
	mul.lo.s32 	%r6, %r1, %r5;
	mul.wide.s32 	%rd7, %r6, 4;
	add.s64 	%rd8, %rd6, %rd7;
	ld.global.u32 	%r7, [%rd8];
	add.s64 	%rd9, %rd5, %rd7;
	ld.global.u32 	%r8, [%rd9];
	add.s32 	%r9, %r8, %r7;
	add.s64 	%rd10, %rd4, %rd7;
	st.global.u32 	[%rd10], %r9;
	ret;

}
	// .globl	_Z4stvvIfEvPT_S1_S1_i
.visible .entry _Z4stvvIfEvPT_S1_S1_i(
	.param .u64 .ptr .align 1 _Z4stvvIfEvPT_S1_S1_i_param_0,
	.param .u64 .ptr .align 1 _Z4stvvIfEvPT_S1_S1_i_param_1,
	.param .u64 .ptr .align 1 _Z4stvvIfEvPT_S1_S1_i_param_2,
	.param .u32 _Z4stvvIfEvPT_S1_S1_i_param_3
)
{
	.reg .b32 	%r<7>;
	.reg .b32 	%f<4>;
	.reg .b64 	%rd<11>;

	ld.param.u64 	%rd1, [_Z4stvvIfEvPT_S1_S1_i_param_0];
	ld.param.u64 	%rd2, [_Z4stvvIfEvPT_S1_S1_i_param_1];
	ld.param.u64 	%rd3, [_Z4stvvIfEvPT_S1_S1_i_param_2];
	ld.param.u32 	%r1, [_Z4stvvIfEvPT_S1_S1_i_param_3];
	cvta.to.global.u64 	%rd4, %rd1;
	cvta.to.global.u64 	%rd5, %rd3;
	cvta.to.global.u64 	%rd6, %rd2;
	mov.u32 	%r2, %ctaid.x;
	mov.u32 	%r3, %ntid.x;
	mov.u32 	%r4, %tid.x;
	mad.lo.s32 	%r5, %r2, %r3, %r4;
	mul.lo.s32 	%r6, %r1, %r5;
	mul.wide.s32 	%rd7, %r6, 4;
	add.s64 	%rd8, %rd6, %rd7;
	ld.global.f32 	%f1, [%rd8];
	add.s64 	%rd9, %rd5, %rd7;
	ld.global.f32 	%f2, [%rd9];
	add.f32 	%f3, %f1, %f2;
	add.s64 	%rd10, %rd4, %rd7;
	st.global.f32 	[%rd10], %f3;
	ret;

}
	// .globl	_Z4stvvIdEvPT_S1_S1_i
.visible .entry _Z4stvvIdEvPT_S1_S1_i(
	.param .u64 .ptr .align 1 _Z4stvvIdEvPT_S1_S1_i_param_0,
	.param .u64 .ptr .align 1 _Z4stvvIdEvPT_S1_S1_i_param_1,
	.param .u64 .ptr .align 1 _Z4stvvIdEvPT_S1_S1_i_param_2,
	.param .u32 _Z4stvvIdEvPT_S1_S1_i_param_3
)
{
	.reg .b32 	%r<7>;
	.reg .b64 	%rd<11>;
	.reg .b64 	%fd<4>;

	ld.param.u64 	%rd1, [_Z4stvvIdEvPT_S1_S1_i_param_0];
	ld.param.u64 	%rd2, [_Z4stvvIdEvPT_S1_S1_i_param_1];
	ld.param.u64 	%rd3, [_Z4stvvIdEvPT_S1_S1_i_param_2];
	ld.param.u32 	%r1, [_Z4stvvIdEvPT_S1_S1_i_param_3];
	cvta.to.global.u64 	%rd4, %rd1;
	cvta.to.global.u64 	%rd5, %rd3;
	cvta.to.global.u64 	%rd6, %rd2;
	mov.u32 	%r2, %ctaid.x;
	mov.u32 	%r3, %ntid.x;
	mov.u32 	%r4, %tid.x;
	mad.lo.s32 	%r5, %r2, %r3, %r4;
	mul.lo.s32 	%r6, %r1, %r5;
	mul.wide.s32 	%rd7, %r6, 8;
	add.s64 	%rd8, %rd6, %rd7;
	ld.global.f64 	%fd1, [%rd8];
	add.s64 	%rd9, %rd5, %rd7;
	ld.global.f64 	%fd2, [%rd9];
	add.f64 	%fd3, %fd1, %fd2;
	add.s64 	%rd10, %rd4, %rd7;
	st.global.f64 	[%rd10], %fd3;
	ret;

}
	// .globl	_Z4irvvIiEvPT_S1_S1_Pi
.visible .entry _Z4irvvIiEvPT_S1_S1_Pi(
	.param .u64 .ptr .align 1 _Z4irvvIiEvPT_S1_S1_Pi_param_0,
	.param .u64 .ptr .align 1 _Z4irvvIiEvPT_S1_S1_Pi_param_1,
	.param .u64 .ptr .align 1 _Z4irvvIiEvPT_S1_S1_Pi_param_2,
	.param .u64 .ptr .align 1 _Z4irvvIiEvPT_S1_S1_Pi_param_3
)
{
	.reg .b32 	%r<9>;
	.reg .b64 	%rd<15>;

	ld.param.u64 	%rd1, [_Z4irvvIiEvPT_S1_S1_Pi_param_0];
	ld.param.u64 	%rd2, [_Z4irvvIiEvPT_S1_S1_Pi_param_1];
	ld.param.u64 	%rd3, [_Z4irvvIiEvPT_S1_S1_Pi_param_2];
	ld.param.u64 	%rd4, [_Z4irvvIiEvPT_S1_S1_Pi_param_3];
	cvta.to.global.u64 	%rd5, %rd1;
	cvta.to.global.u64 	%rd6, %rd3;
	cvta.to.global.u64 	%rd7, %rd2;
	cvta.to.global.u64 	%rd8, %rd4;
	mov.u32 	%r1, %ctaid.x;
	mov.u32 	%r2, %ntid.x;
	mov.u32 	%r3, %tid.x;
	mad.lo.s32 	%r4, %r1, %r2, %r3;
	mul.wide.s32 	%rd9, %r4, 4;
	add.s64 	%rd10, %rd8, %rd9;
	ld.global.u32 	%r5, [%rd10];
	mul.wide.s32 	%rd11, %r5, 4;
	add.s64 	%rd12, %rd7, %rd11;
	ld.global.u32 	%r6, [%rd12];
	add.s64 	%rd13, %rd6, %rd11;
	ld.global.u32 	%r7, [%rd13];
	add.s32 	%r8, %r7, %r6;
	add.s64 	%rd14, %rd5, %rd11;
	st.global.u32 	[%rd14], %r8;
	ret;

}
	// .globl	_Z4irvvIfEvPT_S1_S1_Pi
.visible .entry _Z4irvvIfEvPT_S1_S1_Pi(
	.param .u64 .ptr .align 1 _Z4irvvIfEvPT_S1_S1_Pi_param_0,
	.param .u64 .ptr .align 1 _Z4irvvIfEvPT_S1_S1_Pi_param_1,
	.param .u64 .ptr .align 1 _Z4irvvIfEvPT_S1_S1_Pi_param_2,
	.param .u64 .ptr .align 1 _Z4irvvIfEvPT_S1_S1_Pi_param_3
)
{
	.reg .b32 	%r<6>;
	.reg .b32 	%f<4>;
	.reg .b64 	%rd<15>;

	ld.param.u64 	%rd1, [_Z4irvvIfEvPT_S1_S1_Pi_param_0];
	ld.param.u64 	%rd2, [_Z4irvvIfEvPT_S1_S1_Pi_param_1];
	ld.param.u64 	%rd3, [_Z4irvvIfEvPT_S1_S1_Pi_param_2];
	ld.param.u64 	%rd4, [_Z4irvvIfEvPT_S1_S1_Pi_param_3];
	cvta.to.global.u64 	%rd5, %rd1;
	cvta.to.global.u64 	%rd6, %rd3;
	cvta.to.global.u64 	%rd7, %rd2;
	cvta.to.global.u64 	%rd8, %rd4;
	mov.u32 	%r1, %ctaid.x;
	mov.u32 	%r2, %ntid.x;
	mov.u32 	%r3, %tid.x;
	mad.lo.s32 	%r4, %r1, %r2, %r3;
	mul.wide.s32 	%rd9, %r4, 4;
	add.s64 	%rd10, %rd8, %rd9;
	ld.global.u32 	%r5, [%rd10];
	mul.wide.s32 	%rd11, %r5, 4;
	add.s64 	%rd12, %rd7, %rd11;
	ld.global.f32 	%f1, [%rd12];
	add.s64 	%rd13, %rd6, %rd11;
	ld.global.f32 	%f2, [%rd13];
	add.f32 	%f3, %f1, %f2;
	add.s64 	%rd14, %rd5, %rd11;
	st.global.f32 	[%rd14], %f3;
	ret;

}
	// .globl	_Z4irvvIdEvPT_S1_S1_Pi
.visible .entry _Z4irvvIdEvPT_S1_S1_Pi(
	.param .u64 .ptr .align 1 _Z4irvvIdEvPT_S1_S1_Pi_param_0,
	.param .u64 .ptr .align 1 _Z4irvvIdEvPT_S1_S1_Pi_param_1,
	.param .u64 .ptr .align 1 _Z4irvvIdEvPT_S1_S1_Pi_param_2,
	.param .u64 .ptr .align 1 _Z4irvvIdEvPT_S1_S1_Pi_param_3
)
{
	.reg .b32 	%r<6>;
	.reg .b64 	%rd<15>;
	.reg .b64 	%fd<4>;

	ld.param.u64 	%rd1, [_Z4irvvIdEvPT_S1_S1_Pi_param_0];
	ld.param.u64 	%rd2, [_Z4irvvIdEvPT_S1_S1_Pi_param_1];
	ld.param.u64 	%rd3, [_Z4irvvIdEvPT_S1_S1_Pi_param_2];
	ld.param.u64 	%rd4, [_Z4irvvIdEvPT_S1_S1_Pi_param_3];
	cvta.to.global.u64 	%rd5, %rd1;
	cvta.to.global.u64 	%rd6, %rd3;
	cvta.to.global.u64 	%rd7, %rd2;
	cvta.to.global.u64 	%rd8, %rd4;
	mov.u32 	%r1, %ctaid.x;
	mov.u32 	%r2, %ntid.x;
	mov.u32 	%r3, %tid.x;
	mad.lo.s32 	%r4, %r1, %r2, %r3;
	mul.wide.s32 	%rd9, %r4, 4;
	add.s64 	%rd10, %rd8, %rd9;
	ld.global.u32 	%r5, [%rd10];
	mul.wide.s32 	%rd11, %r5, 8;
	add.s64 	%rd12, %rd7, %rd11;
	ld.global.f64 	%fd1, [%rd12];
	add.s64 	%rd13, %rd6, %rd11;
	ld.global.f64 	%fd2, [%rd13];
	add.f64 	%fd3, %fd1, %fd2;
	add.s64 	%rd14, %rd5, %rd11;
	st.global.f64 	[%rd14], %fd3;
	ret;

}
	// .globl	_Z4isvvIiEvPT_S1_S1_Pi
.visible .entry _Z4isvvIiEvPT_S1_S1_Pi(
	.param .u64 .ptr .align 1 _Z4isvvIiEvPT_S1_S1_Pi_param_0,
	.param .u64 .ptr .align 1 _Z4isvvIiEvPT_S1_S1_Pi_param_1,
	.param .u64 .ptr .align 1 _Z4isvvIiEvPT_S1_S1_Pi_param_2,
	.param .u64 .ptr .align 1 _Z4isvvIiEvPT_S1_S1_Pi_param_3
)
{
	.reg .b32 	%r<9>;
	.reg .b64 	%rd<15>;

	ld.param.u64 	%rd1, [_Z4isvvIiEvPT_S1_S1_Pi_param_0];
	ld.param.u64 	%rd2, [_Z4isvvIiEvPT_S1_S1_Pi_param_1];
	ld.param.u64 	%rd3, [_Z4isvvIiEvPT_S1_S1_Pi_param_2];
	ld.param.u64 	%rd4, [_Z4isvvIiEvPT_S1_S1_Pi_param_3];
	cvta.to.global.u64 	%rd5, %rd1;
	cvta.to.global.u64 	%rd6, %rd3;
	cvta.to.global.u64 	%rd7, %rd2;
	cvta.to.global.u64 	%rd8, %rd4;
	mov.u32 	%r1, %ctaid.x;
	mov.u32 	%r2, %ntid.x;
	mov.u32 	%r3, %tid.x;
	mad.lo.s32 	%r4, %r1, %r2, %r3;
	mul.wide.s32 	%rd9, %r4, 4;
	add.s64 	%rd10, %rd8, %rd9;
	ld.global.u32 	%r5, [%rd10];
	mul.wide.s32 	%rd11, %r5, 4;
	add.s64 	%rd12, %rd7, %rd11;
	ld.global.u32 	%r6, [%rd12];
	add.s64 	%rd13, %rd6, %rd11;
	ld.global.u32 	%r7, [%rd13];
	add.s32 	%r8, %r7, %r6;
	add.s64 	%rd14, %rd5, %rd11;
	st.global.u32 	[%rd14], %r8;
	ret;

}
	// .globl	_Z4isvvIfEvPT_S1_S1_Pi
.visible .entry _Z4isvvIfEvPT_S1_S1_Pi(
	.param .u64 .ptr .align 1 _Z4isvvIfEvPT_S1_S1_Pi_param_0,
	.param .u64 .ptr .align 1 _Z4isvvIfEvPT_S1_S1_Pi_param_1,
	.param .u64 .ptr .align 1 _Z4isvvIfEvPT_S1_S1_Pi_param_2,
	.param .u64 .ptr .align 1 _Z4isvvIfEvPT_S1_S1_Pi_param_3
)
{
	.reg .b32 	%r<6>;
	.reg .b32 	%f<4>;
	.reg .b64 	%rd<15>;

	ld.param.u64 	%rd1, [_Z4isvvIfEvPT_S1_S1_Pi_param_0];
	ld.param.u64 	%rd2, [_Z4isvvIfEvPT_S1_S1_Pi_param_1];
	ld.param.u64 	%rd3, [_Z4isvvIfEvPT_S1_S1_Pi_param_2];
	ld.param.u64 	%rd4, [_Z4isvvIfEvPT_S1_S1_Pi_param_3];
	cvta.to.global.u64 	%rd5, %rd1;
	cvta.to.global.u64 	%rd6, %rd3;
	cvta.to.global.u64 	%rd7, %rd2;
	cvta.to.global.u64 	%rd8, %rd4;
	mov.u32 	%r1, %ctaid.x;
	mov.u32 	%r2, %ntid.x;
	mov.u32 	%r3, %tid.x;
	mad.lo.s32 	%r4, %r1, %r2, %r3;
	mul.wide.s32 	%rd9, %r4, 4;
	add.s64 	%rd10, %rd8, %rd9;
	ld.global.u32 	%r5, [%rd10];
	mul.wide.s32 	%rd11, %r5, 4;
	add.s64 	%rd12, %rd7, %rd11;
	ld.global.f32 	%f1, [%rd12];
	add.s64 	%rd13, %rd6, %rd11;
	ld.global.f32 	%f2, [%rd13];
	add.f32 	%f3, %f1, %f2;
	add.s64 	%rd14, %rd5, %rd11;
	st.global.f32 	[%rd14], %f3;
	ret;

}
	// .globl	_Z4isvvIdEvPT_S1_S1_Pi
.visible .entry _Z4isvvIdEvPT_S1_S1_Pi(
	.param .u64 .ptr .align 1 _Z4isvvIdEvPT_S1_S1_Pi_param_0,
	.param .u64 .ptr .align 1 _Z4isvvIdEvPT_S1_S1_Pi_param_1,
	.param .u64 .ptr .align 1 _Z4isvvIdEvPT_S1_S1_Pi_param_2,
	.param .u64 .ptr .align 1 _Z4isvvIdEvPT_S1_S1_Pi_param_3
)
{
	.reg .b32 	%r<6>;
	.reg .b64 	%rd<15>;
	.reg .b64 	%fd<4>;

	ld.param.u64 	%rd1, [_Z4isvvIdEvPT_S1_S1_Pi_param_0];
	ld.param.u64 	%rd2, [_Z4isvvIdEvPT_S1_S1_Pi_param_1];
	ld.param.u64 	%rd3, [_Z4isvvIdEvPT_S1_S1_Pi_param_2];
	ld.param.u64 	%rd4, [_Z4isvvIdEvPT_S1_S1_Pi_param_3];
	cvta.to.global.u64 	%rd5, %rd1;
	cvta.to.global.u64 	%rd6, %rd3;
	cvta.to.global.u64 	%rd7, %rd2;
	cvta.to.global.u64 	%rd8, %rd4;
	mov.u32 	%r1, %ctaid.x;
	mov.u32 	%r2, %ntid.x;
	mov.u32 	%r3, %tid.x;
	mad.lo.s32 	%r4, %r1, %r2, %r3;
	mul.wide.s32 	%rd9, %r4, 4;
	add.s64 	%rd10, %rd8, %rd9;
	ld.global.u32 	%r5, [%rd10];
	mul.wide.s32 	%rd11, %r5, 8;
	add.s64 	%rd12, %rd7, %rd11;
	ld.global.f64 	%fd1, [%rd12];
	add.s64 	%rd13, %rd6, %rd11;
	ld.global.f64 	%fd2, [%rd13];
	add.f64 	%fd3, %fd1, %fd2;
	add.s64 	%rd14, %rd5, %rd11;
	st.global.f64 	[%rd14], %fd3;
	ret;

}
	// .globl	_Z4gemvIiEvPT_S1_S1_i
.visible .entry _Z4gemvIiEvPT_S1_S1_i(
	.param .u64 .ptr .align 1 _Z4gemvIiEvPT_S1_S1_i_param_0,
	.param .u64 .ptr .align 1 _Z4gemvIiEvPT_S1_S1_i_param_1,
	.param .u64 .ptr .align 1 _Z4gemvIiEvPT_S1_S1_i_param_2,
	.param .u32 _Z4gemvIiEvPT_S1_S1_i_param_3
)
{
	.reg .pred 	%p<10>;
	.reg .b32 	%r<135>;
	.reg .b64 	%rd<31>;

	ld.param.u64 	%rd11, [_Z4gemvIiEvPT_S1_S1_i_param_0];
	ld.param.u64 	%rd12, [_Z4gemvIiEvPT_S1_S1_i_param_1];
	ld.param.u64 	%rd13, [_Z4gemvIiEvPT_S1_S1_i_param_2];
	ld.param.u32 	%r32, [_Z4gemvIiEvPT_S1_S1_i_param_3];
	cvta.to.global.u64 	%rd1, %rd13;
	cvta.to.global.u64 	%rd2, %rd12;
	setp.lt.s32 	%p1, %r32, 1;
	@%p1 bra 	$L__BB18_13;
	mov.u32 	%r34, %tid.x;
	mov.u32 	%r35, %ntid.x;
	mov.u32 	%r36, %ctaid.x;
	mad.lo.s32 	%r37, %r36, %r35, %r34;
	cvta.to.global.u64 	%rd14, %rd11;
	mul.lo.s32 	%r1, %r32, %r37;
	mul.wide.s32 	%rd15, %r37, 4;
	add.s64 	%rd3, %rd14, %rd15;
	ld.global.u32 	%r126, [%rd3];
	and.b32  	%r3, %r32, 15;
	setp.lt.u32 	%p2, %r32, 16;
	mov.b32 	%r129, 0;
	@%p2 bra 	$L__BB18_4;
	and.b32  	%r129, %r32, 2147483632;
	neg.s32 	%r124, %r129;
	add.s64 	%rd4, %rd2, 32;
	add.s64 	%rd29, %rd1, 32;
	mov.u32 	%r123, %r1;
$L__BB18_3:
	.pragma "nounroll";
	mul.wide.s32 	%rd16, %r123, 4;
	add.s64 	%rd17, %rd4, %rd16;
	ld.global.u32 	%r38, [%rd17+-32];
	ld.global.u32 	%r39, [%rd29+-32];
	mad.lo.s32 	%r40, %r39, %r38, %r126;
	st.global.u32 	[%rd3], %r40;
	ld.global.u32 	%r41, [%rd17+-28];
	ld.global.u32 	%r42, [%rd29+-28];
	mad.lo.s32 	%r43, %r42, %r41, %r40;
	st.global.u32 	[%rd3], %r43;
	ld.global.u32 	%r44, [%rd17+-24];
	ld.global.u32 	%r45, [%rd29+-24];
	mad.lo.s32 	%r46, %r45, %r44, %r43;
	st.global.u32 	[%rd3], %r46;
	ld.global.u32 	%r47, [%rd17+-20];
	ld.global.u32 	%r48, [%rd29+-20];
	mad.lo.s32 	%r49, %r48, %r47, %r46;
	st.global.u32 	[%rd3], %r49;
	ld.global.u32 	%r50, [%rd17+-16];
	ld.global.u32 	%r51, [%rd29+-16];
	mad.lo.s32 	%r52, %r51, %r50, %r49;
	st.global.u32 	[%rd3], %r52;
	ld.global.u32 	%r53, [%rd17+-12];
	ld.global.u32 	%r54, [%rd29+-12];
	mad.lo.s32 	%r55, %r54, %r53, %r52;
	st.global.u32 	[%rd3], %r55;
	ld.global.u32 	%r56, [%rd17+-8];
	ld.global.u32 	%r57, [%rd29+-8];
	mad.lo.s32 	%r58, %r57, %r56, %r55;
	st.global.u32 	[%rd3], %r58;
	ld.global.u32 	%r59, [%rd17+-4];
	ld.global.u32 	%r60, [%rd29+-4];
	mad.lo.s32 	%r61, %r60, %r59, %r58;
	st.global.u32 	[%rd3], %r61;
	ld.global.u32 	%r62, [%rd17];
	ld.global.u32 	%r63, [%rd29];
	mad.lo.s32 	%r64, %r63, %r62, %r61;
	st.global.u32 	[%rd3], %r64;
	ld.global.u32 	%r65, [%rd17+4];
	ld.global.u32 	%r66, [%rd29+4];
	mad.lo.s32 	%r67, %r66, %r65, %r64;
	st.global.u32 	[%rd3], %r67;
	ld.global.u32 	%r68, [%rd17+8];
	ld.global.u32 	%r69, [%rd29+8];
	mad.lo.s32 	%r70, %r69, %r68, %r67;
	st.global.u32 	[%rd3], %r70;
	ld.global.u32 	%r71, [%rd17+12];
	ld.global.u32 	%r72, [%rd29+12];
	mad.lo.s32 	%r73, %r72, %r71, %r70;
	st.global.u32 	[%rd3], %r73;
	ld.global.u32 	%r74, [%rd17+16];
	ld.global.u32 	%r75, [%rd29+16];
	mad.lo.s32 	%r76, %r75, %r74, %r73;
	st.global.u32 	[%rd3], %r76;
	ld.global.u32 	%r77, [%rd17+20];
	ld.global.u32 	%r78, [%rd29+20];
	mad.lo.s32 	%r79, %r78, %r77, %r76;
	st.global.u32 	[%rd3], %r79;
	ld.global.u32 	%r80, [%rd17+24];
	ld.global.u32 	%r81, [%rd29+24];
	mad.lo.s32 	%r82, %r81, %r80, %r79;
	st.global.u32 	[%rd3], %r82;
	ld.global.u32 	%r83, [%rd17+28];
	ld.global.u32 	%r84, [%rd29+28];
	mad.lo.s32 	%r126, %r84, %r83, %r82;
	st.global.u32 	[%rd3], %r126;
	add.s32 	%r124, %r124, 16;
	add.s32 	%r123, %r123, 16;
	add.s64 	%rd29, %rd29, 64;
	setp.ne.s32 	%p3, %r124, 0;
	@%p3 bra 	$L__BB18_3;
$L__BB18_4:
	setp.eq.s32 	%p4, %r3, 0;
	@%p4 bra 	$L__BB18_13;
	and.b32  	%r14, %r32, 7;
	setp.lt.u32 	%p5, %r3, 8;
	@%p5 bra 	$L__BB18_7;
	add.s32 	%r85, %r129, %r1;
	mul.wide.s32 	%rd18, %r85, 4;
	add.s64 	%rd19, %rd2, %rd18;
	ld.global.u32 	%r86, [%rd19];
	mul.wide.u32 	%rd20, %r129, 4;
	add.s64 	%rd21, %rd1, %rd20;
	ld.global.u32 	%r87, [%rd21];
	mad.lo.s32 	%r88, %r87, %r86, %r126;
	st.global.u32 	[%rd3], %r88;
	ld.global.u32 	%r89, [%rd19+4];
	ld.global.u32 	%r90, [%rd21+4];
	mad.lo.s32 	%r91, %r90, %r89, %r88;
	st.global.u32 	[%rd3], %r91;
	ld.global.u32 	%r92, [%rd19+8];
	ld.global.u32 	%r93, [%rd21+8];
	mad.lo.s32 	%r94, %r93, %r92, %r91;
	st.global.u32 	[%rd3], %r94;
	ld.global.u32 	%r95, [%rd19+12];
	ld.global.u32 	%r96, [%rd21+12];
	mad.lo.s32 	%r97, %r96, %r95, %r94;
	st.global.u32 	[%rd3], %r97;
	ld.global.u32 	%r98, [%rd19+16];
	ld.global.u32 	%r99, [%rd21+16];
	mad.lo.s32 	%r100, %r99, %r98, %r97;
	st.global.u32 	[%rd3], %r100;
	ld.global.u32 	%r101, [%rd19+20];
	ld.global.u32 	%r102, [%rd21+20];
	mad.lo.s32 	%r103, %r102, %r101, %r100;
	st.global.u32 	[%rd3], %r103;
	ld.global.u32 	%r104, [%rd19+24];
	ld.global.u32 	%r105, [%rd21+24];
	mad.lo.s32 	%r106, %r105, %r104, %r103;
	st.global.u32 	[%rd3], %r106;
	ld.global.u32 	%r107, [%rd19+28];
	ld.global.u32 	%r108, [%rd21+28];
	mad.lo.s32 	%r126, %r108, %r107, %r106;
	st.global.u32 	[%rd3], %r126;
	add.s32 	%r129, %r129, 8;
$L__BB18_7:
	setp.eq.s32 	%p6, %r14, 0;
	@%p6 bra 	$L__BB18_13;
	and.b32  	%r19, %r32, 3;
	setp.lt.u32 	%p7, %r14, 4;
	@%p7 bra 	$L__BB18_10;
	add.s32 	%r109, %r129, %r1;
	mul.wide.s32 	%rd22, %r109, 4;
	add.s64 	%rd23, %rd2, %rd22;
	ld.global.u32 	%r110, [%rd23];
	mul.wide.u32 	%rd24, %r129, 4;
	add.s64 	%rd25, %rd1, %rd24;
	ld.global.u32 	%r111, [%rd25];
	mad.lo.s32 	%r112, %r111, %r110, %r126;
	st.global.u32 	[%rd3], %r112;
	ld.global.u32 	%r113, [%rd23+4];
	ld.global.u32 	%r114, [%rd25+4];
	mad.lo.s32 	%r115, %r114, %r113, %r112;
	st.global.u32 	[%rd3], %r115;
	ld.global.u32 	%r116, [%rd23+8];
	ld.global.u32 	%r117, [%rd25+8];
	mad.lo.s32 	%r118, %r117, %r116, %r115;
	st.global.u32 	[%rd3], %r118;
	ld.global.u32 	%r119, [%rd23+12];
	ld.global.u32 	%r120, [%rd25+12];
	mad.lo.s32 	%r126, %r120, %r119, %r118;
	st.global.u32 	[%rd3], %r126;
	add.s32 	%r129, %r129, 4;
$L__BB18_10:
	setp.eq.s32 	%p8, %r19, 0;
	@%p8 bra 	$L__BB18_13;
	mul.wide.u32 	%rd26, %r129, 4;
	add.s64 	%rd30, %rd1, %rd26;
	add.s32 	%r133, %r129, %r1;
	neg.s32 	%r132, %r19;
$L__BB18_12:
	.pragma "nounroll";
	mul.wide.s32 	%rd27, %r133, 4;
	add.s64 	%rd28, %rd2, %rd27;
	ld.global.u32 	%r121, [%rd28];
	ld.global.u32 	%r122, [%rd30];
	mad.lo.s32 	%r126, %r122, %r121, %r126;
	st.global.u32 	[%rd3], %r126;
	add.s64 	%rd30, %rd30, 4;
	add.s32 	%r133, %r133, 1;
	add.s32 	%r132, %r132, 1;
	setp.ne.s32 	%p9, %r132, 0;
	@%p9 bra 	$L__BB18_12;
$L__BB18_13:
	ret;

}
	// .globl	_Z4gemvIfEvPT_S1_S1_i
.visible .entry _Z4gemvIfEvPT_S1_S1_i(
	.param .u64 .ptr .align 1 _Z4gemvIfEvPT_S1_S1_i_param_0,
	.param .u64 .ptr .align 1 _Z4gemvIfEvPT_S1_S1_i_param_1,
	.param .u64 .ptr .align 1 _Z4gemvIfEvPT_S1_S1_i_param_2,
	.param .u32 _Z4gemvIfEvPT_S1_S1_i_param_3
)
{
	.reg .pred 	%p<10>;
	.reg .b32 	%r<37>;
	.reg .b32 	%f<99>;
	.reg .b64 	%rd<31>;

	ld.param.u64 	%rd11, [_Z4gemvIfEvPT_S1_S1_i_param_0];
	ld.param.u64 	%rd12, [_Z4gemvIfEvPT_S1_S1_i_param_1];
	ld.param.u64 	%rd13, [_Z4gemvIfEvPT_S1_S1_i_param_2];
	ld.param.u32 	%r22, [_Z4gemvIfEvPT_S1_S1_i_param_3];
	cvta.to.global.u64 	%rd1, %rd13;
	cvta.to.global.u64 	%rd2, %rd12;
	setp.lt.s32 	%p1, %r22, 1;
	@%p1 bra 	$L__BB19_13;
	mov.u32 	%r24, %tid.x;
	mov.u32 	%r25, %ntid.x;
	mov.u32 	%r26, %ctaid.x;
	mad.lo.s32 	%r27, %r26, %r25, %r24;
	cvta.to.global.u64 	%rd14, %rd11;
	mul.lo.s32 	%r1, %r22, %r27;
	mul.wide.s32 	%rd15, %r27, 4;
	add.s64 	%rd3, %rd14, %rd15;
	ld.global.f32 	%f95, [%rd3];
	and.b32  	%r2, %r22, 15;
	setp.lt.u32 	%p2, %r22, 16;
	mov.b32 	%r33, 0;
	@%p2 bra 	$L__BB19_4;
	and.b32  	%r33, %r22, 2147483632;
	neg.s32 	%r31, %r33;
	add.s64 	%rd4, %rd2, 32;
	add.s64 	%rd29, %rd1, 32;
	mov.u32 	%r30, %r1;
$L__BB19_3:
	.pragma "nounroll";
	mul.wide.s32 	%rd16, %r30, 4;
	add.s64 	%rd17, %rd4, %rd16;
	ld.global.f32 	%f11, [%rd17+-32];
	ld.global.f32 	%f12, [%rd29+-32];
	fma.rn.f32 	%f13, %f11, %f12, %f95;
	st.global.f32 	[%rd3], %f13;
	ld.global.f32 	%f14, [%rd17+-28];
	ld.global.f32 	%f15, [%rd29+-28];
	fma.rn.f32 	%f16, %f14, %f15, %f13;
	st.global.f32 	[%rd3], %f16;
	ld.global.f32 	%f17, [%rd17+-24];
	ld.global.f32 	%f18, [%rd29+-24];
	fma.rn.f32 	%f19, %f17, %f18, %f16;
	st.global.f32 	[%rd3], %f19;
	ld.global.f32 	%f20, [%rd17+-20];
	ld.global.f32 	%f21, [%rd29+-20];
	fma.rn.f32 	%f22, %f20, %f21, %f19;
	st.global.f32 	[%rd3], %f22;
	ld.global.f32 	%f23, [%rd17+-16];
	ld.global.f32 	%f24, [%rd29+-16];
	fma.rn.f32 	%f25, %f23, %f24, %f22;
	st.global.f32 	[%rd3], %f25;
	ld.global.f32 	%f26, [%rd17+-12];
	ld.global.f32 	%f27, [%rd29+-12];
	fma.rn.f32 	%f28, %f26, %f27, %f25;
	st.global.f32 	[%rd3], %f28;
	ld.global.f32 	%f29, [%rd17+-8];
	ld.global.f32 	%f30, [%rd29+-8];
	fma.rn.f32 	%f31, %f29, %f30, %f28;
	st.global.f32 	[%rd3], %f31;
	ld.global.f32 	%f32, [%rd17+-4];
	ld.global.f32 	%f33, [%rd29+-4];
	fma.rn.f32 	%f34, %f32, %f33, %f31;
	st.global.f32 	[%rd3], %f34;
	ld.global.f32 	%f35, [%rd17];
	ld.global.f32 	%f36, [%rd29];
	fma.rn.f32 	%f37, %f35, %f36, %f34;
	st.global.f32 	[%rd3], %f37;
	ld.global.f32 	%f38, [%rd17+4];
	ld.global.f32 	%f39, [%rd29+4];
	fma.rn.f32 	%f40, %f38, %f39, %f37;
	st.global.f32 	[%rd3], %f40;
	ld.global.f32 	%f41, [%rd17+8];
	ld.global.f32 	%f42, [%rd29+8];
	fma.rn.f32 	%f43, %f41, %f42, %f40;
	st.global.f32 	[%rd3], %f43;
	ld.global.f32 	%f44, [%rd17+12];
	ld.global.f32 	%f45, [%rd29+12];
	fma.rn.f32 	%f46, %f44, %f45, %f43;
	st.global.f32 	[%rd3], %f46;
	ld.global.f32 	%f47, [%rd17+16];
	ld.global.f32 	%f48, [%rd29+16];
	fma.rn.f32 	%f49, %f47, %f48, %f46;
	st.global.f32 	[%rd3], %f49;
	ld.global.f32 	%f50, [%rd17+20];
	ld.global.f32 	%f51, [%rd29+20];
	fma.rn.f32 	%f52, %f50, %f51, %f49;
	st.global.f32 	[%rd3], %f52;
	ld.global.f32 	%f53, [%rd17+24];
	ld.global.f32 	%f54, [%rd29+24];
	fma.rn.f32 	%f55, %f53, %f54, %f52;
	st.global.f32 	[%rd3], %f55;
	ld.global.f32 	%f56, [%rd17+28];
	ld.global.f32 	%f57, [%rd29+28];
	fma.rn.f32 	%f95, %f56, %f57, %f55;
	st.global.f32 	[%rd3], %f95;
	add.s32 	%r31, %r31, 16;
	add.s32 	%r30, %r30, 16;
	add.s64 	%rd29, %rd29, 64;
	setp.ne.s32 	%p3, %r31, 0;
	@%p3 bra 	$L__BB19_3;
$L__BB19_4:
	setp.eq.s32 	%p4, %r2, 0;
	@%p4 bra 	$L__BB19_13;
	and.b32  	%r10, %r22, 7;
	setp.lt.u32 	%p5, %r2, 8;
	@%p5 bra 	$L__BB19_7;
	add.s32 	%r28, %r33, %r1;
	mul.wide.s32 	%rd18, %r28, 4;
	add.s64 	%rd19, %rd2, %rd18;
	ld.global.f32 	%f58, [%rd19];
	mul.wide.u32 	%rd20, %r33, 4;
	add.s64 	%rd21, %rd1, %rd20;
	ld.global.f32 	%f59, [%rd21];
	fma.rn.f32 	%f60, %f58, %f59, %f95;
	st.global.f32 	[%rd3], %f60;
	ld.global.f32 	%f61, [%rd19+4];
	ld.global.f32 	%f62, [%rd21+4];
	fma.rn.f32 	%f63, %f61, %f62, %f60;
	st.global.f32 	[%rd3], %f63;
	ld.global.f32 	%f64, [%rd19+8];
	ld.global.f32 	%f65, [%rd21+8];
	fma.rn.f32 	%f66, %f64, %f65, %f63;
	st.global.f32 	[%rd3], %f66;
	ld.global.f32 	%f67, [%rd19+12];
	ld.global.f32 	%f68, [%rd21+12];
	fma.rn.f32 	%f69, %f67, %f68, %f66;
	st.global.f32 	[%rd3], %f69;
	ld.global.f32 	%f70, [%rd19+16];
	ld.global.f32 	%f71, [%rd21+16];
	fma.rn.f32 	%f72, %f70, %f71, %f69;
	st.global.f32 	[%rd3], %f72;
	ld.global.f32 	%f73, [%rd19+20];
	ld.global.f32 	%f74, [%rd21+20];
	fma.rn.f32 	%f75, %f73, %f74, %f72;
	st.global.f32 	[%rd3], %f75;
	ld.global.f32 	%f76, [%rd19+24];
	ld.global.f32 	%f77, [%rd21+24];
	fma.rn.f32 	%f78, %f76, %f77, %f75;
	st.global.f32 	[%rd3], %f78;
	ld.global.f32 	%f79, [%rd19+28];
	ld.global.f32 	%f80, [%rd21+28];
	fma.rn.f32 	%f95, %f79, %f80, %f78;
	st.global.f32 	[%rd3], %f95;
	add.s32 	%r33, %r33, 8;
$L__BB19_7:
	setp.eq.s32 	%p6, %r10, 0;
	@%p6 bra 	$L__BB19_13;
	and.b32  	%r13, %r22, 3;
	setp.lt.u32 	%p7, %r10, 4;
	@%p7 bra 	$L__BB19_10;
	add.s32 	%r29, %r33, %r1;
	mul.wide.s32 	%rd22, %r29, 4;
	add.s64 	%rd23, %rd2, %rd22;
	ld.global.f32 	%f81, [%rd23];
	mul.wide.u32 	%rd24, %r33, 4;
	add.s64 	%rd25, %rd1, %rd24;
	ld.global.f32 	%f82, [%rd25];
	fma.rn.f32 	%f83, %f81, %f82, %f95;
	st.global.f32 	[%rd3], %f83;
	ld.global.f32 	%f84, [%rd23+4];
	ld.global.f32 	%f85, [%rd25+4];
	fma.rn.f32 	%f86, %f84, %f85, %f83;
	st.global.f32 	[%rd3], %f86;
	ld.global.f32 	%f87, [%rd23+8];
	ld.global.f32 	%f88, [%rd25+8];
	fma.rn.f32 	%f89, %f87, %f88, %f86;
	st.global.f32 	[%rd3], %f89;
	ld.global.f32 	%f90, [%rd23+12];
	ld.global.f32 	%f91, [%rd25+12];
	fma.rn.f32 	%f95, %f90, %f91, %f89;
	st.global.f32 	[%rd3], %f95;
	add.s32 	%r33, %r33, 4;
$L__BB19_10:
	setp.eq.s32 	%p8, %r13, 0;
	@%p8 bra 	$L__BB19_13;
	mul.wide.u32 	%rd26, %r33, 4;
	add.s64 	%rd30, %rd1, %rd26;
	add.s32 	%r36, %r33, %r1;
	neg.s32 	%r35, %r13;
$L__BB19_12:
	.pragma "nounroll";
	mul.wide.s32 	%rd27, %r36, 4;
	add.s64 	%rd28, %rd2, %rd27;
	ld.global.f32 	%f92, [%rd28];
	ld.global.f32 	%f93, [%rd30];
	fma.rn.f32 	%f95, %f92, %f93, %f95;
	st.global.f32 	[%rd3], %f95;
	add.s64 	%rd30, %rd30, 4;
	add.s32 	%r36, %r36, 1;
	add.s32 	%r35, %r35, 1;
	setp.ne.s32 	%p9, %r35, 0;
	@%p9 bra 	$L__BB19_12;
$L__BB19_13:
	ret;

}
	// .globl	_Z4gemvIdEvPT_S1_S1_i
.visible .entry _Z4gemvIdEvPT_S1_S1_i(
	.param .u64 .ptr .align 1 _Z4gemvIdEvPT_S1_S1_i_param_0,
	.param .u64 .ptr .align 1 _Z4gemvIdEvPT_S1_S1_i_param_1,
	.param .u64 .ptr .align 1 _Z4gemvIdEvPT_S1_S1_i_param_2,
	.param .u32 _Z4gemvIdEvPT_S1_S1_i_param_3
)
{
	.reg .pred 	%p<10>;
	.reg .b32 	%r<37>;
	.reg .b64 	%rd<31>;
	.reg .b64 	%fd<99>;

	ld.param.u64 	%rd11, [_Z4gemvIdEvPT_S1_S1_i_param_0];
	ld.param.u64 	%rd12, [_Z4gemvIdEvPT_S1_S1_i_param_1];
	ld.param.u64 	%rd13, [_Z4gemvIdEvPT_S1_S1_i_param_2];
	ld.param.u32 	%r22, [_Z4gemvIdEvPT_S1_S1_i_param_3];
	cvta.to.global.u64 	%rd1, %rd13;
	cvta.to.global.u64 	%rd2, %rd12;
	setp.lt.s32 	%p1, %r22, 1;
	@%p1 bra 	$L__BB20_13;
	mov.u32 	%r24, %tid.x;
	mov.u32 	%r25, %ntid.x;
	mov.u32 	%r26, %ctaid.x;
	mad.lo.s32 	%r27, %r26, %r25, %r24;
	cvta.to.global.u64 	%rd14, %rd11;
	mul.lo.s32 	%r1, %r22, %r27;
	mul.wide.s32 	%rd15, %r27, 8;
	add.s64 	%rd3, %rd14, %rd15;
	ld.global.f64 	%fd95, [%rd3];
	and.b32  	%r2, %r22, 15;
	setp.lt.u32 	%p2, %r22, 16;
	mov.b32 	%r33, 0;
	@%p2 bra 	$L__BB20_4;
	and.b32  	%r33, %r22, 2147483632;
	neg.s32 	%r31, %r33;
	add.s64 	%rd4, %rd2, 64;
	add.s64 	%rd29, %rd1, 64;
	mov.u32 	%r30, %r1;
$L__BB20_3:
	.pragma "nounroll";
	mul.wide.s32 	%rd16, %r30, 8;
	add.s64 	%rd17, %rd4, %rd16;
	ld.global.f64 	%fd11, [%rd17+-64];
	ld.global.f64 	%fd12, [%rd29+-64];
	fma.rn.f64 	%fd13, %fd11, %fd12, %fd95;
	st.global.f64 	[%rd3], %fd13;
	ld.global.f64 	%fd14, [%rd17+-56];
	ld.global.f64 	%fd15, [%rd29+-56];
	fma.rn.f64 	%fd16, %fd14, %fd15, %fd13;
	st.global.f64 	[%rd3], %fd16;
	ld.global.f64 	%fd17, [%rd17+-48];
	ld.global.f64 	%fd18, [%rd29+-48];
	fma.rn.f64 	%fd19, %fd17, %fd18, %fd16;
	st.global.f64 	[%rd3], %fd19;
	ld.global.f64 	%fd20, [%rd17+-40];
	ld.global.f64 	%fd21, [%rd29+-40];
	fma.rn.f64 	%fd22, %fd20, %fd21, %fd19;
	st.global.f64 	[%rd3], %fd22;
	ld.global.f64 	%fd23, [%rd17+-32];
	ld.global.f64 	%fd24, [%rd29+-32];
	fma.rn.f64 	%fd25, %fd23, %fd24, %fd22;
	st.global.f64 	[%rd3], %fd25;
	ld.global.f64 	%fd26, [%rd17+-24];
	ld.global.f64 	%fd27, [%rd29+-24];
	fma.rn.f64 	%fd28, %fd26, %fd27, %fd25;
	st.global.f64 	[%rd3], %fd28;
	ld.global.f64 	%fd29, [%rd17+-16];
	ld.global.f64 	%fd30, [%rd29+-16];
	fma.rn.f64 	%fd31, %fd29, %fd30, %fd28;
	st.global.f64 	[%rd3], %fd31;
	ld.global.f64 	%fd32, [%rd17+-8];
	ld.global.f64 	%fd33, [%rd29+-8];
	fma.rn.f64 	%fd34, %fd32, %fd33, %fd31;
	st.global.f64 	[%rd3], %fd34;
	ld.global.f64 	%fd35, [%rd17];
	ld.global.f64 	%fd36, [%rd29];
	fma.rn.f64 	%fd37, %fd35, %fd36, %fd34;
	st.global.f64 	[%rd3], %fd37;
	ld.global.f64 	%fd38, [%rd17+8];
	ld.global.f64 	%fd39, [%rd29+8];
	fma.rn.f64 	%fd40, %fd38, %fd39, %fd37;
	st.global.f64 	[%rd3], %fd40;
	ld.global.f64 	%fd41, [%rd17+16];
	ld.global.f64 	%fd42, [%rd29+16];
	fma.rn.f64 	%fd43, %fd41, %fd42, %fd40;
	st.global.f64 	[%rd3], %fd43;
	ld.global.f64 	%fd44, [%rd17+24];
	ld.global.f64 	%fd45, [%rd29+24];
	fma.rn.f64 	%fd46, %fd44, %fd45, %fd43;
	st.global.f64 	[%rd3], %fd46;
	ld.global.f64 	%fd47, [%rd17+32];
	ld.global.f64 	%fd48, [%rd29+32];
	fma.rn.f64 	%fd49, %fd47, %fd48, %fd46;
	st.global.f64 	[%rd3], %fd49;
	ld.global.f64 	%fd50, [%rd17+40];
	ld.global.f64 	%fd51, [%rd29+40];
	fma.rn.f64 	%fd52, %fd50, %fd51, %fd49;
	st.global.f64 	[%rd3], %fd52;
	ld.global.f64 	%fd53, [%rd17+48];
	ld.global.f64 	%fd54, [%rd29+48];
	fma.rn.f64 	%fd55, %fd53, %fd54, %fd52;
	st.global.f64 	[%rd3], %fd55;
	ld.global.f64 	%fd56, [%rd17+56];
	ld.global.f64 	%fd57, [%rd29+56];
	fma.rn.f64 	%fd95, %fd56, %fd57, %fd55;
	st.global.f64 	[%rd3], %fd95;
	add.s32 	%r31, %r31, 16;
	add.s32 	%r30, %r30, 16;
	add.s64 	%rd29, %rd29, 128;
	setp.ne.s32 	%p3, %r31, 0;
	@%p3 bra 	$L__BB20_3;
$L__BB20_4:
	setp.eq.s32 	%p4, %r2, 0;
	@%p4 bra 	$L__BB20_13;
	and.b32  	%r10, %r22, 7;
	setp.lt.u32 	%p5, %r2, 8;
	@%p5 bra 	$L__BB20_7;
	add.s32 	%r28, %r33, %r1;
	mul.wide.s32 	%rd18, %r28, 8;
	add.s64 	%rd19, %rd2, %rd18;
	ld.global.f64 	%fd58, [%rd19];
	mul.wide.u32 	%rd20, %r33, 8;
	add.s64 	%rd21, %rd1, %rd20;
	ld.global.f64 	%fd59, [%rd21];
	fma.rn.f64 	%fd60, %fd58, %fd59, %fd95;
	st.global.f64 	[%rd3], %fd60;
	ld.global.f64 	%fd61, [%rd19+8];
	ld.global.f64 	%fd62, [%rd21+8];
	fma.rn.f64 	%fd63, %fd61, %fd62, %fd60;
	st.global.f64 	[%rd3], %fd63;
	ld.global.f64 	%fd64, [%rd19+16];
	ld.global.f64 	%fd65, [%rd21+16];
	fma.rn.f64 	%fd66, %fd64, %fd65, %fd63;
	st.global.f64 	[%rd3], %fd66;
	ld.global.f64 	%fd67, [%rd19+24];
	ld.global.f64 	%fd68, [%rd21+24];
	fma.rn.f64 	%fd69, %fd67, %fd68, %fd66;
	st.global.f64 	[%rd3], %fd69;
	ld.global.f64 	%fd70, [%rd19+32];
	ld.global.f64 	%fd71, [%rd21+32];
	fma.rn.f64 	%fd72, %fd70, %fd71, %fd69;
	st.global.f64 	[%rd3], %fd72;
	ld.global.f64 	%fd73, [%rd19+40];
	ld.global.f64 	%fd74, [%rd21+40];
	fma.rn.f64 	%fd75, %fd73, %fd74, %fd72;
	st.global.f64 	[%rd3], %fd75;
	ld.global.f64 	%fd76, [%rd19+48];
	ld.global.f64 	%fd77, [%rd21+48];
	fma.rn.f64 	%fd78, %fd76, %fd77, %fd75;
	st.global.f64 	[%rd3], %fd78;
	ld.global.f64 	%fd79, [%rd19+56];
	ld.global.f64 	%fd80, [%rd21+56];
	fma.rn.f64 	%fd95, %fd79, %fd80, %fd78;
	st.global.f64 	[%rd3], %fd95;
	add.s32 	%r33, %r33, 8;
$L__BB20_7:
	setp.eq.s32 	%p6, %r10, 0;
	@%p6 bra 	$L__BB20_13;
	and.b32  	%r13, %r22, 3;
	setp.lt.u32 	%p7, %r10, 4;
	@%p7 bra 	$L__BB20_10;
	add.s32 	%r29, %r33, %r1;
	mul.wide.s32 	%rd22, %r29, 8;
	add.s64 	%rd23, %rd2, %rd22;
	ld.global.f64 	%fd81, [%rd23];
	mul.wide.u32 	%rd24, %r33, 8;
	add.s64 	%rd25, %rd1, %rd24;
	ld.global.f64 	%fd82, [%rd25];
	fma.rn.f64 	%fd83, %fd81, %fd82, %fd95;
	st.global.f64 	[%rd3], %fd83;
	ld.global.f64 	%fd84, [%rd23+8];
	ld.global.f64 	%fd85, [%rd25+8];
	fma.rn.f64 	%fd86, %fd84, %fd85, %fd83;
	st.global.f64 	[%rd3], %fd86;
	ld.global.f64 	%fd87, [%rd23+16];
	ld.global.f64 	%fd88, [%rd25+16];
	fma.rn.f64 	%fd89, %fd87, %fd88, %fd86;
	st.global.f64 	[%rd3], %fd89;
	ld.global.f64 	%fd90, [%rd23+24];
	ld.global.f64 	%fd91, [%rd25+24];
	fma.rn.f64 	%fd95, %fd90, %fd91, %fd89;
	st.global.f64 	[%rd3], %fd95;
	add.s32 	%r33, %r33, 4;
$L__BB20_10:
	setp.eq.s32 	%p8, %r13, 0;
	@%p8 bra 	$L__BB20_13;
	mul.wide.u32 	%rd26, %r33, 8;
	add.s64 	%rd30, %rd1, %rd26;
	add.s32 	%r36, %r33, %r1;
	neg.s32 	%r35, %r13;
$L__BB20_12:
	.pragma "nounroll";
	mul.wide.s32 	%rd27, %r36, 8;
	add.s64 	%rd28, %rd2, %rd27;
	ld.global.f64 	%fd92, [%rd28];
	ld.global.f64 	%fd93, [%rd30];
	fma.rn.f64 	%fd95, %fd92, %fd93, %fd95;
	st.global.f64 	[%rd3], %fd95;
	add.s64 	%rd30, %rd30, 8;
	add.s32 	%r36, %r36, 1;
	add.s32 	%r35, %r35, 1;
	setp.ne.s32 	%p9, %r35, 0;
	@%p9 bra 	$L__BB20_12;
$L__BB20_13:
	ret;

}
	// .globl	_Z4gemmIiEvPT_S1_S1_i
.visible .entry _Z4gemmIiEvPT_S1_S1_i(
	.param .u64 .ptr .align 1 _Z4gemmIiEvPT_S1_S1_i_param_0,
	.param .u64 .ptr .align 1 _Z4gemmIiEvPT_S1_S1_i_param_1,
	.param .u64 .ptr .align 1 _Z4gemmIiEvPT_S1_S1_i_param_2,
	.param .u32 _Z4gemmIiEvPT_S1_S1_i_param_3
)
{
	.reg .pred 	%p<10>;
	.reg .b32 	%r<94>;
	.reg .b64 	%rd<66>;

	ld.param.u64 	%rd14, [_Z4gemmIiEvPT_S1_S1_i_param_0];
	ld.param.u64 	%rd15, [_Z4gemmIiEvPT_S1_S1_i_param_1];
	ld.param.u64 	%rd16, [_Z4gemmIiEvPT_S1_S1_i_param_2];
	ld.param.u32 	%r24, [_Z4gemmIiEvPT_S1_S1_i_param_3];
	cvta.to.global.u64 	%rd1, %rd16;
	cvta.to.global.u64 	%rd2, %rd15;
	mov.u32 	%r25, %ctaid.x;
	mov.u32 	%r26, %ntid.x;
	mov.u32 	%r27, %tid.x;
	mad.lo.s32 	%r1, %r25, %r26, %r27;
	setp.lt.s32 	%p1, %r24, 1;
	@%p1 bra 	$L__BB21_12;
	cvta.to.global.u64 	%rd17, %rd14;
	mov.u32 	%r29, %tid.y;
	mov.u32 	%r30, %ntid.y;
	mov.u32 	%r31, %ctaid.y;
	mad.lo.s32 	%r32, %r31, %r30, %r29;
	mul.lo.s32 	%r2, %r24, %r32;
	add.s32 	%r33, %r2, %r1;
	mul.wide.s32 	%rd18, %r33, 4;
	add.s64 	%rd3, %rd17, %rd18;
	ld.global.u32 	%r88, [%rd3];
	and.b32  	%r4, %r24, 7;
	setp.lt.u32 	%p2, %r24, 8;
	mov.b32 	%r91, 0;
	@%p2 bra 	$L__BB21_4;
	and.b32  	%r34, %r24, 2147483640;
	neg.s32 	%r86, %r34;
	mul.wide.u32 	%rd19, %r24, 4;
	add.s64 	%rd4, %rd1, %rd19;
	mul.wide.u32 	%rd20, %r24, 8;
	add.s64 	%rd5, %rd1, %rd20;
	mul.wide.u32 	%rd21, %r24, 12;
	add.s64 	%rd6, %rd1, %rd21;
	mul.wide.u32 	%rd22, %r24, 16;
	add.s64 	%rd7, %rd1, %rd22;
	mul.wide.u32 	%rd23, %r24, 20;
	add.s64 	%rd8, %rd1, %rd23;
	mul.wide.u32 	%rd24, %r24, 24;
	add.s64 	%rd9, %rd1, %rd24;
	mul.wide.u32 	%rd25, %r24, 28;
	add.s64 	%rd10, %rd1, %rd25;
	mul.wide.u32 	%rd26, %r2, 4;
	add.s64 	%rd27, %rd26, %rd2;
	add.s64 	%rd65, %rd27, 16;
	mov.u32 	%r85, %r1;
$L__BB21_3:
	.pragma "nounroll";
	and.b32  	%r91, %r24, 2147483640;
	mul.wide.s32 	%rd28, %r85, 4;
	add.s64 	%rd29, %rd4, %rd28;
	add.s64 	%rd30, %rd5, %rd28;
	add.s64 	%rd31, %rd6, %rd28;
	add.s64 	%rd32, %rd7, %rd28;
	add.s64 	%rd33, %rd8, %rd28;
	add.s64 	%rd34, %rd9, %rd28;
	add.s64 	%rd35, %rd10, %rd28;
	add.s64 	%rd36, %rd1, %rd28;
	ld.global.u32 	%r35, [%rd65+-16];
	ld.global.u32 	%r36, [%rd36];
	mad.lo.s32 	%r37, %r36, %r35, %r88;
	st.global.u32 	[%rd3], %r37;
	ld.global.u32 	%r38, [%rd65+-12];
	ld.global.u32 	%r39, [%rd29];
	mad.lo.s32 	%r40, %r39, %r38, %r37;
	st.global.u32 	[%rd3], %r40;
	ld.global.u32 	%r41, [%rd65+-8];
	ld.global.u32 	%r42, [%rd30];
	mad.lo.s32 	%r43, %r42, %r41, %r40;
	st.global.u32 	[%rd3], %r43;
	ld.global.u32 	%r44, [%rd65+-4];
	ld.global.u32 	%r45, [%rd31];
	mad.lo.s32 	%r46, %r45, %r44, %r43;
	st.global.u32 	[%rd3], %r46;
	ld.global.u32 	%r47, [%rd65];
	ld.global.u32 	%r48, [%rd32];
	mad.lo.s32 	%r49, %r48, %r47, %r46;
	st.global.u32 	[%rd3], %r49;
	ld.global.u32 	%r50, [%rd65+4];
	ld.global.u32 	%r51, [%rd33];
	mad.lo.s32 	%r52, %r51, %r50, %r49;
	st.global.u32 	[%rd3], %r52;
	ld.global.u32 	%r53, [%rd65+8];
	ld.global.u32 	%r54, [%rd34];
	mad.lo.s32 	%r55, %r54, %r53, %r52;
	st.global.u32 	[%rd3], %r55;
	ld.global.u32 	%r56, [%rd65+12];
	ld.global.u32 	%r57, [%rd35];
	mad.lo.s32 	%r88, %r57, %r56, %r55;
	st.global.u32 	[%rd3], %r88;
	add.s32 	%r86, %r86, 8;
	shl.b32 	%r58, %r24, 3;
	add.s32 	%r85, %r85, %r58;
	add.s64 	%rd65, %rd65, 32;
	setp.ne.s32 	%p3, %r86, 0;
	@%p3 bra 	$L__BB21_3;
$L__BB21_4:
	setp.eq.s32 	%p4, %r4, 0;
	@%p4 bra 	$L__BB21_12;
	and.b32  	%r15, %r24, 3;
	setp.lt.u32 	%p5, %r4, 4;
	@%p5 bra 	$L__BB21_7;
	add.s32 	%r59, %r91, %r2;
	mul.wide.u32 	%rd37, %r59, 4;
	add.s64 	%rd38, %rd2, %rd37;
	ld.global.u32 	%r60, [%rd38];
	mad.lo.s32 	%r61, %r91, %r24, %r1;
	mul.wide.s32 	%rd39, %r61, 4;
	add.s64 	%rd40, %rd1, %rd39;
	ld.global.u32 	%r62, [%rd40];
	mad.lo.s32 	%r63, %r62, %r60, %r88;
	st.global.u32 	[%rd3], %r63;
	cvt.u64.u32 	%rd41, %r2;
	cvt.u64.u32 	%rd42, %r91;
	add.s64 	%rd43, %rd42, %rd41;
	shl.b64 	%rd44, %rd43, 2;
	add.s64 	%rd45, %rd2, %rd44;
	ld.global.u32 	%r64, [%rd45+4];
	mul.wide.u32 	%rd46, %r24, 4;
	add.s64 	%rd47, %rd40, %rd46;
	ld.global.u32 	%r65, [%rd47];
	mad.lo.s32 	%r66, %r65, %r64, %r63;
	st.global.u32 	[%rd3], %r66;
	ld.global.u32 	%r67, [%rd45+8];
	add.s64 	%rd48, %rd47, %rd46;
	ld.global.u32 	%r68, [%rd48];
	mad.lo.s32 	%r69, %r68, %r67, %r66;
	st.global.u32 	[%rd3], %r69;
	ld.global.u32 	%r70, [%rd45+12];
	add.s64 	%rd49, %rd48, %rd46;
	ld.global.u32 	%r71, [%rd49];
	mad.lo.s32 	%r88, %r71, %r70, %r69;
	st.global.u32 	[%rd3], %r88;
	add.s32 	%r91, %r91, 4;
$L__BB21_7:
	setp.eq.s32 	%p6, %r15, 0;
	@%p6 bra 	$L__BB21_12;
	setp.eq.s32 	%p7, %r15, 1;
	@%p7 bra 	$L__BB21_10;
	add.s32 	%r72, %r91, %r2;
	mul.wide.u32 	%rd50, %r72, 4;
	add.s64 	%rd51, %rd2, %rd50;
	ld.global.u32 	%r73, [%rd51];
	mad.lo.s32 	%r74, %r91, %r24, %r1;
	mul.wide.s32 	%rd52, %r74, 4;
	add.s64 	%rd53, %rd1, %rd52;
	ld.global.u32 	%r75, [%rd53];
	mad.lo.s32 	%r76, %r75, %r73, %r88;
	st.global.u32 	[%rd3], %r76;
	cvt.u64.u32 	%rd54, %r2;
	cvt.u64.u32 	%rd55, %r91;
	add.s64 	%rd56, %rd55, %rd54;
	shl.b64 	%rd57, %rd56, 2;
	add.s64 	%rd58, %rd2, %rd57;
	ld.global.u32 	%r77, [%rd58+4];
	mul.wide.u32 	%rd59, %r24, 4;
	add.s64 	%rd60, %rd53, %rd59;
	ld.global.u32 	%r78, [%rd60];
	mad.lo.s32 	%r88, %r78, %r77, %r76;
	st.global.u32 	[%rd3], %r88;
	add.s32 	%r91, %r91, 2;
$L__BB21_10:
	and.b32  	%r79, %r24, 1;
	setp.eq.b32 	%p8, %r79, 1;
	not.pred 	%p9, %p8;
	@%p9 bra 	$L__BB21_12;
	add.s32 	%r80, %r91, %r2;
	mul.wide.u32 	%rd61, %r80, 4;
	add.s64 	%rd62, %rd2, %rd61;
	ld.global.u32 	%r81, [%rd62];
	mad.lo.s32 	%r82, %r91, %r24, %r1;
	mul.wide.s32 	%rd63, %r82, 4;
	add.s64 	%rd64, %rd1, %rd63;
	ld.global.u32 	%r83, [%rd64];
	mad.lo.s32 	%r84, %r83, %r81, %r88;
	st.global.u32 	[%rd3], %r84;
$L__BB21_12:
	ret;

}
	// .globl	_Z4gemmIfEvPT_S1_S1_i
.visible .entry _Z4gemmIfEvPT_S1_S1_i(
	.param .u64 .ptr .align 1 _Z4gemmIfEvPT_S1_S1_i_param_0,
	.param .u64 .ptr .align 1 _Z4gemmIfEvPT_S1_S1_i_param_1,
	.param .u64 .ptr .align 1 _Z4gemmIfEvPT_S1_S1_i_param_2,
	.param .u32 _Z4gemmIfEvPT_S1_S1_i_param_3
)
{
	.reg .pred 	%p<10>;
	.reg .b32 	%r<40>;
	.reg .b32 	%f<55>;
	.reg .b64 	%rd<66>;

	ld.param.u64 	%rd14, [_Z4gemmIfEvPT_S1_S1_i_param_0];
	ld.param.u64 	%rd15, [_Z4gemmIfEvPT_S1_S1_i_param_1];
	ld.param.u64 	%rd16, [_Z4gemmIfEvPT_S1_S1_i_param_2];
	ld.param.u32 	%r16, [_Z4gemmIfEvPT_S1_S1_i_param_3];
	cvta.to.global.u64 	%rd1, %rd16;
	cvta.to.global.u64 	%rd2, %rd15;
	mov.u32 	%r17, %ctaid.x;
	mov.u32 	%r18, %ntid.x;
	mov.u32 	%r19, %tid.x;
	mad.lo.s32 	%r1, %r17, %r18, %r19;
	setp.lt.s32 	%p1, %r16, 1;
	@%p1 bra 	$L__BB22_12;
	cvta.to.global.u64 	%rd17, %rd14;
	mov.u32 	%r21, %tid.y;
	mov.u32 	%r22, %ntid.y;
	mov.u32 	%r23, %ctaid.y;
	mad.lo.s32 	%r24, %r23, %r22, %r21;
	mul.lo.s32 	%r2, %r16, %r24;
	add.s32 	%r25, %r2, %r1;
	mul.wide.s32 	%rd18, %r25, 4;
	add.s64 	%rd3, %rd17, %rd18;
	ld.global.f32 	%f52, [%rd3];
	and.b32  	%r3, %r16, 7;
	setp.lt.u32 	%p2, %r16, 8;
	mov.b32 	%r38, 0;
	@%p2 bra 	$L__BB22_4;
	and.b32  	%r26, %r16, 2147483640;
	neg.s32 	%r36, %r26;
	mul.wide.u32 	%rd19, %r16, 4;
	add.s64 	%rd4, %rd1, %rd19;
	mul.wide.u32 	%rd20, %r16, 8;
	add.s64 	%rd5, %rd1, %rd20;
	mul.wide.u32 	%rd21, %r16, 12;
	add.s64 	%rd6, %rd1, %rd21;
	mul.wide.u32 	%rd22, %r16, 16;
	add.s64 	%rd7, %rd1, %rd22;
	mul.wide.u32 	%rd23, %r16, 20;
	add.s64 	%rd8, %rd1, %rd23;
	mul.wide.u32 	%rd24, %r16, 24;
	add.s64 	%rd9, %rd1, %rd24;
	mul.wide.u32 	%rd25, %r16, 28;
	add.s64 	%rd10, %rd1, %rd25;
	mul.wide.u32 	%rd26, %r2, 4;
	add.s64 	%rd27, %rd26, %rd2;
	add.s64 	%rd65, %rd27, 16;
	mov.u32 	%r35, %r1;
$L__BB22_3:
	.pragma "nounroll";
	and.b32  	%r38, %r16, 2147483640;
	mul.wide.s32 	%rd28, %r35, 4;
	add.s64 	%rd29, %rd4, %rd28;
	add.s64 	%rd30, %rd5, %rd28;
	add.s64 	%rd31, %rd6, %rd28;
	add.s64 	%rd32, %rd7, %rd28;
	add.s64 	%rd33, %rd8, %rd28;
	add.s64 	%rd34, %rd9, %rd28;
	add.s64 	%rd35, %rd10, %rd28;
	add.s64 	%rd36, %rd1, %rd28;
	ld.global.f32 	%f9, [%rd65+-16];
	ld.global.f32 	%f10, [%rd36];
	fma.rn.f32 	%f11, %f9, %f10, %f52;
	st.global.f32 	[%rd3], %f11;
	ld.global.f32 	%f12, [%rd65+-12];
	ld.global.f32 	%f13, [%rd29];
	fma.rn.f32 	%f14, %f12, %f13, %f11;
	st.global.f32 	[%rd3], %f14;
	ld.global.f32 	%f15, [%rd65+-8];
	ld.global.f32 	%f16, [%rd30];
	fma.rn.f32 	%f17, %f15, %f16, %f14;
	st.global.f32 	[%rd3], %f17;
	ld.global.f32 	%f18, [%rd65+-4];
	ld.global.f32 	%f19, [%rd31];
	fma.rn.f32 	%f20, %f18, %f19, %f17;
	st.global.f32 	[%rd3], %f20;
	ld.global.f32 	%f21, [%rd65];
	ld.global.f32 	%f22, [%rd32];
	fma.rn.f32 	%f23, %f21, %f22, %f20;
	st.global.f32 	[%rd3], %f23;
	ld.global.f32 	%f24, [%rd65+4];
	ld.global.f32 	%f25, [%rd33];
	fma.rn.f32 	%f26, %f24, %f25, %f23;
	st.global.f32 	[%rd3], %f26;
	ld.global.f32 	%f27, [%rd65+8];
	ld.global.f32 	%f28, [%rd34];
	fma.rn.f32 	%f29, %f27, %f28, %f26;
	st.global.f32 	[%rd3], %f29;
	ld.global.f32 	%f30, [%rd65+12];
	ld.global.f32 	%f31, [%rd35];
	fma.rn.f32 	%f52, %f30, %f31, %f29;
	st.global.f32 	[%rd3], %f52;
	add.s32 	%r36, %r36, 8;
	shl.b32 	%r27, %r16, 3;
	add.s32 	%r35, %r35, %r27;
	add.s64 	%rd65, %rd65, 32;
	setp.ne.s32 	%p3, %r36, 0;
	@%p3 bra 	$L__BB22_3;
$L__BB22_4:
	setp.eq.s32 	%p4, %r3, 0;
	@%p4 bra 	$L__BB22_12;
	and.b32  	%r11, %r16, 3;
	setp.lt.u32 	%p5, %r3, 4;
	@%p5 bra 	$L__BB22_7;
	add.s32 	%r28, %r38, %r2;
	mul.wide.u32 	%rd37, %r28, 4;
	add.s64 	%rd38, %rd2, %rd37;
	ld.global.f32 	%f32, [%rd38];
	mad.lo.s32 	%r29, %r38, %r16, %r1;
	mul.wide.s32 	%rd39, %r29, 4;
	add.s64 	%rd40, %rd1, %rd39;
	ld.global.f32 	%f33, [%rd40];
	fma.rn.f32 	%f34, %f32, %f33, %f52;
	st.global.f32 	[%rd3], %f34;
	cvt.u64.u32 	%rd41, %r2;
	cvt.u64.u32 	%rd42, %r38;
	add.s64 	%rd43, %rd42, %rd41;
	shl.b64 	%rd44, %rd43, 2;
	add.s64 	%rd45, %rd2, %rd44;
	ld.global.f32 	%f35, [%rd45+4];
	mul.wide.u32 	%rd46, %r16, 4;
	add.s64 	%rd47, %rd40, %rd46;
	ld.global.f32 	%f36, [%rd47];
	fma.rn.f32 	%f37, %f35, %f36, %f34;
	st.global.f32 	[%rd3], %f37;
	ld.global.f32 	%f38, [%rd45+8];
	add.s64 	%rd48, %rd47, %rd46;
	ld.global.f32 	%f39, [%rd48];
	fma.rn.f32 	%f40, %f38, %f39, %f37;
	st.global.f32 	[%rd3], %f40;
	ld.global.f32 	%f41, [%rd45+12];
	add.s64 	%rd49, %rd48, %rd46;
	ld.global.f32 	%f42, [%rd49];
	fma.rn.f32 	%f52, %f41, %f42, %f40;
	st.global.f32 	[%rd3], %f52;
	add.s32 	%r38, %r38, 4;
$L__BB22_7:
	setp.eq.s32 	%p6, %r11, 0;
	@%p6 bra 	$L__BB22_12;
	setp.eq.s32 	%p7, %r11, 1;
	@%p7 bra 	$L__BB22_10;
	add.s32 	%r30, %r38, %r2;
	mul.wide.u32 	%rd50, %r30, 4;
	add.s64 	%rd51, %rd2, %rd50;
	ld.global.f32 	%f43, [%rd51];
	mad.lo.s32 	%r31, %r38, %r16, %r1;
	mul.wide.s32 	%rd52, %r31, 4;
	add.s64 	%rd53, %rd1, %rd52;
	ld.global.f32 	%f44, [%rd53];
	fma.rn.f32 	%f45, %f43, %f44, %f52;
	st.global.f32 	[%rd3], %f45;
	cvt.u64.u32 	%rd54, %r2;
	cvt.u64.u32 	%rd55, %r38;
	add.s64 	%rd56, %rd55, %rd54;
	shl.b64 	%rd57, %rd56, 2;
	add.s64 	%rd58, %rd2, %rd57;
	ld.global.f32 	%f46, [%rd58+4];
	mul.wide.u32 	%rd59, %r16, 4;
	add.s64 	%rd60, %rd53, %rd59;
	ld.global.f32 	%f47, [%rd60];
	fma.rn.f32 	%f52, %f46, %f47, %f45;
	st.global.f32 	[%rd3], %f52;
	add.s32 	%r38, %r38, 2;
$L__BB22_10:
	and.b32  	%r32, %r16, 1;
	setp.eq.b32 	%p8, %r32, 1;
	not.pred 	%p9, %p8;
	@%p9 bra 	$L__BB22_12;
	add.s32 	%r33, %r38, %r2;
	mul.wide.u32 	%rd61, %r33, 4;
	add.s64 	%rd62, %rd2, %rd61;
	ld.global.f32 	%f48, [%rd62];
	mad.lo.s32 	%r34, %r38, %r16, %r1;
	mul.wide.s32 	%rd63, %r34, 4;
	add.s64 	%rd64, %rd1, %rd63;
	ld.global.f32 	%f49, [%rd64];
	fma.rn.f32 	%f50, %f48, %f49, %f52;
	st.global.f32 	[%rd3], %f50;
$L__BB22_12:
	ret;

}
	// .globl	_Z4gemmIdEvPT_S1_S1_i
.visible .entry _Z4gemmIdEvPT_S1_S1_i(
	.param .u64 .ptr .align 1 _Z4gemmIdEvPT_S1_S1_i_param_0,
	.param .u64 .ptr .align 1 _Z4gemmIdEvPT_S1_S1_i_param_1,
	.param .u64 .ptr .align 1 _Z4gemmIdEvPT_S1_S1_i_param_2,
	.param .u32 _Z4gemmIdEvPT_S1_S1_i_param_3
)
{
	.reg .pred 	%p<10>;
	.reg .b32 	%r<40>;
	.reg .b64 	%rd<65>;
	.reg .b64 	%fd<55>;

	ld.param.u64 	%rd13, [_Z4gemmIdEvPT_S1_S1_i_param_0];
	ld.param.u64 	%rd14, [_Z4gemmIdEvPT_S1_S1_i_param_1];
	ld.param.u64 	%rd15, [_Z4gemmIdEvPT_S1_S1_i_param_2];
	ld.param.u32 	%r16, [_Z4gemmIdEvPT_S1_S1_i_param_3];
	cvta.to.global.u64 	%rd1, %rd15;
	cvta.to.global.u64 	%rd2, %rd14;
	mov.u32 	%r17, %ctaid.x;
	mov.u32 	%r18, %ntid.x;
	mov.u32 	%r19, %tid.x;
	mad.lo.s32 	%r1, %r17, %r18, %r19;
	setp.lt.s32 	%p1, %r16, 1;
	@%p1 bra 	$L__BB23_12;
	cvta.to.global.u64 	%rd16, %rd13;
	mov.u32 	%r21, %tid.y;
	mov.u32 	%r22, %ntid.y;
	mov.u32 	%r23, %ctaid.y;
	mad.lo.s32 	%r24, %r23, %r22, %r21;
	mul.lo.s32 	%r2, %r16, %r24;
	add.s32 	%r25, %r2, %r1;
	mul.wide.s32 	%rd17, %r25, 8;
	add.s64 	%rd3, %rd16, %rd17;
	ld.global.f64 	%fd52, [%rd3];
	and.b32  	%r3, %r16, 7;
	setp.lt.u32 	%p2, %r16, 8;
	mov.b32 	%r38, 0;
	@%p2 bra 	$L__BB23_4;
	and.b32  	%r26, %r16, 2147483640;
	neg.s32 	%r36, %r26;
	mul.wide.u32 	%rd18, %r16, 16;
	add.s64 	%rd4, %rd1, %rd18;
	mul.wide.u32 	%rd19, %r16, 24;
	add.s64 	%rd5, %rd1, %rd19;
	mul.wide.u32 	%rd20, %r16, 32;
	add.s64 	%rd6, %rd1, %rd20;
	mul.wide.u32 	%rd21, %r16, 40;
	add.s64 	%rd7, %rd1, %rd21;
	mul.wide.u32 	%rd22, %r16, 48;
	add.s64 	%rd8, %rd1, %rd22;
	mul.wide.u32 	%rd23, %r16, 56;
	add.s64 	%rd9, %rd1, %rd23;
	mul.wide.u32 	%rd24, %r2, 8;
	add.s64 	%rd25, %rd24, %rd2;
	add.s64 	%rd64, %rd25, 32;
	mov.u32 	%r35, %r1;
$L__BB23_3:
	.pragma "nounroll";
	and.b32  	%r38, %r16, 2147483640;
	mul.wide.s32 	%rd26, %r35, 8;
	mul.wide.u32 	%rd27, %r16, 8;
	add.s64 	%rd28, %rd1, %rd26;
	add.s64 	%rd29, %rd28, %rd27;
	add.s64 	%rd30, %rd4, %rd26;
	add.s64 	%rd31, %rd5, %rd26;
	add.s64 	%rd32, %rd6, %rd26;
	add.s64 	%rd33, %rd7, %rd26;
	add.s64 	%rd34, %rd8, %rd26;
	add.s64 	%rd35, %rd9, %rd26;
	ld.global.f64 	%fd9, [%rd64+-32];
	ld.global.f64 	%fd10, [%rd28];
	fma.rn.f64 	%fd11, %fd9, %fd10, %fd52;
	st.global.f64 	[%rd3], %fd11;
	ld.global.f64 	%fd12, [%rd64+-24];
	ld.global.f64 	%fd13, [%rd29];
	fma.rn.f64 	%fd14, %fd12, %fd13, %fd11;
	st.global.f64 	[%rd3], %fd14;
	ld.global.f64 	%fd15, [%rd64+-16];
	ld.global.f64 	%fd16, [%rd30];
	fma.rn.f64 	%fd17, %fd15, %fd16, %fd14;
	st.global.f64 	[%rd3], %fd17;
	ld.global.f64 	%fd18, [%rd64+-8];
	ld.global.f64 	%fd19, [%rd31];
	fma.rn.f64 	%fd20, %fd18, %fd19, %fd17;
	st.global.f64 	[%rd3], %fd20;
	ld.global.f64 	%fd21, [%rd64];
	ld.global.f64 	%fd22, [%rd32];
	fma.rn.f64 	%fd23, %fd21, %fd22, %fd20;
	st.global.f64 	[%rd3], %fd23;
	ld.global.f64 	%fd24, [%rd64+8];
	ld.global.f64 	%fd25, [%rd33];
	fma.rn.f64 	%fd26, %fd24, %fd25, %fd23;
	st.global.f64 	[%rd3], %fd26;
	ld.global.f64 	%fd27, [%rd64+16];
	ld.global.f64 	%fd28, [%rd34];
	fma.rn.f64 	%fd29, %fd27, %fd28, %fd26;
	st.global.f64 	[%rd3], %fd29;
	ld.global.f64 	%fd30, [%rd64+24];
	ld.global.f64 	%fd31, [%rd35];
	fma.rn.f64 	%fd52, %fd30, %fd31, %fd29;
	st.global.f64 	[%rd3], %fd52;
	add.s32 	%r36, %r36, 8;
	shl.b32 	%r27, %r16, 3;
	add.s32 	%r35, %r35, %r27;
	add.s64 	%rd64, %rd64, 64;
	setp.ne.s32 	%p3, %r36, 0;
	@%p3 bra 	$L__BB23_3;
$L__BB23_4:
	setp.eq.s32 	%p4, %r3, 0;
	@%p4 bra 	$L__BB23_12;
	and.b32  	%r11, %r16, 3;
	setp.lt.u32 	%p5, %r3, 4;
	@%p5 bra 	$L__BB23_7;
	add.s32 	%r28, %r38, %r2;
	mul.wide.u32 	%rd36, %r28, 8;
	add.s64 	%rd37, %rd2, %rd36;
	ld.global.f64 	%fd32, [%rd37];
	mad.lo.s32 	%r29, %r38, %r16, %r1;
	mul.wide.s32 	%rd38, %r29, 8;
	add.s64 	%rd39, %rd1, %rd38;
	ld.global.f64 	%fd33, [%rd39];
	fma.rn.f64 	%fd34, %fd32, %fd33, %fd52;
	st.global.f64 	[%rd3], %fd34;
	cvt.u64.u32 	%rd40, %r2;
	cvt.u64.u32 	%rd41, %r38;
	add.s64 	%rd42, %rd41, %rd40;
	shl.b64 	%rd43, %rd42, 3;
	add.s64 	%rd44, %rd2, %rd43;
	ld.global.f64 	%fd35, [%rd44+8];
	mul.wide.u32 	%rd45, %r16, 8;
	add.s64 	%rd46, %rd39, %rd45;
	ld.global.f64 	%fd36, [%rd46];
	fma.rn.f64 	%fd37, %fd35, %fd36, %fd34;
	st.global.f64 	[%rd3], %fd37;
	ld.global.f64 	%fd38, [%rd44+16];
	add.s64 	%rd47, %rd46, %rd45;
	ld.global.f64 	%fd39, [%rd47];
	fma.rn.f64 	%fd40, %fd38, %fd39, %fd37;
	st.global.f64 	[%rd3], %fd40;
	ld.global.f64 	%fd41, [%rd44+24];
	add.s64 	%rd48, %rd47, %rd45;
	ld.global.f64 	%fd42, [%rd48];
	fma.rn.f64 	%fd52, %fd41, %fd42, %fd40;
	st.global.f64 	[%rd3], %fd52;
	add.s32 	%r38, %r38, 4;
$L__BB23_7:
	setp.eq.s32 	%p6, %r11, 0;
	@%p6 bra 	$L__BB23_12;
	setp.eq.s32 	%p7, %r11, 1;
	@%p7 bra 	$L__BB23_10;
	add.s32 	%r30, %r38, %r2;
	mul.wide.u32 	%rd49, %r30, 8;
	add.s64 	%rd50, %rd2, %rd49;
	ld.global.f64 	%fd43, [%rd50];
	mad.lo.s32 	%r31, %r38, %r16, %r1;
	mul.wide.s32 	%rd51, %r31, 8;
	add.s64 	%rd52, %rd1, %rd51;
	ld.global.f64 	%fd44, [%rd52];
	fma.rn.f64 	%fd45, %fd43, %fd44, %fd52;
	st.global.f64 	[%rd3], %fd45;
	cvt.u64.u32 	%rd53, %r2;
	cvt.u64.u32 	%rd54, %r38;
	add.s64 	%rd55, %rd54, %rd53;
	shl.b64 	%rd56, %rd55, 3;
	add.s64 	%rd57, %rd2, %rd56;
	ld.global.f64 	%fd46, [%rd57+8];
	mul.wide.u32 	%rd58, %r16, 8;
	add.s64 	%rd59, %rd52, %rd58;
	ld.global.f64 	%fd47, [%rd59];
	fma.rn.f64 	%fd52, %fd46, %fd47, %fd45;
	st.global.f64 	[%rd3], %fd52;
	add.s32 	%r38, %r38, 2;
$L__BB23_10:
	and.b32  	%r32, %r16, 1;
	setp.eq.b32 	%p8, %r32, 1;
	not.pred 	%p9, %p8;
	@%p9 bra 	$L__BB23_12;
	add.s32 	%r33, %r38, %r2;
	mul.wide.u32 	%rd60, %r33, 8;
	add.s64 	%rd61, %rd2, %rd60;
	ld.global.f64 	%fd48, [%rd61];
	mad.lo.s32 	%r34, %r38, %r16, %r1;
	mul.wide.s32 	%rd62, %r34, 8;
	add.s64 	%rd63, %rd1, %rd62;
	ld.global.f64 	%fd49, [%rd63];
	fma.rn.f64 	%fd50, %fd48, %fd49, %fd52;
	st.global.f64 	[%rd3], %fd50;
$L__BB23_12:
	ret;

}
	// .globl	_Z4randIiEvPT_i
.visible .entry _Z4randIiEvPT_i(
	.param .u64 .ptr .align 1 _Z4randIiEvPT_i_param_0,
	.param .u32 _Z4randIiEvPT_i_param_1
)
{
	.local .align 8 .b8 	__local_depot24[48];
	.reg .b64 	%SP;
	.reg .b64 	%SPL;
	.reg .pred 	%p<63>;
	.reg .b32 	%r<1196>;
	.reg .b64 	%rd<27>;

	mov.u64 	%SPL, __local_depot24;
	ld.param.u64 	%rd10, [_Z4randIiEvPT_i_param_0];
	ld.param.u32 	%r538, [_Z4randIiEvPT_i_param_1];
	add.u64 	%rd1, %SPL, 0;
	mov.u32 	%r541, %ctaid.x;
	mov.u32 	%r542, %ntid.x;
	mov.u32 	%r543, %tid.x;
	mad.lo.s32 	%r1, %r541, %r542, %r543;
	mov.b32 	%r932, 1478573778;
	mov.b32 	%r544, 716983765;
	st.local.v2.u32 	[%rd1], {%r544, %r932};
	mov.b32 	%r545, -123459836;
	mov.b32 	%r546, 1163863128;
	st.local.v2.u32 	[%rd1+8], {%r546, %r545};
	mov.b32 	%r928, 1360900310;
	mov.b32 	%r547, -589760388;
	st.local.v2.u32 	[%rd1+16], {%r547, %r928};
	setp.eq.s32 	%p1, %r1, 0;
	@%p1 bra 	$L__BB24_115;
	cvt.s64.s32 	%rd26, %r1;
	mov.b32 	%r915, 0;
	mov.b32 	%r932, 1478573778;
	mov.b32 	%r928, 1360900310;
$L__BB24_2:
	mov.u64 	%rd3, %rd26;
	and.b64  	%rd4, %rd3, 3;
	setp.eq.s64 	%p2, %rd4, 0;
	@%p2 bra 	$L__BB24_114;
	mul.wide.u32 	%rd12, %r915, 3200;
	mov.u64 	%rd13, precalc_xorwow_matrix;
	add.s64 	%rd5, %rd13, %rd12;
	mov.b32 	%r928, 0;
	mov.u32 	%r929, %r928;
	mov.u32 	%r930, %r928;
	mov.u32 	%r931, %r928;
	mov.u32 	%r932, %r928;
	mov.u32 	%r921, %r928;
$L__BB24_4:
	mul.wide.u32 	%rd14, %r921, 4;
	add.s64 	%rd15, %rd1, %rd14;
	ld.local.u32 	%r11, [%rd15+4];
	shl.b32 	%r12, %r921, 5;
	mov.b32 	%r927, 0;
$L__BB24_5:
	.pragma "nounroll";
	shr.u32 	%r553, %r11, %r927;
	and.b32  	%r554, %r553, 1;
	setp.eq.b32 	%p3, %r554, 1;
	not.pred 	%p4, %p3;
	add.s32 	%r555, %r12, %r927;
	mul.lo.s32 	%r556, %r555, 5;
	mul.wide.u32 	%rd16, %r556, 4;
	add.s64 	%rd6, %rd5, %rd16;
	@%p4 bra 	$L__BB24_7;
	ld.global.u32 	%r557, [%rd6];
	xor.b32  	%r932, %r932, %r557;
	ld.global.u32 	%r558, [%rd6+4];
	xor.b32  	%r931, %r931, %r558;
	ld.global.u32 	%r559, [%rd6+8];
	xor.b32  	%r930, %r930, %r559;
	ld.global.u32 	%r560, [%rd6+12];
	xor.b32  	%r929, %r929, %r560;
	ld.global.u32 	%r561, [%rd6+16];
	xor.b32  	%r928, %r928, %r561;
$L__BB24_7:
	and.b32  	%r563, %r553, 2;
	setp.eq.s32 	%p5, %r563, 0;
	@%p5 bra 	$L__BB24_9;
	ld.global.u32 	%r564, [%rd6+20];
	xor.b32  	%r932, %r932, %r564;
	ld.global.u32 	%r565, [%rd6+24];
	xor.b32  	%r931, %r931, %r565;
	ld.global.u32 	%r566, [%rd6+28];
	xor.b32  	%r930, %r930, %r566;
	ld.global.u32 	%r567, [%rd6+32];
	xor.b32  	%r929, %r929, %r567;
	ld.global.u32 	%r568, [%rd6+36];
	xor.b32  	%r928, %r928, %r568;
$L__BB24_9:
	and.b32  	%r570, %r553, 4;
	setp.eq.s32 	%p6, %r570, 0;
	@%p6 bra 	$L__BB24_11;
	ld.global.u32 	%r571, [%rd6+40];
	xor.b32  	%r932, %r932, %r571;
	ld.global.u32 	%r572, [%rd6+44];
	xor.b32  	%r931, %r931, %r572;
	ld.global.u32 	%r573, [%rd6+48];
	xor.b32  	%r930, %r930, %r573;
	ld.global.u32 	%r574, [%rd6+52];
	xor.b32  	%r929, %r929, %r574;
	ld.global.u32 	%r575, [%rd6+56];
	xor.b32  	%r928, %r928, %r575;
$L__BB24_11:
	and.b32  	%r577, %r553, 8;
	setp.eq.s32 	%p7, %r577, 0;
	@%p7 bra 	$L__BB24_13;
	ld.global.u32 	%r578, [%rd6+60];
	xor.b32  	%r932, %r932, %r578;
	ld.global.u32 	%r579, [%rd6+64];
	xor.b32  	%r931, %r931, %r579;
	ld.global.u32 	%r580, [%rd6+68];
	xor.b32  	%r930, %r930, %r580;
	ld.global.u32 	%r581, [%rd6+72];
	xor.b32  	%r929, %r929, %r581;
	ld.global.u32 	%r582, [%rd6+76];
	xor.b32  	%r928, %r928, %r582;
$L__BB24_13:
	and.b32  	%r584, %r553, 16;
	setp.eq.s32 	%p8, %r584, 0;
	@%p8 bra 	$L__BB24_15;
	ld.global.u32 	%r585, [%rd6+80];
	xor.b32  	%r932, %r932, %r585;
	ld.global.u32 	%r586, [%rd6+84];
	xor.b32  	%r931, %r931, %r586;
	ld.global.u32 	%r587, [%rd6+88];
	xor.b32  	%r930, %r930, %r587;
	ld.global.u32 	%r588, [%rd6+92];
	xor.b32  	%r929, %r929, %r588;
	ld.global.u32 	%r589, [%rd6+96];
	xor.b32  	%r928, %r928, %r589;
$L__BB24_15:
	and.b32  	%r591, %r553, 32;
	setp.eq.s32 	%p9, %r591, 0;
	@%p9 bra 	$L__BB24_17;
	ld.global.u32 	%r592, [%rd6+100];
	xor.b32  	%r932, %r932, %r592;
	ld.global.u32 	%r593, [%rd6+104];
	xor.b32  	%r931, %r931, %r593;
	ld.global.u32 	%r594, [%rd6+108];
	xor.b32  	%r930, %r930, %r594;
	ld.global.u32 	%r595, [%rd6+112];
	xor.b32  	%r929, %r929, %r595;
	ld.global.u32 	%r596, [%rd6+116];
	xor.b32  	%r928, %r928, %r596;
$L__BB24_17:
	and.b32  	%r598, %r553, 64;
	setp.eq.s32 	%p10, %r598, 0;
	@%p10 bra 	$L__BB24_19;
	ld.global.u32 	%r599, [%rd6+120];
	xor.b32  	%r932, %r932, %r599;
	ld.global.u32 	%r600, [%rd6+124];
	xor.b32  	%r931, %r931, %r600;
	ld.global.u32 	%r601, [%rd6+128];
	xor.b32  	%r930, %r930, %r601;
	ld.global.u32 	%r602, [%rd6+132];
	xor.b32  	%r929, %r929, %r602;
	ld.global.u32 	%r603, [%rd6+136];
	xor.b32  	%r928, %r928, %r603;
$L__BB24_19:
	and.b32  	%r605, %r553, 128;
	setp.eq.s32 	%p11, %r605, 0;
	@%p11 bra 	$L__BB24_21;
	ld.global.u32 	%r606, [%rd6+140];
	xor.b32  	%r932, %r932, %r606;
	ld.global.u32 	%r607, [%rd6+144];
	xor.b32  	%r931, %r931, %r607;
	ld.global.u32 	%r608, [%rd6+148];
	xor.b32  	%r930, %r930, %r608;
	ld.global.u32 	%r609, [%rd6+152];
	xor.b32  	%r929, %r929, %r609;
	ld.global.u32 	%r610, [%rd6+156];
	xor.b32  	%r928, %r928, %r610;
$L__BB24_21:
	and.b32  	%r612, %r553, 256;
	setp.eq.s32 	%p12, %r612, 0;
	@%p12 bra 	$L__BB24_23;
	ld.global.u32 	%r613, [%rd6+160];
	xor.b32  	%r932, %r932, %r613;
	ld.global.u32 	%r614, [%rd6+164];
	xor.b32  	%r931, %r931, %r614;
	ld.global.u32 	%r615, [%rd6+168];
	xor.b32  	%r930, %r930, %r615;
	ld.global.u32 	%r616, [%rd6+172];
	xor.b32  	%r929, %r929, %r616;
	ld.global.u32 	%r617, [%rd6+176];
	xor.b32  	%r928, %r928, %r617;
$L__BB24_23:
	and.b32  	%r619, %r553, 512;
	setp.eq.s32 	%p13, %r619, 0;
	@%p13 bra 	$L__BB24_25;
	ld.global.u32 	%r620, [%rd6+180];
	xor.b32  	%r932, %r932, %r620;
	ld.global.u32 	%r621, [%rd6+184];
	xor.b32  	%r931, %r931, %r621;
	ld.global.u32 	%r622, [%rd6+188];
	xor.b32  	%r930, %r930, %r622;
	ld.global.u32 	%r623, [%rd6+192];
	xor.b32  	%r929, %r929, %r623;
	ld.global.u32 	%r624, [%rd6+196];
	xor.b32  	%r928, %r928, %r624;
$L__BB24_25:
	and.b32  	%r626, %r553, 1024;
	setp.eq.s32 	%p14, %r626, 0;
	@%p14 bra 	$L__BB24_27;
	ld.global.u32 	%r627, [%rd6+200];
	xor.b32  	%r932, %r932, %r627;
	ld.global.u32 	%r628, [%rd6+204];
	xor.b32  	%r931, %r931, %r628;
	ld.global.u32 	%r629, [%rd6+208];
	xor.b32  	%r930, %r930, %r629;
	ld.global.u32 	%r630, [%rd6+212];
	xor.b32  	%r929, %r929, %r630;
	ld.global.u32 	%r631, [%rd6+216];
	xor.b32  	%r928, %r928, %r631;
$L__BB24_27:
	and.b32  	%r633, %r553, 2048;
	setp.eq.s32 	%p15, %r633, 0;
	@%p15 bra 	$L__BB24_29;
	ld.global.u32 	%r634, [%rd6+220];
	xor.b32  	%r932, %r932, %r634;
	ld.global.u32 	%r635, [%rd6+224];
	xor.b32  	%r931, %r931, %r635;
	ld.global.u32 	%r636, [%rd6+228];
	xor.b32  	%r930, %r930, %r636;
	ld.global.u32 	%r637, [%rd6+232];
	xor.b32  	%r929, %r929, %r637;
	ld.global.u32 	%r638, [%rd6+236];
	xor.b32  	%r928, %r928, %r638;
$L__BB24_29:
	and.b32  	%r640, %r553, 4096;
	setp.eq.s32 	%p16, %r640, 0;
	@%p16 bra 	$L__BB24_31;
	ld.global.u32 	%r641, [%rd6+240];
	xor.b32  	%r932, %r932, %r641;
	ld.global.u32 	%r642, [%rd6+244];
	xor.b32  	%r931, %r931, %r642;
	ld.global.u32 	%r643, [%rd6+248];
	xor.b32  	%r930, %r930, %r643;
	ld.global.u32 	%r644, [%rd6+252];
	xor.b32  	%r929, %r929, %r644;
	ld.global.u32 	%r645, [%rd6+256];
	xor.b32  	%r928, %r928, %r645;
$L__BB24_31:
	and.b32  	%r647, %r553, 8192;
	setp.eq.s32 	%p17, %r647, 0;
	@%p17 bra 	$L__BB24_33;
	ld.global.u32 	%r648, [%rd6+260];
	xor.b32  	%r932, %r932, %r648;
	ld.global.u32 	%r649, [%rd6+264];
	xor.b32  	%r931, %r931, %r649;
	ld.global.u32 	%r650, [%rd6+268];
	xor.b32  	%r930, %r930, %r650;
	ld.global.u32 	%r651, [%rd6+272];
	xor.b32  	%r929, %r929, %r651;
	ld.global.u32 	%r652, [%rd6+276];
	xor.b32  	%r928, %r928, %r652;
$L__BB24_33:
	and.b32  	%r654, %r553, 16384;
	setp.eq.s32 	%p18, %r654, 0;
	@%p18 bra 	$L__BB24_35;
	ld.global.u32 	%r655, [%rd6+280];
	xor.b32  	%r932, %r932, %r655;
	ld.global.u32 	%r656, [%rd6+284];
	xor.b32  	%r931, %r931, %r656;
	ld.global.u32 	%r657, [%rd6+288];
	xor.b32  	%r930, %r930, %r657;
	ld.global.u32 	%r658, [%rd6+292];
	xor.b32  	%r929, %r929, %r658;
	ld.global.u32 	%r659, [%rd6+296];
	xor.b32  	%r928, %r928, %r659;
$L__BB24_35:
	and.b32  	%r661, %r553, 32768;
	setp.eq.s32 	%p19, %r661, 0;
	@%p19 bra 	$L__BB24_37;
	ld.global.u32 	%r662, [%rd6+300];
	xor.b32  	%r932, %r932, %r662;
	ld.global.u32 	%r663, [%rd6+304];
	xor.b32  	%r931, %r931, %r663;
	ld.global.u32 	%r664, [%rd6+308];
	xor.b32  	%r930, %r930, %r664;
	ld.global.u32 	%r665, [%rd6+312];
	xor.b32  	%r929, %r929, %r665;
	ld.global.u32 	%r666, [%rd6+316];
	xor.b32  	%r928, %r928, %r666;
$L__BB24_37:
	add.s32 	%r927, %r927, 16;
	setp.ne.s32 	%p20, %r927, 32;
	@%p20 bra 	$L__BB24_5;
	mad.lo.s32 	%r667, %r921, -31, %r12;
	add.s32 	%r921, %r667, 1;
	setp.ne.s32 	%p21, %r921, 5;
	@%p21 bra 	$L__BB24_4;
	st.local.u32 	[%rd1+4], %r932;
	st.local.v2.u32 	[%rd1+8], {%r931, %r930};
	st.local.v2.u32 	[%rd1+16], {%r929, %r928};
	setp.eq.s64 	%p22, %rd4, 1;
	@%p22 bra 	$L__BB24_114;
	mov.b32 	%r928, 0;
	mov.u32 	%r1021, %r928;
	mov.u32 	%r1022, %r928;
	mov.u32 	%r1023, %r928;
	mov.u32 	%r932, %r928;
	mov.u32 	%r1013, %r928;
$L__BB24_41:
	mul.wide.u32 	%rd17, %r1013, 4;
	add.s64 	%rd18, %rd1, %rd17;
	ld.local.u32 	%r187, [%rd18+4];
	shl.b32 	%r188, %r1013, 5;
	mov.b32 	%r1019, 0;
$L__BB24_42:
	.pragma "nounroll";
	shr.u32 	%r670, %r187, %r1019;
	and.b32  	%r671, %r670, 1;
	setp.eq.b32 	%p23, %r671, 1;
	not.pred 	%p24, %p23;
	add.s32 	%r672, %r188, %r1019;
	mul.lo.s32 	%r673, %r672, 5;
	mul.wide.u32 	%rd19, %r673, 4;
	add.s64 	%rd7, %rd5, %rd19;
	@%p24 bra 	$L__BB24_44;
	ld.global.u32 	%r674, [%rd7];
	xor.b32  	%r932, %r932, %r674;
	ld.global.u32 	%r675, [%rd7+4];
	xor.b32  	%r1023, %r1023, %r675;
	ld.global.u32 	%r676, [%rd7+8];
	xor.b32  	%r1022, %r1022, %r676;
	ld.global.u32 	%r677, [%rd7+12];
	xor.b32  	%r1021, %r1021, %r677;
	ld.global.u32 	%r678, [%rd7+16];
	xor.b32  	%r928, %r928, %r678;
$L__BB24_44:
	and.b32  	%r680, %r670, 2;
	setp.eq.s32 	%p25, %r680, 0;
	@%p25 bra 	$L__BB24_46;
	ld.global.u32 	%r681, [%rd7+20];
	xor.b32  	%r932, %r932, %r681;
	ld.global.u32 	%r682, [%rd7+24];
	xor.b32  	%r1023, %r1023, %r682;
	ld.global.u32 	%r683, [%rd7+28];
	xor.b32  	%r1022, %r1022, %r683;
	ld.global.u32 	%r684, [%rd7+32];
	xor.b32  	%r1021, %r1021, %r684;
	ld.global.u32 	%r685, [%rd7+36];
	xor.b32  	%r928, %r928, %r685;
$L__BB24_46:
	and.b32  	%r687, %r670, 4;
	setp.eq.s32 	%p26, %r687, 0;
	@%p26 bra 	$L__BB24_48;
	ld.global.u32 	%r688, [%rd7+40];
	xor.b32  	%r932, %r932, %r688;
	ld.global.u32 	%r689, [%rd7+44];
	xor.b32  	%r1023, %r1023, %r689;
	ld.global.u32 	%r690, [%rd7+48];
	xor.b32  	%r1022, %r1022, %r690;
	ld.global.u32 	%r691, [%rd7+52];
	xor.b32  	%r1021, %r1021, %r691;
	ld.global.u32 	%r692, [%rd7+56];
	xor.b32  	%r928, %r928, %r692;
$L__BB24_48:
	and.b32  	%r694, %r670, 8;
	setp.eq.s32 	%p27, %r694, 0;
	@%p27 bra 	$L__BB24_50;
	ld.global.u32 	%r695, [%rd7+60];
	xor.b32  	%r932, %r932, %r695;
	ld.global.u32 	%r696, [%rd7+64];
	xor.b32  	%r1023, %r1023, %r696;
	ld.global.u32 	%r697, [%rd7+68];
	xor.b32  	%r1022, %r1022, %r697;
	ld.global.u32 	%r698, [%rd7+72];
	xor.b32  	%r1021, %r1021, %r698;
	ld.global.u32 	%r699, [%rd7+76];
	xor.b32  	%r928, %r928, %r699;
$L__BB24_50:
	and.b32  	%r701, %r670, 16;
	setp.eq.s32 	%p28, %r701, 0;
	@%p28 bra 	$L__BB24_52;
	ld.global.u32 	%r702, [%rd7+80];
	xor.b32  	%r932, %r932, %r702;
	ld.global.u32 	%r703, [%rd7+84];
	xor.b32  	%r1023, %r1023, %r703;
	ld.global.u32 	%r704, [%rd7+88];
	xor.b32  	%r1022, %r1022, %r704;
	ld.global.u32 	%r705, [%rd7+92];
	xor.b32  	%r1021, %r1021, %r705;
	ld.global.u32 	%r706, [%rd7+96];
	xor.b32  	%r928, %r928, %r706;
$L__BB24_52:
	and.b32  	%r708, %r670, 32;
	setp.eq.s32 	%p29, %r708, 0;
	@%p29 bra 	$L__BB24_54;
	ld.global.u32 	%r709, [%rd7+100];
	xor.b32  	%r932, %r932, %r709;
	ld.global.u32 	%r710, [%rd7+104];
	xor.b32  	%r1023, %r1023, %r710;
	ld.global.u32 	%r711, [%rd7+108];
	xor.b32  	%r1022, %r1022, %r711;
	ld.global.u32 	%r712, [%rd7+112];
	xor.b32  	%r1021, %r1021, %r712;
	ld.global.u32 	%r713, [%rd7+116];
	xor.b32  	%r928, %r928, %r713;
$L__BB24_54:
	and.b32  	%r715, %r670, 64;
	setp.eq.s32 	%p30, %r715, 0;
	@%p30 bra 	$L__BB24_56;
	ld.global.u32 	%r716, [%rd7+120];
	xor.b32  	%r932, %r932, %r716;
	ld.global.u32 	%r717, [%rd7+124];
	xor.b32  	%r1023, %r1023, %r717;
	ld.global.u32 	%r718, [%rd7+128];
	xor.b32  	%r1022, %r1022, %r718;
	ld.global.u32 	%r719, [%rd7+132];
	xor.b32  	%r1021, %r1021, %r719;
	ld.global.u32 	%r720, [%rd7+136];
	xor.b32  	%r928, %r928, %r720;
$L__BB24_56:
	and.b32  	%r722, %r670, 128;
	setp.eq.s32 	%p31, %r722, 0;
	@%p31 bra 	$L__BB24_58;
	ld.global.u32 	%r723, [%rd7+140];
	xor.b32  	%r932, %r932, %r723;
	ld.global.u32 	%r724, [%rd7+144];
	xor.b32  	%r1023, %r1023, %r724;
	ld.global.u32 	%r725, [%rd7+148];
	xor.b32  	%r1022, %r1022, %r725;
	ld.global.u32 	%r726, [%rd7+152];
	xor.b32  	%r1021, %r1021, %r726;
	ld.global.u32 	%r727, [%rd7+156];
	xor.b32  	%r928, %r928, %r727;
$L__BB24_58:
	and.b32  	%r729, %r670, 256;
	setp.eq.s32 	%p32, %r729, 0;
	@%p32 bra 	$L__BB24_60;
	ld.global.u32 	%r730, [%rd7+160];
	xor.b32  	%r932, %r932, %r730;
	ld.global.u32 	%r731, [%rd7+164];
	xor.b32  	%r1023, %r1023, %r731;
	ld.global.u32 	%r732, [%rd7+168];
	xor.b32  	%r1022, %r1022, %r732;
	ld.global.u32 	%r733, [%rd7+172];
	xor.b32  	%r1021, %r1021, %r733;
	ld.global.u32 	%r734, [%rd7+176];
	xor.b32  	%r928, %r928, %r734;
$L__BB24_60:
	and.b32  	%r736, %r670, 512;
	setp.eq.s32 	%p33, %r736, 0;
	@%p33 bra 	$L__BB24_62;
	ld.global.u32 	%r737, [%rd7+180];
	xor.b32  	%r932, %r932, %r737;
	ld.global.u32 	%r738, [%rd7+184];
	xor.b32  	%r1023, %r1023, %r738;
	ld.global.u32 	%r739, [%rd7+188];
	xor.b32  	%r1022, %r1022, %r739;
	ld.global.u32 	%r740, [%rd7+192];
	xor.b32  	%r1021, %r1021, %r740;
	ld.global.u32 	%r741, [%rd7+196];
	xor.b32  	%r928, %r928, %r741;
$L__BB24_62:
	and.b32  	%r743, %r670, 1024;
	setp.eq.s32 	%p34, %r743, 0;
	@%p34 bra 	$L__BB24_64;
	ld.global.u32 	%r744, [%rd7+200];
	xor.b32  	%r932, %r932, %r744;
	ld.global.u32 	%r745, [%rd7+204];
	xor.b32  	%r1023, %r1023, %r745;
	ld.global.u32 	%r746, [%rd7+208];
	xor.b32  	%r1022, %r1022, %r746;
	ld.global.u32 	%r747, [%rd7+212];
	xor.b32  	%r1021, %r1021, %r747;
	ld.global.u32 	%r748, [%rd7+216];
	xor.b32  	%r928, %r928, %r748;
$L__BB24_64:
	and.b32  	%r750, %r670, 2048;
	setp.eq.s32 	%p35, %r750, 0;
	@%p35 bra 	$L__BB24_66;
	ld.global.u32 	%r751, [%rd7+220];
	xor.b32  	%r932, %r932, %r751;
	ld.global.u32 	%r752, [%rd7+224];
	xor.b32  	%r1023, %r1023, %r752;
	ld.global.u32 	%r753, [%rd7+228];
	xor.b32  	%r1022, %r1022, %r753;
	ld.global.u32 	%r754, [%rd7+232];
	xor.b32  	%r1021, %r1021, %r754;
	ld.global.u32 	%r755, [%rd7+236];
	xor.b32  	%r928, %r928, %r755;
$L__BB24_66:
	and.b32  	%r757, %r670, 4096;
	setp.eq.s32 	%p36, %r757, 0;
	@%p36 bra 	$L__BB24_68;
	ld.global.u32 	%r758, [%rd7+240];
	xor.b32  	%r932, %r932, %r758;
	ld.global.u32 	%r759, [%rd7+244];
	xor.b32  	%r1023, %r1023, %r759;
	ld.global.u32 	%r760, [%rd7+248];
	xor.b32  	%r1022, %r1022, %r760;
	ld.global.u32 	%r761, [%rd7+252];
	xor.b32  	%r1021, %r1021, %r761;
	ld.global.u32 	%r762, [%rd7+256];
	xor.b32  	%r928, %r928, %r762;
$L__BB24_68:
	and.b32  	%r764, %r670, 8192;
	setp.eq.s32 	%p37, %r764, 0;
	@%p37 bra 	$L__BB24_70;
	ld.global.u32 	%r765, [%rd7+260];
	xor.b32  	%r932, %r932, %r765;
	ld.global.u32 	%r766, [%rd7+264];
	xor.b32  	%r1023, %r1023, %r766;
	ld.global.u32 	%r767, [%rd7+268];
	xor.b32  	%r1022, %r1022, %r767;
	ld.global.u32 	%r768, [%rd7+272];
	xor.b32  	%r1021, %r1021, %r768;
	ld.global.u32 	%r769, [%rd7+276];
	xor.b32  	%r928, %r928, %r769;
$L__BB24_70:
	and.b32  	%r771, %r670, 16384;
	setp.eq.s32 	%p38, %r771, 0;
	@%p38 bra 	$L__BB24_72;
	ld.global.u32 	%r772, [%rd7+280];
	xor.b32  	%r932, %r932, %r772;
	ld.global.u32 	%r773, [%rd7+284];
	xor.b32  	%r1023, %r1023, %r773;
	ld.global.u32 	%r774, [%rd7+288];
	xor.b32  	%r1022, %r1022, %r774;
	ld.global.u32 	%r775, [%rd7+292];
	xor.b32  	%r1021, %r1021, %r775;
	ld.global.u32 	%r776, [%rd7+296];
	xor.b32  	%r928, %r928, %r776;
$L__BB24_72:
	and.b32  	%r778, %r670, 32768;
	setp.eq.s32 	%p39, %r778, 0;
	@%p39 bra 	$L__BB24_74;
	ld.global.u32 	%r779, [%rd7+300];
	xor.b32  	%r932, %r932, %r779;
	ld.global.u32 	%r780, [%rd7+304];
	xor.b32  	%r1023, %r1023, %r780;
	ld.global.u32 	%r781, [%rd7+308];
	xor.b32  	%r1022, %r1022, %r781;
	ld.global.u32 	%r782, [%rd7+312];
	xor.b32  	%r1021, %r1021, %r782;
	ld.global.u32 	%r783, [%rd7+316];
	xor.b32  	%r928, %r928, %r783;
$L__BB24_74:
	add.s32 	%r1019, %r1019, 16;
	setp.ne.s32 	%p40, %r1019, 32;
	@%p40 bra 	$L__BB24_42;
	mad.lo.s32 	%r784, %r1013, -31, %r188;
	add.s32 	%r1013, %r784, 1;
	setp.ne.s32 	%p41, %r1013, 5;
	@%p41 bra 	$L__BB24_41;
	st.local.u32 	[%rd1+4], %r932;
	st.local.v2.u32 	[%rd1+8], {%r1023, %r1022};
	st.local.v2.u32 	[%rd1+16], {%r1021, %r928};
	setp.ne.s64 	%p42, %rd4, 3;
	@%p42 bra 	$L__BB24_114;
	mov.b32 	%r928, 0;
	mov.u32 	%r1113, %r928;
	mov.u32 	%r1114, %r928;
	mov.u32 	%r1115, %r928;
	mov.u32 	%r932, %r928;
	mov.u32 	%r1105, %r928;
$L__BB24_78:
	mul.wide.u32 	%rd20, %r1105, 4;
	add.s64 	%rd21, %rd1, %rd20;
	ld.local.u32 	%r363, [%rd21+4];
	shl.b32 	%r364, %r1105, 5;
	mov.b32 	%r1111, 0;
$L__BB24_79:
	.pragma "nounroll";
	shr.u32 	%r787, %r363, %r1111;
	and.b32  	%r788, %r787, 1;
	setp.eq.b32 	%p43, %r788, 1;
	not.pred 	%p44, %p43;
	add.s32 	%r789, %r364, %r1111;
	mul.lo.s32 	%r790, %r789, 5;
	mul.wide.u32 	%rd22, %r790, 4;
	add.s64 	%rd8, %rd5, %rd22;
	@%p44 bra 	$L__BB24_81;
	ld.global.u32 	%r791, [%rd8];
	xor.b32  	%r932, %r932, %r791;
	ld.global.u32 	%r792, [%rd8+4];
	xor.b32  	%r1115, %r1115, %r792;
	ld.global.u32 	%r793, [%rd8+8];
	xor.b32  	%r1114, %r1114, %r793;
	ld.global.u32 	%r794, [%rd8+12];
	xor.b32  	%r1113, %r1113, %r794;
	ld.global.u32 	%r795, [%rd8+16];
	xor.b32  	%r928, %r928, %r795;
$L__BB24_81:
	and.b32  	%r797, %r787, 2;
	setp.eq.s32 	%p45, %r797, 0;
	@%p45 bra 	$L__BB24_83;
	ld.global.u32 	%r798, [%rd8+20];
	xor.b32  	%r932, %r932, %r798;
	ld.global.u32 	%r799, [%rd8+24];
	xor.b32  	%r1115, %r1115, %r799;
	ld.global.u32 	%r800, [%rd8+28];
	xor.b32  	%r1114, %r1114, %r800;
	ld.global.u32 	%r801, [%rd8+32];
	xor.b32  	%r1113, %r1113, %r801;
	ld.global.u32 	%r802, [%rd8+36];
	xor.b32  	%r928, %r928, %r802;
$L__BB24_83:
	and.b32  	%r804, %r787, 4;
	setp.eq.s32 	%p46, %r804, 0;
	@%p46 bra 	$L__BB24_85;
	ld.global.u32 	%r805, [%rd8+40];
	xor.b32  	%r932, %r932, %r805;
	ld.global.u32 	%r806, [%rd8+44];
	xor.b32  	%r1115, %r1115, %r806;
	ld.global.u32 	%r807, [%rd8+48];
	xor.b32  	%r1114, %r1114, %r807;
	ld.global.u32 	%r808, [%rd8+52];
	xor.b32  	%r1113, %r1113, %r808;
	ld.global.u32 	%r809, [%rd8+56];
	xor.b32  	%r928, %r928, %r809;
$L__BB24_85:
	and.b32  	%r811, %r787, 8;
	setp.eq.s32 	%p47, %r811, 0;
	@%p47 bra 	$L__BB24_87;
	ld.global.u32 	%r812, [%rd8+60];
	xor.b32  	%r932, %r932, %r812;
	ld.global.u32 	%r813, [%rd8+64];
	xor.b32  	%r1115, %r1115, %r813;
	ld.global.u32 	%r814, [%rd8+68];
	xor.b32  	%r1114, %r1114, %r814;
	ld.global.u32 	%r815, [%rd8+72];
	xor.b32  	%r1113, %r1113, %r815;
	ld.global.u32 	%r816, [%rd8+76];
	xor.b32  	%r928, %r928, %r816;
$L__BB24_87:
	and.b32  	%r818, %r787, 16;
	setp.eq.s32 	%p48, %r818, 0;
	@%p48 bra 	$L__BB24_89;
	ld.global.u32 	%r819, [%rd8+80];
	xor.b32  	%r932, %r932, %r819;
	ld.global.u32 	%r820, [%rd8+84];
	xor.b32  	%r1115, %r1115, %r820;
	ld.global.u32 	%r821, [%rd8+88];
	xor.b32  	%r1114, %r1114, %r821;
	ld.global.u32 	%r822, [%rd8+92];
	xor.b32  	%r1113, %r1113, %r822;
	ld.global.u32 	%r823, [%rd8+96];
	xor.b32  	%r928, %r928, %r823;
$L__BB24_89:
	and.b32  	%r825, %r787, 32;
	setp.eq.s32 	%p49, %r825, 0;
	@%p49 bra 	$L__BB24_91;
	ld.global.u32 	%r826, [%rd8+100];
	xor.b32  	%r932, %r932, %r826;
	ld.global.u32 	%r827, [%rd8+104];
	xor.b32  	%r1115, %r1115, %r827;
	ld.global.u32 	%r828, [%rd8+108];
	xor.b32  	%r1114, %r1114, %r828;
	ld.global.u32 	%r829, [%rd8+112];
	xor.b32  	%r1113, %r1113, %r829;
	ld.global.u32 	%r830, [%rd8+116];
	xor.b32  	%r928, %r928, %r830;
$L__BB24_91:
	and.b32  	%r832, %r787, 64;
	setp.eq.s32 	%p50, %r832, 0;
	@%p50 bra 	$L__BB24_93;
	ld.global.u32 	%r833, [%rd8+120];
	xor.b32  	%r932, %r932, %r833;
	ld.global.u32 	%r834, [%rd8+124];
	xor.b32  	%r1115, %r1115, %r834;
	ld.global.u32 	%r835, [%rd8+128];
	xor.b32  	%r1114, %r1114, %r835;
	ld.global.u32 	%r836, [%rd8+132];
	xor.b32  	%r1113, %r1113, %r836;
	ld.global.u32 	%r837, [%rd8+136];
	xor.b32  	%r928, %r928, %r837;
$L__BB24_93:
	and.b32  	%r839, %r787, 128;
	setp.eq.s32 	%p51, %r839, 0;
	@%p51 bra 	$L__BB24_95;
	ld.global.u32 	%r840, [%rd8+140];
	xor.b32  	%r932, %r932, %r840;
	ld.global.u32 	%r841, [%rd8+144];
	xor.b32  	%r1115, %r1115, %r841;
	ld.global.u32 	%r842, [%rd8+148];
	xor.b32  	%r1114, %r1114, %r842;
	ld.global.u32 	%r843, [%rd8+152];
	xor.b32  	%r1113, %r1113, %r843;
	ld.global.u32 	%r844, [%rd8+156];
	xor.b32  	%r928, %r928, %r844;
$L__BB24_95:
	and.b32  	%r846, %r787, 256;
	setp.eq.s32 	%p52, %r846, 0;
	@%p52 bra 	$L__BB24_97;
	ld.global.u32 	%r847, [%rd8+160];
	xor.b32  	%r932, %r932, %r847;
	ld.global.u32 	%r848, [%rd8+164];
	xor.b32  	%r1115, %r1115, %r848;
	ld.global.u32 	%r849, [%rd8+168];
	xor.b32  	%r1114, %r1114, %r849;
	ld.global.u32 	%r850, [%rd8+172];
	xor.b32  	%r1113, %r1113, %r850;
	ld.global.u32 	%r851, [%rd8+176];
	xor.b32  	%r928, %r928, %r851;
$L__BB24_97:
	and.b32  	%r853, %r787, 512;
	setp.eq.s32 	%p53, %r853, 0;
	@%p53 bra 	$L__BB24_99;
	ld.global.u32 	%r854, [%rd8+180];
	xor.b32  	%r932, %r932, %r854;
	ld.global.u32 	%r855, [%rd8+184];
	xor.b32  	%r1115, %r1115, %r855;
	ld.global.u32 	%r856, [%rd8+188];
	xor.b32  	%r1114, %r1114, %r856;
	ld.global.u32 	%r857, [%rd8+192];
	xor.b32  	%r1113, %r1113, %r857;
	ld.global.u32 	%r858, [%rd8+196];
	xor.b32  	%r928, %r928, %r858;
$L__BB24_99:
	and.b32  	%r860, %r787, 1024;
	setp.eq.s32 	%p54, %r860, 0;
	@%p54 bra 	$L__BB24_101;
	ld.global.u32 	%r861, [%rd8+200];
	xor.b32  	%r932, %r932, %r861;
	ld.global.u32 	%r862, [%rd8+204];
	xor.b32  	%r1115, %r1115, %r862;
	ld.global.u32 	%r863, [%rd8+208];
	xor.b32  	%r1114, %r1114, %r863;
	ld.global.u32 	%r864, [%rd8+212];
	xor.b32  	%r1113, %r1113, %r864;
	ld.global.u32 	%r865, [%rd8+216];
	xor.b32  	%r928, %r928, %r865;
$L__BB24_101:
	and.b32  	%r867, %r787, 2048;
	setp.eq.s32 	%p55, %r867, 0;
	@%p55 bra 	$L__BB24_103;
	ld.global.u32 	%r868, [%rd8+220];
	xor.b32  	%r932, %r932, %r868;
	ld.global.u32 	%r869, [%rd8+224];
	xor.b32  	%r1115, %r1115, %r869;
	ld.global.u32 	%r870, [%rd8+228];
	xor.b32  	%r1114, %r1114, %r870;
	ld.global.u32 	%r871, [%rd8+232];
	xor.b32  	%r1113, %r1113, %r871;
	ld.global.u32 	%r872, [%rd8+236];
	xor.b32  	%r928, %r928, %r872;
$L__BB24_103:
	and.b32  	%r874, %r787, 4096;
	setp.eq.s32 	%p56, %r874, 0;
	@%p56 bra 	$L__BB24_105;
	ld.global.u32 	%r875, [%rd8+240];
	xor.b32  	%r932, %r932, %r875;
	ld.global.u32 	%r876, [%rd8+244];
	xor.b32  	%r1115, %r1115, %r876;
	ld.global.u32 	%r877, [%rd8+248];
	xor.b32  	%r1114, %r1114, %r877;
	ld.global.u32 	%r878, [%rd8+252];
	xor.b32  	%r1113, %r1113, %r878;
	ld.global.u32 	%r879, [%rd8+256];
	xor.b32  	%r928, %r928, %r879;
$L__BB24_105:
	and.b32  	%r881, %r787, 8192;
	setp.eq.s32 	%p57, %r881, 0;
	@%p57 bra 	$L__BB24_107;
	ld.global.u32 	%r882, [%rd8+260];
	xor.b32  	%r932, %r932, %r882;
	ld.global.u32 	%r883, [%rd8+264];
	xor.b32  	%r1115, %r1115, %r883;
	ld.global.u32 	%r884, [%rd8+268];
	xor.b32  	%r1114, %r1114, %r884;
	ld.global.u32 	%r885, [%rd8+272];
	xor.b32  	%r1113, %r1113, %r885;
	ld.global.u32 	%r886, [%rd8+276];
	xor.b32  	%r928, %r928, %r886;
$L__BB24_107:
	and.b32  	%r888, %r787, 16384;
	setp.eq.s32 	%p58, %r888, 0;
	@%p58 bra 	$L__BB24_109;
	ld.global.u32 	%r889, [%rd8+280];
	xor.b32  	%r932, %r932, %r889;
	ld.global.u32 	%r890, [%rd8+284];
	xor.b32  	%r1115, %r1115, %r890;
	ld.global.u32 	%r891, [%rd8+288];
	xor.b32  	%r1114, %r1114, %r891;
	ld.global.u32 	%r892, [%rd8+292];
	xor.b32  	%r1113, %r1113, %r892;
	ld.global.u32 	%r893, [%rd8+296];
	xor.b32  	%r928, %r928, %r893;
$L__BB24_109:
	and.b32  	%r895, %r787, 32768;
	setp.eq.s32 	%p59, %r895, 0;
	@%p59 bra 	$L__BB24_111;
	ld.global.u32 	%r896, [%rd8+300];
	xor.b32  	%r932, %r932, %r896;
	ld.global.u32 	%r897, [%rd8+304];
	xor.b32  	%r1115, %r1115, %r897;
	ld.global.u32 	%r898, [%rd8+308];
	xor.b32  	%r1114, %r1114, %r898;
	ld.global.u32 	%r899, [%rd8+312];
	xor.b32  	%r1113, %r1113, %r899;
	ld.global.u32 	%r900, [%rd8+316];
	xor.b32  	%r928, %r928, %r900;
$L__BB24_111:
	add.s32 	%r1111, %r1111, 16;
	setp.ne.s32 	%p60, %r1111, 32;
	@%p60 bra 	$L__BB24_79;
	mad.lo.s32 	%r901, %r1105, -31, %r364;
	add.s32 	%r1105, %r901, 1;
	setp.ne.s32 	%p61, %r1105, 5;
	@%p61 bra 	$L__BB24_78;
	st.local.u32 	[%rd1+4], %r932;
	st.local.v2.u32 	[%rd1+8], {%r1115, %r1114};
	st.local.v2.u32 	[%rd1+16], {%r1113, %r928};
$L__BB24_114:
	shr.u64 	%rd26, %rd3, 2;
	add.s32 	%r915, %r915, 1;
	setp.gt.u64 	%p62, %rd3, 3;
	@%p62 bra 	$L__BB24_2;
$L__BB24_115:
	cvta.to.global.u64 	%rd23, %rd10;
	shr.u32 	%r902, %r932, 2;
	xor.b32  	%r903, %r902, %r932;
	shl.b32 	%r904, %r928, 4;
	shl.b32 	%r905, %r903, 1;
	xor.b32  	%r906, %r905, %r904;
	xor.b32  	%r907, %r906, %r903;
	xor.b32  	%r908, %r907, %r928;
	add.s32 	%r909, %r908, 717346202;
	rem.u32 	%r910, %r909, %r538;
	mul.wide.s32 	%rd24, %r910, 4;
	add.s64 	%rd25, %rd23, %rd24;
	ld.global.u32 	%r911, [%rd25];
	add.s32 	%r912, %r911, %r910;
	st.global.u32 	[%rd25], %r912;
	ret;

}
	// .globl	_Z4randIfEvPT_i
.visible .entry _Z4randIfEvPT_i(
	.param .u64 .ptr .align 1 _Z4randIfEvPT_i_param_0,
	.param .u32 _Z4randIfEvPT_i_param_1
)
{
	.local .align 8 .b8 	__local_depot25[48];
	.reg .b64 	%SP;
	.reg .b64 	%SPL;
	.reg .pred 	%p<63>;
	.reg .b32 	%r<1194>;
	.reg .b32 	%f<4>;
	.reg .b64 	%rd<27>;

	mov.u64 	%SPL, __local_depot25;
	ld.param.u64 	%rd10, [_Z4randIfEvPT_i_param_0];
	ld.param.u32 	%r538, [_Z4randIfEvPT_i_param_1];
	add.u64 	%rd1, %SPL, 0;
	mov.u32 	%r541, %ctaid.x;
	mov.u32 	%r542, %ntid.x;
	mov.u32 	%r543, %tid.x;
	mad.lo.s32 	%r1, %r541, %r542, %r543;
	mov.b32 	%r930, 1478573778;
	mov.b32 	%r544, 716983765;
	st.local.v2.u32 	[%rd1], {%r544, %r930};
	mov.b32 	%r545, -123459836;
	mov.b32 	%r546, 1163863128;
	st.local.v2.u32 	[%rd1+8], {%r546, %r545};
	mov.b32 	%r926, 1360900310;
	mov.b32 	%r547, -589760388;
	st.local.v2.u32 	[%rd1+16], {%r547, %r926};
	setp.eq.s32 	%p1, %r1, 0;
	@%p1 bra 	$L__BB25_115;
	cvt.s64.s32 	%rd26, %r1;
	mov.b32 	%r913, 0;
	mov.b32 	%r930, 1478573778;
	mov.b32 	%r926, 1360900310;
$L__BB25_2:
	mov.u64 	%rd3, %rd26;
	and.b64  	%rd4, %rd3, 3;
	setp.eq.s64 	%p2, %rd4, 0;
	@%p2 bra 	$L__BB25_114;
	mul.wide.u32 	%rd12, %r913, 3200;
	mov.u64 	%rd13, precalc_xorwow_matrix;
	add.s64 	%rd5, %rd13, %rd12;
	mov.b32 	%r926, 0;
	mov.u32 	%r927, %r926;
	mov.u32 	%r928, %r926;
	mov.u32 	%r929, %r926;
	mov.u32 	%r930, %r926;
	mov.u32 	%r919, %r926;
$L__BB25_4:
	mul.wide.u32 	%rd14, %r919, 4;
	add.s64 	%rd15, %rd1, %rd14;
	ld.local.u32 	%r11, [%rd15+4];
	shl.b32 	%r12, %r919, 5;
	mov.b32 	%r925, 0;
$L__BB25_5:
	.pragma "nounroll";
	shr.u32 	%r553, %r11, %r925;
	and.b32  	%r554, %r553, 1;
	setp.eq.b32 	%p3, %r554, 1;
	not.pred 	%p4, %p3;
	add.s32 	%r555, %r12, %r925;
	mul.lo.s32 	%r556, %r555, 5;
	mul.wide.u32 	%rd16, %r556, 4;
	add.s64 	%rd6, %rd5, %rd16;
	@%p4 bra 	$L__BB25_7;
	ld.global.u32 	%r557, [%rd6];
	xor.b32  	%r930, %r930, %r557;
	ld.global.u32 	%r558, [%rd6+4];
	xor.b32  	%r929, %r929, %r558;
	ld.global.u32 	%r559, [%rd6+8];
	xor.b32  	%r928, %r928, %r559;
	ld.global.u32 	%r560, [%rd6+12];
	xor.b32  	%r927, %r927, %r560;
	ld.global.u32 	%r561, [%rd6+16];
	xor.b32  	%r926, %r926, %r561;
$L__BB25_7:
	and.b32  	%r563, %r553, 2;
	setp.eq.s32 	%p5, %r563, 0;
	@%p5 bra 	$L__BB25_9;
	ld.global.u32 	%r564, [%rd6+20];
	xor.b32  	%r930, %r930, %r564;
	ld.global.u32 	%r565, [%rd6+24];
	xor.b32  	%r929, %r929, %r565;
	ld.global.u32 	%r566, [%rd6+28];
	xor.b32  	%r928, %r928, %r566;
	ld.global.u32 	%r567, [%rd6+32];
	xor.b32  	%r927, %r927, %r567;
	ld.global.u32 	%r568, [%rd6+36];
	xor.b32  	%r926, %r926, %r568;
$L__BB25_9:
	and.b32  	%r570, %r553, 4;
	setp.eq.s32 	%p6, %r570, 0;
	@%p6 bra 	$L__BB25_11;
	ld.global.u32 	%r571, [%rd6+40];
	xor.b32  	%r930, %r930, %r571;
	ld.global.u32 	%r572, [%rd6+44];
	xor.b32  	%r929, %r929, %r572;
	ld.global.u32 	%r573, [%rd6+48];
	xor.b32  	%r928, %r928, %r573;
	ld.global.u32 	%r574, [%rd6+52];
	xor.b32  	%r927, %r927, %r574;
	ld.global.u32 	%r575, [%rd6+56];
	xor.b32  	%r926, %r926, %r575;
$L__BB25_11:
	and.b32  	%r577, %r553, 8;
	setp.eq.s32 	%p7, %r577, 0;
	@%p7 bra 	$L__BB25_13;
	ld.global.u32 	%r578, [%rd6+60];
	xor.b32  	%r930, %r930, %r578;
	ld.global.u32 	%r579, [%rd6+64];
	xor.b32  	%r929, %r929, %r579;
	ld.global.u32 	%r580, [%rd6+68];
	xor.b32  	%r928, %r928, %r580;
	ld.global.u32 	%r581, [%rd6+72];
	xor.b32  	%r927, %r927, %r581;
	ld.global.u32 	%r582, [%rd6+76];
	xor.b32  	%r926, %r926, %r582;
$L__BB25_13:
	and.b32  	%r584, %r553, 16;
	setp.eq.s32 	%p8, %r584, 0;
	@%p8 bra 	$L__BB25_15;
	ld.global.u32 	%r585, [%rd6+80];
	xor.b32  	%r930, %r930, %r585;
	ld.global.u32 	%r586, [%rd6+84];
	xor.b32  	%r929, %r929, %r586;
	ld.global.u32 	%r587, [%rd6+88];
	xor.b32  	%r928, %r928, %r587;
	ld.global.u32 	%r588, [%rd6+92];
	xor.b32  	%r927, %r927, %r588;
	ld.global.u32 	%r589, [%rd6+96];
	xor.b32  	%r926, %r926, %r589;
$L__BB25_15:
	and.b32  	%r591, %r553, 32;
	setp.eq.s32 	%p9, %r591, 0;
	@%p9 bra 	$L__BB25_17;
	ld.global.u32 	%r592, [%rd6+100];
	xor.b32  	%r930, %r930, %r592;
	ld.global.u32 	%r593, [%rd6+104];
	xor.b32  	%r929, %r929, %r593;
	ld.global.u32 	%r594, [%rd6+108];
	xor.b32  	%r928, %r928, %r594;
	ld.global.u32 	%r595, [%rd6+112];
	xor.b32  	%r927, %r927, %r595;
	ld.global.u32 	%r596, [%rd6+116];
	xor.b32  	%r926, %r926, %r596;
$L__BB25_17:
	and.b32  	%r598, %r553, 64;
	setp.eq.s32 	%p10, %r598, 0;
	@%p10 bra 	$L__BB25_19;
	ld.global.u32 	%r599, [%rd6+120];
	xor.b32  	%r930, %r930, %r599;
	ld.global.u32 	%r600, [%rd6+124];
	xor.b32  	%r929, %r929, %r600;
	ld.global.u32 	%r601, [%rd6+128];
	xor.b32  	%r928, %r928, %r601;
	ld.global.u32 	%r602, [%rd6+132];
	xor.b32  	%r927, %r927, %r602;
	ld.global.u32 	%r603, [%rd6+136];
	xor.b32  	%r926, %r926, %r603;
$L__BB25_19:
	and.b32  	%r605, %r553, 128;
	setp.eq.s32 	%p11, %r605, 0;
	@%p11 bra 	$L__BB25_21;
	ld.global.u32 	%r606, [%rd6+140];
	xor.b32  	%r930, %r930, %r606;
	ld.global.u32 	%r607, [%rd6+144];
	xor.b32  	%r929, %r929, %r607;
	ld.global.u32 	%r608, [%rd6+148];
	xor.b32  	%r928, %r928, %r608;
	ld.global.u32 	%r609, [%rd6+152];
	xor.b32  	%r927, %r927, %r609;
	ld.global.u32 	%r610, [%rd6+156];
	xor.b32  	%r926, %r926, %r610;
$L__BB25_21:
	and.b32  	%r612, %r553, 256;
	setp.eq.s32 	%p12, %r612, 0;
	@%p12 bra 	$L__BB25_23;
	ld.global.u32 	%r613, [%rd6+160];
	xor.b32  	%r930, %r930, %r613;
	ld.global.u32 	%r614, [%rd6+164];
	xor.b32  	%r929, %r929, %r614;
	ld.global.u32 	%r615, [%rd6+168];
	xor.b32  	%r928, %r928, %r615;
	ld.global.u32 	%r616, [%rd6+172];
	xor.b32  	%r927, %r927, %r616;
	ld.global.u32 	%r617, [%rd6+176];
	xor.b32  	%r926, %r926, %r617;
$L__BB25_23:
	and.b32  	%r619, %r553, 512;
	setp.eq.s32 	%p13, %r619, 0;
	@%p13 bra 	$L__BB25_25;
	ld.global.u32 	%r620, [%rd6+180];
	xor.b32  	%r930, %r930, %r620;
	ld.global.u32 	%r621, [%rd6+184];
	xor.b32  	%r929, %r929, %r621;
	ld.global.u32 	%r622, [%rd6+188];
	xor.b32  	%r928, %r928, %r622;
	ld.global.u32 	%r623, [%rd6+192];
	xor.b32  	%r927, %r927, %r623;
	ld.global.u32 	%r624, [%rd6+196];
	xor.b32  	%r926, %r926, %r624;
$L__BB25_25:
	and.b32  	%r626, %r553, 1024;
	setp.eq.s32 	%p14, %r626, 0;
	@%p14 bra 	$L__BB25_27;
	ld.global.u32 	%r627, [%rd6+200];
	xor.b32  	%r930, %r930, %r627;
	ld.global.u32 	%r628, [%rd6+204];
	xor.b32  	%r929, %r929, %r628;
	ld.global.u32 	%r629, [%rd6+208];
	xor.b32  	%r928, %r928, %r629;
	ld.global.u32 	%r630, [%rd6+212];
	xor.b32  	%r927, %r927, %r630;
	ld.global.u32 	%r631, [%rd6+216];
	xor.b32  	%r926, %r926, %r631;
$L__BB25_27:
	and.b32  	%r633, %r553, 2048;
	setp.eq.s32 	%p15, %r633, 0;
	@%p15 bra 	$L__BB25_29;
	ld.global.u32 	%r634, [%rd6+220];
	xor.b32  	%r930, %r930, %r634;
	ld.global.u32 	%r635, [%rd6+224];
	xor.b32  	%r929, %r929, %r635;
	ld.global.u32 	%r636, [%rd6+228];
	xor.b32  	%r928, %r928, %r636;
	ld.global.u32 	%r637, [%rd6+232];
	xor.b32  	%r927, %r927, %r637;
	ld.global.u32 	%r638, [%rd6+236];
	xor.b32  	%r926, %r926, %r638;
$L__BB25_29:
	and.b32  	%r640, %r553, 4096;
	setp.eq.s32 	%p16, %r640, 0;
	@%p16 bra 	$L__BB25_31;
	ld.global.u32 	%r641, [%rd6+240];
	xor.b32  	%r930, %r930, %r641;
	ld.global.u32 	%r642, [%rd6+244];
	xor.b32  	%r929, %r929, %r642;
	ld.global.u32 	%r643, [%rd6+248];
	xor.b32  	%r928, %r928, %r643;
	ld.global.u32 	%r644, [%rd6+252];
	xor.b32  	%r927, %r927, %r644;
	ld.global.u32 	%r645, [%rd6+256];
	xor.b32  	%r926, %r926, %r645;
$L__BB25_31:
	and.b32  	%r647, %r553, 8192;
	setp.eq.s32 	%p17, %r647, 0;
	@%p17 bra 	$L__BB25_33;
	ld.global.u32 	%r648, [%rd6+260];
	xor.b32  	%r930, %r930, %r648;
	ld.global.u32 	%r649, [%rd6+264];
	xor.b32  	%r929, %r929, %r649;
	ld.global.u32 	%r650, [%rd6+268];
	xor.b32  	%r928, %r928, %r650;
	ld.global.u32 	%r651, [%rd6+272];
	xor.b32  	%r927, %r927, %r651;
	ld.global.u32 	%r652, [%rd6+276];
	xor.b32  	%r926, %r926, %r652;
$L__BB25_33:
	and.b32  	%r654, %r553, 16384;
	setp.eq.s32 	%p18, %r654, 0;
	@%p18 bra 	$L__BB25_35;
	ld.global.u32 	%r655, [%rd6+280];
	xor.b32  	%r930, %r930, %r655;
	ld.global.u32 	%r656, [%rd6+284];
	xor.b32  	%r929, %r929, %r656;
	ld.global.u32 	%r657, [%rd6+288];
	xor.b32  	%r928, %r928, %r657;
	ld.global.u32 	%r658, [%rd6+292];
	xor.b32  	%r927, %r927, %r658;
	ld.global.u32 	%r659, [%rd6+296];
	xor.b32  	%r926, %r926, %r659;
$L__BB25_35:
	and.b32  	%r661, %r553, 32768;
	setp.eq.s32 	%p19, %r661, 0;
	@%p19 bra 	$L__BB25_37;
	ld.global.u32 	%r662, [%rd6+300];
	xor.b32  	%r930, %r930, %r662;
	ld.global.u32 	%r663, [%rd6+304];
	xor.b32  	%r929, %r929, %r663;
	ld.global.u32 	%r664, [%rd6+308];
	xor.b32  	%r928, %r928, %r664;
	ld.global.u32 	%r665, [%rd6+312];
	xor.b32  	%r927, %r927, %r665;
	ld.global.u32 	%r666, [%rd6+316];
	xor.b32  	%r926, %r926, %r666;
$L__BB25_37:
	add.s32 	%r925, %r925, 16;
	setp.ne.s32 	%p20, %r925, 32;
	@%p20 bra 	$L__BB25_5;
	mad.lo.s32 	%r667, %r919, -31, %r12;
	add.s32 	%r919, %r667, 1;
	setp.ne.s32 	%p21, %r919, 5;
	@%p21 bra 	$L__BB25_4;
	st.local.u32 	[%rd1+4], %r930;
	st.local.v2.u32 	[%rd1+8], {%r929, %r928};
	st.local.v2.u32 	[%rd1+16], {%r927, %r926};
	setp.eq.s64 	%p22, %rd4, 1;
	@%p22 bra 	$L__BB25_114;
	mov.b32 	%r926, 0;
	mov.u32 	%r1019, %r926;
	mov.u32 	%r1020, %r926;
	mov.u32 	%r1021, %r926;
	mov.u32 	%r930, %r926;
	mov.u32 	%r1011, %r926;
$L__BB25_41:
	mul.wide.u32 	%rd17, %r1011, 4;
	add.s64 	%rd18, %rd1, %rd17;
	ld.local.u32 	%r187, [%rd18+4];
	shl.b32 	%r188, %r1011, 5;
	mov.b32 	%r1017, 0;
$L__BB25_42:
	.pragma "nounroll";
	shr.u32 	%r670, %r187, %r1017;
	and.b32  	%r671, %r670, 1;
	setp.eq.b32 	%p23, %r671, 1;
	not.pred 	%p24, %p23;
	add.s32 	%r672, %r188, %r1017;
	mul.lo.s32 	%r673, %r672, 5;
	mul.wide.u32 	%rd19, %r673, 4;
	add.s64 	%rd7, %rd5, %rd19;
	@%p24 bra 	$L__BB25_44;
	ld.global.u32 	%r674, [%rd7];
	xor.b32  	%r930, %r930, %r674;
	ld.global.u32 	%r675, [%rd7+4];
	xor.b32  	%r1021, %r1021, %r675;
	ld.global.u32 	%r676, [%rd7+8];
	xor.b32  	%r1020, %r1020, %r676;
	ld.global.u32 	%r677, [%rd7+12];
	xor.b32  	%r1019, %r1019, %r677;
	ld.global.u32 	%r678, [%rd7+16];
	xor.b32  	%r926, %r926, %r678;
$L__BB25_44:
	and.b32  	%r680, %r670, 2;
	setp.eq.s32 	%p25, %r680, 0;
	@%p25 bra 	$L__BB25_46;
	ld.global.u32 	%r681, [%rd7+20];
	xor.b32  	%r930, %r930, %r681;
	ld.global.u32 	%r682, [%rd7+24];
	xor.b32  	%r1021, %r1021, %r682;
	ld.global.u32 	%r683, [%rd7+28];
	xor.b32  	%r1020, %r1020, %r683;
	ld.global.u32 	%r684, [%rd7+32];
	xor.b32  	%r1019, %r1019, %r684;
	ld.global.u32 	%r685, [%rd7+36];
	xor.b32  	%r926, %r926, %r685;
$L__BB25_46:
	and.b32  	%r687, %r670, 4;
	setp.eq.s32 	%p26, %r687, 0;
	@%p26 bra 	$L__BB25_48;
	ld.global.u32 	%r688, [%rd7+40];
	xor.b32  	%r930, %r930, %r688;
	ld.global.u32 	%r689, [%rd7+44];
	xor.b32  	%r1021, %r1021, %r689;
	ld.global.u32 	%r690, [%rd7+48];
	xor.b32  	%r1020, %r1020, %r690;
	ld.global.u32 	%r691, [%rd7+52];
	xor.b32  	%r1019, %r1019, %r691;
	ld.global.u32 	%r692, [%rd7+56];
	xor.b32  	%r926, %r926, %r692;
$L__BB25_48:
	and.b32  	%r694, %r670, 8;
	setp.eq.s32 	%p27, %r694, 0;
	@%p27 bra 	$L__BB25_50;
	ld.global.u32 	%r695, [%rd7+60];
	xor.b32  	%r930, %r930, %r695;
	ld.global.u32 	%r696, [%rd7+64];
	xor.b32  	%r1021, %r1021, %r696;
	ld.global.u32 	%r697, [%rd7+68];
	xor.b32  	%r1020, %r1020, %r697;
	ld.global.u32 	%r698, [%rd7+72];
	xor.b32  	%r1019, %r1019, %r698;
	ld.global.u32 	%r699, [%rd7+76];
	xor.b32  	%r926, %r926, %r699;
$L__BB25_50:
	and.b32  	%r701, %r670, 16;
	setp.eq.s32 	%p28, %r701, 0;
	@%p28 bra 	$L__BB25_52;
	ld.global.u32 	%r702, [%rd7+80];
	xor.b32  	%r930, %r930, %r702;
	ld.global.u32 	%r703, [%rd7+84];
	xor.b32  	%r1021, %r1021, %r703;
	ld.global.u32 	%r704, [%rd7+88];
	xor.b32  	%r1020, %r1020, %r704;
	ld.global.u32 	%r705, [%rd7+92];
	xor.b32  	%r1019, %r1019, %r705;
	ld.global.u32 	%r706, [%rd7+96];
	xor.b32  	%r926, %r926, %r706;
$L__BB25_52:
	and.b32  	%r708, %r670, 32;
	setp.eq.s32 	%p29, %r708, 0;
	@%p29 bra 	$L__BB25_54;
	ld.global.u32 	%r709, [%rd7+100];
	xor.b32  	%r930, %r930, %r709;
	ld.global.u32 	%r710, [%rd7+104];
	xor.b32  	%r1021, %r1021, %r710;
	ld.global.u32 	%r711, [%rd7+108];
	xor.b32  	%r1020, %r1020, %r711;
	ld.global.u32 	%r712, [%rd7+112];
	xor.b32  	%r1019, %r1019, %r712;
	ld.global.u32 	%r713, [%rd7+116];
	xor.b32  	%r926, %r926, %r713;
$L__BB25_54:
	and.b32  	%r715, %r670, 64;
	setp.eq.s32 	%p30, %r715, 0;
	@%p30 bra 	$L__BB25_56;
	ld.global.u32 	%r716, [%rd7+120];
	xor.b32  	%r930, %r930, %r716;
	ld.global.u32 	%r717, [%rd7+124];
	xor.b32  	%r1021, %r1021, %r717;
	ld.global.u32 	%r718, [%rd7+128];
	xor.b32  	%r1020, %r1020, %r718;
	ld.global.u32 	%r719, [%rd7+132];
	xor.b32  	%r1019, %r1019, %r719;
	ld.global.u32 	%r720, [%rd7+136];
	xor.b32  	%r926, %r926, %r720;
$L__BB25_56:
	and.b32  	%r722, %r670, 128;
	setp.eq.s32 	%p31, %r722, 0;
	@%p31 bra 	$L__BB25_58;
	ld.global.u32 	%r723, [%rd7+140];
	xor.b32  	%r930, %r930, %r723;
	ld.global.u32 	%r724, [%rd7+144];
	xor.b32  	%r1021, %r1021, %r724;
	ld.global.u32 	%r725, [%rd7+148];
	xor.b32  	%r1020, %r1020, %r725;
	ld.global.u32 	%r726, [%rd7+152];
	xor.b32  	%r1019, %r1019, %r726;
	ld.global.u32 	%r727, [%rd7+156];
	xor.b32  	%r926, %r926, %r727;
$L__BB25_58:
	and.b32  	%r729, %r670, 256;
	setp.eq.s32 	%p32, %r729, 0;
	@%p32 bra 	$L__BB25_60;
	ld.global.u32 	%r730, [%rd7+160];
	xor.b32  	%r930, %r930, %r730;
	ld.global.u32 	%r731, [%rd7+164];
	xor.b32  	%r1021, %r1021, %r731;
	ld.global.u32 	%r732, [%rd7+168];
	xor.b32  	%r1020, %r1020, %r732;
	ld.global.u32 	%r733, [%rd7+172];
	xor.b32  	%r1019, %r1019, %r733;
	ld.global.u32 	%r734, [%rd7+176];
	xor.b32  	%r926, %r926, %r734;
$L__BB25_60:
	and.b32  	%r736, %r670, 512;
	setp.eq.s32 	%p33, %r736, 0;
	@%p33 bra 	$L__BB25_62;
	ld.global.u32 	%r737, [%rd7+180];
	xor.b32  	%r930, %r930, %r737;
	ld.global.u32 	%r738, [%rd7+184];
	xor.b32  	%r1021, %r1021, %r738;
	ld.global.u32 	%r739, [%rd7+188];
	xor.b32  	%r1020, %r1020, %r739;
	ld.global.u32 	%r740, [%rd7+192];
	xor.b32  	%r1019, %r1019, %r740;
	ld.global.u32 	%r741, [%rd7+196];
	xor.b32  	%r926, %r926, %r741;
$L__BB25_62:
	and.b32  	%r743, %r670, 1024;
	setp.eq.s32 	%p34, %r743, 0;
	@%p34 bra 	$L__BB25_64;
	ld.global.u32 	%r744, [%rd7+200];
	xor.b32  	%r930, %r930, %r744;
	ld.global.u32 	%r745, [%rd7+204];
	xor.b32  	%r1021, %r1021, %r745;
	ld.global.u32 	%r746, [%rd7+208];
	xor.b32  	%r1020, %r1020, %r746;
	ld.global.u32 	%r747, [%rd7+212];
	xor.b32  	%r1019, %r1019, %r747;
	ld.global.u32 	%r748, [%rd7+216];
	xor.b32  	%r926, %r926, %r748;
$L__BB25_64:
	and.b32  	%r750, %r670, 2048;
	setp.eq.s32 	%p35, %r750, 0;
	@%p35 bra 	$L__BB25_66;
	ld.global.u32 	%r751, [%rd7+220];
	xor.b32  	%r930, %r930, %r751;
	ld.global.u32 	%r752, [%rd7+224];
	xor.b32  	%r1021, %r1021, %r752;
	ld.global.u32 	%r753, [%rd7+228];
	xor.b32  	%r1020, %r1020, %r753;
	ld.global.u32 	%r754, [%rd7+232];
	xor.b32  	%r1019, %r1019, %r754;
	ld.global.u32 	%r755, [%rd7+236];
	xor.b32  	%r926, %r926, %r755;
$L__BB25_66:
	and.b32  	%r757, %r670, 4096;
	setp.eq.s32 	%p36, %r757, 0;
	@%p36 bra 	$L__BB25_68;
	ld.global.u32 	%r758, [%rd7+240];
	xor.b32  	%r930, %r930, %r758;
	ld.global.u32 	%r759, [%rd7+244];
	xor.b32  	%r1021, %r1021, %r759;
	ld.global.u32 	%r760, [%rd7+248];
	xor.b32  	%r1020, %r1020, %r760;
	ld.global.u32 	%r761, [%rd7+252];
	xor.b32  	%r1019, %r1019, %r761;
	ld.global.u32 	%r762, [%rd7+256];
	xor.b32  	%r926, %r926, %r762;
$L__BB25_68:
	and.b32  	%r764, %r670, 8192;
	setp.eq.s32 	%p37, %r764, 0;
	@%p37 bra 	$L__BB25_70;
	ld.global.u32 	%r765, [%rd7+260];
	xor.b32  	%r930, %r930, %r765;
	ld.global.u32 	%r766, [%rd7+264];
	xor.b32  	%r1021, %r1021, %r766;
	ld.global.u32 	%r767, [%rd7+268];
	xor.b32  	%r1020, %r1020, %r767;
	ld.global.u32 	%r768, [%rd7+272];
	xor.b32  	%r1019, %r1019, %r768;
	ld.global.u32 	%r769, [%rd7+276];
	xor.b32  	%r926, %r926, %r769;
$L__BB25_70:
	and.b32  	%r771, %r670, 16384;
	setp.eq.s32 	%p38, %r771, 0;
	@%p38 bra 	$L__BB25_72;
	ld.global.u32 	%r772, [%rd7+280];
	xor.b32  	%r930, %r930, %r772;
	ld.global.u32 	%r773, [%rd7+284];
	xor.b32  	%r1021, %r1021, %r773;
	ld.global.u32 	%r774, [%rd7+288];
	xor.b32  	%r1020, %r1020, %r774;
	ld.global.u32 	%r775, [%rd7+292];
	xor.b32  	%r1019, %r1019, %r775;
	ld.global.u32 	%r776, [%rd7+296];
	xor.b32  	%r926, %r926, %r776;
$L__BB25_72:
	and.b32  	%r778, %r670, 32768;
	setp.eq.s32 	%p39, %r778, 0;
	@%p39 bra 	$L__BB25_74;
	ld.global.u32 	%r779, [%rd7+300];
	xor.b32  	%r930, %r930, %r779;
	ld.global.u32 	%r780, [%rd7+304];
	xor.b32  	%r1021, %r1021, %r780;
	ld.global.u32 	%r781, [%rd7+308];
	xor.b32  	%r1020, %r1020, %r781;
	ld.global.u32 	%r782, [%rd7+312];
	xor.b32  	%r1019, %r1019, %r782;
	ld.global.u32 	%r783, [%rd7+316];
	xor.b32  	%r926, %r926, %r783;
$L__BB25_74:
	add.s32 	%r1017, %r1017, 16;
	setp.ne.s32 	%p40, %r1017, 32;
	@%p40 bra 	$L__BB25_42;
	mad.lo.s32 	%r784, %r1011, -31, %r188;
	add.s32 	%r1011, %r784, 1;
	setp.ne.s32 	%p41, %r1011, 5;
	@%p41 bra 	$L__BB25_41;
	st.local.u32 	[%rd1+4], %r930;
	st.local.v2.u32 	[%rd1+8], {%r1021, %r1020};
	st.local.v2.u32 	[%rd1+16], {%r1019, %r926};
	setp.ne.s64 	%p42, %rd4, 3;
	@%p42 bra 	$L__BB25_114;
	mov.b32 	%r926, 0;
	mov.u32 	%r1111, %r926;
	mov.u32 	%r1112, %r926;
	mov.u32 	%r1113, %r926;
	mov.u32 	%r930, %r926;
	mov.u32 	%r1103, %r926;
$L__BB25_78:
	mul.wide.u32 	%rd20, %r1103, 4;
	add.s64 	%rd21, %rd1, %rd20;
	ld.local.u32 	%r363, [%rd21+4];
	shl.b32 	%r364, %r1103, 5;
	mov.b32 	%r1109, 0;
$L__BB25_79:
	.pragma "nounroll";
	shr.u32 	%r787, %r363, %r1109;
	and.b32  	%r788, %r787, 1;
	setp.eq.b32 	%p43, %r788, 1;
	not.pred 	%p44, %p43;
	add.s32 	%r789, %r364, %r1109;
	mul.lo.s32 	%r790, %r789, 5;
	mul.wide.u32 	%rd22, %r790, 4;
	add.s64 	%rd8, %rd5, %rd22;
	@%p44 bra 	$L__BB25_81;
	ld.global.u32 	%r791, [%rd8];
	xor.b32  	%r930, %r930, %r791;
	ld.global.u32 	%r792, [%rd8+4];
	xor.b32  	%r1113, %r1113, %r792;
	ld.global.u32 	%r793, [%rd8+8];
	xor.b32  	%r1112, %r1112, %r793;
	ld.global.u32 	%r794, [%rd8+12];
	xor.b32  	%r1111, %r1111, %r794;
	ld.global.u32 	%r795, [%rd8+16];
	xor.b32  	%r926, %r926, %r795;
$L__BB25_81:
	and.b32  	%r797, %r787, 2;
	setp.eq.s32 	%p45, %r797, 0;
	@%p45 bra 	$L__BB25_83;
	ld.global.u32 	%r798, [%rd8+20];
	xor.b32  	%r930, %r930, %r798;
	ld.global.u32 	%r799, [%rd8+24];
	xor.b32  	%r1113, %r1113, %r799;
	ld.global.u32 	%r800, [%rd8+28];
	xor.b32  	%r1112, %r1112, %r800;
	ld.global.u32 	%r801, [%rd8+32];
	xor.b32  	%r1111, %r1111, %r801;
	ld.global.u32 	%r802, [%rd8+36];
	xor.b32  	%r926, %r926, %r802;
$L__BB25_83:
	and.b32  	%r804, %r787, 4;
	setp.eq.s32 	%p46, %r804, 0;
	@%p46 bra 	$L__BB25_85;
	ld.global.u32 	%r805, [%rd8+40];
	xor.b32  	%r930, %r930, %r805;
	ld.global.u32 	%r806, [%rd8+44];
	xor.b32  	%r1113, %r1113, %r806;
	ld.global.u32 	%r807, [%rd8+48];
	xor.b32  	%r1112, %r1112, %r807;
	ld.global.u32 	%r808, [%rd8+52];
	xor.b32  	%r1111, %r1111, %r808;
	ld.global.u32 	%r809, [%rd8+56];
	xor.b32  	%r926, %r926, %r809;
$L__BB25_85:
	and.b32  	%r811, %r787, 8;
	setp.eq.s32 	%p47, %r811, 0;
	@%p47 bra 	$L__BB25_87;
	ld.global.u32 	%r812, [%rd8+60];
	xor.b32  	%r930, %r930, %r812;
	ld.global.u32 	%r813, [%rd8+64];
	xor.b32  	%r1113, %r1113, %r813;
	ld.global.u32 	%r814, [%rd8+68];
	xor.b32  	%r1112, %r1112, %r814;
	ld.global.u32 	%r815, [%rd8+72];
	xor.b32  	%r1111, %r1111, %r815;
	ld.global.u32 	%r816, [%rd8+76];
	xor.b32  	%r926, %r926, %r816;
$L__BB25_87:
	and.b32  	%r818, %r787, 16;
	setp.eq.s32 	%p48, %r818, 0;
	@%p48 bra 	$L__BB25_89;
	ld.global.u32 	%r819, [%rd8+80];
	xor.b32  	%r930, %r930, %r819;
	ld.global.u32 	%r820, [%rd8+84];
	xor.b32  	%r1113, %r1113, %r820;
	ld.global.u32 	%r821, [%rd8+88];
	xor.b32  	%r1112, %r1112, %r821;
	ld.global.u32 	%r822, [%rd8+92];
	xor.b32  	%r1111, %r1111, %r822;
	ld.global.u32 	%r823, [%rd8+96];
	xor.b32  	%r926, %r926, %r823;
$L__BB25_89:
	and.b32  	%r825, %r787, 32;
	setp.eq.s32 	%p49, %r825, 0;
	@%p49 bra 	$L__BB25_91;
	ld.global.u32 	%r826, [%rd8+100];
	xor.b32  	%r930, %r930, %r826;
	ld.global.u32 	%r827, [%rd8+104];
	xor.b32  	%r1113, %r1113, %r827;
	ld.global.u32 	%r828, [%rd8+108];
	xor.b32  	%r1112, %r1112, %r828;
	ld.global.u32 	%r829, [%rd8+112];
	xor.b32  	%r1111, %r1111, %r829;
	ld.global.u32 	%r830, [%rd8+116];
	xor.b32  	%r926, %r926, %r830;
$L__BB25_91:
	and.b32  	%r832, %r787, 64;
	setp.eq.s32 	%p50, %r832, 0;
	@%p50 bra 	$L__BB25_93;
	ld.global.u32 	%r833, [%rd8+120];
	xor.b32  	%r930, %r930, %r833;
	ld.global.u32 	%r834, [%rd8+124];
	xor.b32  	%r1113, %r1113, %r834;
	ld.global.u32 	%r835, [%rd8+128];
	xor.b32  	%r1112, %r1112, %r835;
	ld.global.u32 	%r836, [%rd8+132];
	xor.b32  	%r1111, %r1111, %r836;
	ld.global.u32 	%r837, [%rd8+136];
	xor.b32  	%r926, %r926, %r837;
$L__BB25_93:
	and.b32  	%r839, %r787, 128;
	setp.eq.s32 	%p51, %r839, 0;
	@%p51 bra 	$L__BB25_95;
	ld.global.u32 	%r840, [%rd8+140];
	xor.b32  	%r930, %r930, %r840;
	ld.global.u32 	%r841, [%rd8+144];
	xor.b32  	%r1113, %r1113, %r841;
	ld.global.u32 	%r842, [%rd8+148];
	xor.b32  	%r1112, %r1112, %r842;
	ld.global.u32 	%r843, [%rd8+152];
	xor.b32  	%r1111, %r1111, %r843;
	ld.global.u32 	%r844, [%rd8+156];
	xor.b32  	%r926, %r926, %r844;
$L__BB25_95:
	and.b32  	%r846, %r787, 256;
	setp.eq.s32 	%p52, %r846, 0;
	@%p52 bra 	$L__BB25_97;
	ld.global.u32 	%r847, [%rd8+160];
	xor.b32  	%r930, %r930, %r847;
	ld.global.u32 	%r848, [%rd8+164];
	xor.b32  	%r1113, %r1113, %r848;
	ld.global.u32 	%r849, [%rd8+168];
	xor.b32  	%r1112, %r1112, %r849;
	ld.global.u32 	%r850, [%rd8+172];
	xor.b32  	%r1111, %r1111, %r850;
	ld.global.u32 	%r851, [%rd8+176];
	xor.b32  	%r926, %r926, %r851;
$L__BB25_97:
	and.b32  	%r853, %r787, 512;
	setp.eq.s32 	%p53, %r853, 0;
	@%p53 bra 	$L__BB25_99;
	ld.global.u32 	%r854, [%rd8+180];
	xor.b32  	%r930, %r930, %r854;
	ld.global.u32 	%r855, [%rd8+184];
	xor.b32  	%r1113, %r1113, %r855;
	ld.global.u32 	%r856, [%rd8+188];
	xor.b32  	%r1112, %r1112, %r856;
	ld.global.u32 	%r857, [%rd8+192];
	xor.b32  	%r1111, %r1111, %r857;
	ld.global.u32 	%r858, [%rd8+196];
	xor.b32  	%r926, %r926, %r858;
$L__BB25_99:
	and.b32  	%r860, %r787, 1024;
	setp.eq.s32 	%p54, %r860, 0;
	@%p54 bra 	$L__BB25_101;
	ld.global.u32 	%r861, [%rd8+200];
	xor.b32  	%r930, %r930, %r861;
	ld.global.u32 	%r862, [%rd8+204];
	xor.b32  	%r1113, %r1113, %r862;
	ld.global.u32 	%r863, [%rd8+208];
	xor.b32  	%r1112, %r1112, %r863;
	ld.global.u32 	%r864, [%rd8+212];
	xor.b32  	%r1111, %r1111, %r864;
	ld.global.u32 	%r865, [%rd8+216];
	xor.b32  	%r926, %r926, %r865;
$L__BB25_101:
	and.b32  	%r867, %r787, 2048;
	setp.eq.s32 	%p55, %r867, 0;
	@%p55 bra 	$L__BB25_103;
	ld.global.u32 	%r868, [%rd8+220];
	xor.b32  	%r930, %r930, %r868;
	ld.global.u32 	%r869, [%rd8+224];
	xor.b32  	%r1113, %r1113, %r869;
	ld.global.u32 	%r870, [%rd8+228];
	xor.b32  	%r1112, %r1112, %r870;
	ld.global.u32 	%r871, [%rd8+232];
	xor.b32  	%r1111, %r1111, %r871;
	ld.global.u32 	%r872, [%rd8+236];
	xor.b32  	%r926, %r926, %r872;
$L__BB25_103:
	and.b32  	%r874, %r787, 4096;
	setp.eq.s32 	%p56, %r874, 0;
	@%p56 bra 	$L__BB25_105;
	ld.global.u32 	%r875, [%rd8+240];
	xor.b32  	%r930, %r930, %r875;
	ld.global.u32 	%r876, [%rd8+244];
	xor.b32  	%r1113, %r1113, %r876;
	ld.global.u32 	%r877, [%rd8+248];
	xor.b32  	%r1112, %r1112, %r877;
	ld.global.u32 	%r878, [%rd8+252];
	xor.b32  	%r1111, %r1111, %r878;
	ld.global.u32 	%r879, [%rd8+256];
	xor.b32  	%r926, %r926, %r879;
$L__BB25_105:
	and.b32  	%r881, %r787, 8192;
	setp.eq.s32 	%p57, %r881, 0;
	@%p57 bra 	$L__BB25_107;
	ld.global.u32 	%r882, [%rd8+260];
	xor.b32  	%r930, %r930, %r882;
	ld.global.u32 	%r883, [%rd8+264];
	xor.b32  	%r1113, %r1113, %r883;
	ld.global.u32 	%r884, [%rd8+268];
	xor.b32  	%r1112, %r1112, %r884;
	ld.global.u32 	%r885, [%rd8+272];
	xor.b32  	%r1111, %r1111, %r885;
	ld.global.u32 	%r886, [%rd8+276];
	xor.b32  	%r926, %r926, %r886;
$L__BB25_107:
	and.b32  	%r888, %r787, 16384;
	setp.eq.s32 	%p58, %r888, 0;
	@%p58 bra 	$L__BB25_109;
	ld.global.u32 	%r889, [%rd8+280];
	xor.b32  	%r930, %r930, %r889;
	ld.global.u32 	%r890, [%rd8+284];
	xor.b32  	%r1113, %r1113, %r890;
	ld.global.u32 	%r891, [%rd8+288];
	xor.b32  	%r1112, %r1112, %r891;
	ld.global.u32 	%r892, [%rd8+292];
	xor.b32  	%r1111, %r1111, %r892;
	ld.global.u32 	%r893, [%rd8+296];
	xor.b32  	%r926, %r926, %r893;
$L__BB25_109:
	and.b32  	%r895, %r787, 32768;
	setp.eq.s32 	%p59, %r895, 0;
	@%p59 bra 	$L__BB25_111;
	ld.global.u32 	%r896, [%rd8+300];
	xor.b32  	%r930, %r930, %r896;
	ld.global.u32 	%r897, [%rd8+304];
	xor.b32  	%r1113, %r1113, %r897;
	ld.global.u32 	%r898, [%rd8+308];
	xor.b32  	%r1112, %r1112, %r898;
	ld.global.u32 	%r899, [%rd8+312];
	xor.b32  	%r1111, %r1111, %r899;
	ld.global.u32 	%r900, [%rd8+316];
	xor.b32  	%r926, %r926, %r900;
$L__BB25_111:
	add.s32 	%r1109, %r1109, 16;
	setp.ne.s32 	%p60, %r1109, 32;
	@%p60 bra 	$L__BB25_79;
	mad.lo.s32 	%r901, %r1103, -31, %r364;
	add.s32 	%r1103, %r901, 1;
	setp.ne.s32 	%p61, %r1103, 5;
	@%p61 bra 	$L__BB25_78;
	st.local.u32 	[%rd1+4], %r930;
	st.local.v2.u32 	[%rd1+8], {%r1113, %r1112};
	st.local.v2.u32 	[%rd1+16], {%r1111, %r926};
$L__BB25_114:
	shr.u64 	%rd26, %rd3, 2;
	add.s32 	%r913, %r913, 1;
	setp.gt.u64 	%p62, %rd3, 3;
	@%p62 bra 	$L__BB25_2;
$L__BB25_115:
	cvta.to.global.u64 	%rd23, %rd10;
	shr.u32 	%r902, %r930, 2;
	xor.b32  	%r903, %r902, %r930;
	shl.b32 	%r904, %r926, 4;
	shl.b32 	%r905, %r903, 1;
	xor.b32  	%r906, %r905, %r904;
	xor.b32  	%r907, %r906, %r903;
	xor.b32  	%r908, %r907, %r926;
	add.s32 	%r909, %r908, 717346202;
	rem.u32 	%r910, %r909, %r538;
	cvt.rn.f32.s32 	%f1, %r910;
	mul.wide.s32 	%rd24, %r910, 4;
	add.s64 	%rd25, %rd23, %rd24;
	ld.global.f32 	%f2, [%rd25];
	add.f32 	%f3, %f2, %f1;
	st.global.f32 	[%rd25], %f3;
	ret;

}
	// .globl	_Z4randIdEvPT_i
.visible .entry _Z4randIdEvPT_i(
	.param .u64 .ptr .align 1 _Z4randIdEvPT_i_param_0,
	.param .u32 _Z4randIdEvPT_i_param_1
)
{
	.local .align 8 .b8 	__local_depot26[48];
	.reg .b64 	%SP;
	.reg .b64 	%SPL;
	.reg .pred 	%p<63>;
	.reg .b32 	%r<1194>;
	.reg .b64 	%rd<27>;
	.reg .b64 	%fd<4>;

	mov.u64 	%SPL, __local_depot26;
	ld.param.u64 	%rd10, [_Z4randIdEvPT_i_param_0];
	ld.param.u32 	%r538, [_Z4randIdEvPT_i_param_1];
	add.u64 	%rd1, %SPL, 0;
	mov.u32 	%r541, %ctaid.x;
	mov.u32 	%r542, %ntid.x;
	mov.u32 	%r543, %tid.x;
	mad.lo.s32 	%r1, %r541, %r542, %r543;
	mov.b32 	%r930, 1478573778;
	mov.b32 	%r544, 716983765;
	st.local.v2.u32 	[%rd1], {%r544, %r930};
	mov.b32 	%r545, -123459836;
	mov.b32 	%r546, 1163863128;
	st.local.v2.u32 	[%rd1+8], {%r546, %r545};
	mov.b32 	%r926, 1360900310;
	mov.b32 	%r547, -589760388;
	st.local.v2.u32 	[%rd1+16], {%r547, %r926};
	setp.eq.s32 	%p1, %r1, 0;
	@%p1 bra 	$L__BB26_115;
	cvt.s64.s32 	%rd26, %r1;
	mov.b32 	%r913, 0;
	mov.b32 	%r930, 1478573778;
	mov.b32 	%r926, 1360900310;
$L__BB26_2:
	mov.u64 	%rd3, %rd26;
	and.b64  	%rd4, %rd3, 3;
	setp.eq.s64 	%p2, %rd4, 0;
	@%p2 bra 	$L__BB26_114;
	mul.wide.u32 	%rd12, %r913, 3200;
	mov.u64 	%rd13, precalc_xorwow_matrix;
	add.s64 	%rd5, %rd13, %rd12;
	mov.b32 	%r926, 0;
	mov.u32 	%r927, %r926;
	mov.u32 	%r928, %r926;
	mov.u32 	%r929, %r926;
	mov.u32 	%r930, %r926;
	mov.u32 	%r919, %r926;
$L__BB26_4:
	mul.wide.u32 	%rd14, %r919, 4;
	add.s64 	%rd15, %rd1, %rd14;
	ld.local.u32 	%r11, [%rd15+4];
	shl.b32 	%r12, %r919, 5;
	mov.b32 	%r925, 0;
$L__BB26_5:
	.pragma "nounroll";
	shr.u32 	%r553, %r11, %r925;
	and.b32  	%r554, %r553, 1;
	setp.eq.b32 	%p3, %r554, 1;
	not.pred 	%p4, %p3;
	add.s32 	%r555, %r12, %r925;
	mul.lo.s32 	%r556, %r555, 5;
	mul.wide.u32 	%rd16, %r556, 4;
	add.s64 	%rd6, %rd5, %rd16;
	@%p4 bra 	$L__BB26_7;
	ld.global.u32 	%r557, [%rd6];
	xor.b32  	%r930, %r930, %r557;
	ld.global.u32 	%r558, [%rd6+4];
	xor.b32  	%r929, %r929, %r558;
	ld.global.u32 	%r559, [%rd6+8];
	xor.b32  	%r928, %r928, %r559;
	ld.global.u32 	%r560, [%rd6+12];
	xor.b32  	%r927, %r927, %r560;
	ld.global.u32 	%r561, [%rd6+16];
	xor.b32  	%r926, %r926, %r561;
$L__BB26_7:
	and.b32  	%r563, %r553, 2;
	setp.eq.s32 	%p5, %r563, 0;
	@%p5 bra 	$L__BB26_9;
	ld.global.u32 	%r564, [%rd6+20];
	xor.b32  	%r930, %r930, %r564;
	ld.global.u32 	%r565, [%rd6+24];
	xor.b32  	%r929, %r929, %r565;
	ld.global.u32 	%r566, [%rd6+28];
	xor.b32  	%r928, %r928, %r566;
	ld.global.u32 	%r567, [%rd6+32];
	xor.b32  	%r927, %r927, %r567;
	ld.global.u32 	%r568, [%rd6+36];
	xor.b32  	%r926, %r926, %r568;
$L__BB26_9:
	and.b32  	%r570, %r553, 4;
	setp.eq.s32 	%p6, %r570, 0;
	@%p6 bra 	$L__BB26_11;
	ld.global.u32 	%r571, [%rd6+40];
	xor.b32  	%r930, %r930, %r571;
	ld.global.u32 	%r572, [%rd6+44];
	xor.b32  	%r929, %r929, %r572;
	ld.global.u32 	%r573, [%rd6+48];
	xor.b32  	%r928, %r928, %r573;
	ld.global.u32 	%r574, [%rd6+52];
	xor.b32  	%r927, %r927, %r574;
	ld.global.u32 	%r575, [%rd6+56];
	xor.b32  	%r926, %r926, %r575;
$L__BB26_11:
	and.b32  	%r577, %r553, 8;
	setp.eq.s32 	%p7, %r577, 0;
	@%p7 bra 	$L__BB26_13;
	ld.global.u32 	%r578, [%rd6+60];
	xor.b32  	%r930, %r930, %r578;
	ld.global.u32 	%r579, [%rd6+64];
	xor.b32  	%r929, %r929, %r579;
	ld.global.u32 	%r580, [%rd6+68];
	xor.b32  	%r928, %r928, %r580;
	ld.global.u32 	%r581, [%rd6+72];
	xor.b32  	%r927, %r927, %r581;
	ld.global.u32 	%r582, [%rd6+76];
	xor.b32  	%r926, %r926, %r582;
$L__BB26_13:
	and.b32  	%r584, %r553, 16;
	setp.eq.s32 	%p8, %r584, 0;
	@%p8 bra 	$L__BB26_15;
	ld.global.u32 	%r585, [%rd6+80];
	xor.b32  	%r930, %r930, %r585;
	ld.global.u32 	%r586, [%rd6+84];
	xor.b32  	%r929, %r929, %r586;
	ld.global.u32 	%r587, [%rd6+88];
	xor.b32  	%r928, %r928, %r587;
	ld.global.u32 	%r588, [%rd6+92];
	xor.b32  	%r927, %r927, %r588;
	ld.global.u32 	%r589, [%rd6+96];
	xor.b32  	%r926, %r926, %r589;
$L__BB26_15:
	and.b32  	%r591, %r553, 32;
	setp.eq.s32 	%p9, %r591, 0;
	@%p9 bra 	$L__BB26_17;
	ld.global.u32 	%r592, [%rd6+100];
	xor.b32  	%r930, %r930, %r592;
	ld.global.u32 	%r593, [%rd6+104];
	xor.b32  	%r929, %r929, %r593;
	ld.global.u32 	%r594, [%rd6+108];
	xor.b32  	%r928, %r928, %r594;
	ld.global.u32 	%r595, [%rd6+112];
	xor.b32  	%r927, %r927, %r595;
	ld.global.u32 	%r596, [%rd6+116];
	xor.b32  	%r926, %r926, %r596;
$L__BB26_17:
	and.b32  	%r598, %r553, 64;
	setp.eq.s32 	%p10, %r598, 0;
	@%p10 bra 	$L__BB26_19;
	ld.global.u32 	%r599, [%rd6+120];
	xor.b32  	%r930, %r930, %r599;
	ld.global.u32 	%r600, [%rd6+124];
	xor.b32  	%r929, %r929, %r600;
	ld.global.u32 	%r601, [%rd6+128];
	xor.b32  	%r928, %r928, %r601;
	ld.global.u32 	%r602, [%rd6+132];
	xor.b32  	%r927, %r927, %r602;
	ld.global.u32 	%r603, [%rd6+136];
	xor.b32  	%r926, %r926, %r603;
$L__BB26_19:
	and.b32  	%r605, %r553, 128;
	setp.eq.s32 	%p11, %r605, 0;
	@%p11 bra 	$L__BB26_21;
	ld.global.u32 	%r606, [%rd6+140];
	xor.b32  	%r930, %r930, %r606;
	ld.global.u32 	%r607, [%rd6+144];
	xor.b32  	%r929, %r929, %r607;
	ld.global.u32 	%r608, [%rd6+148];
	xor.b32  	%r928, %r928, %r608;
	ld.global.u32 	%r609, [%rd6+152];
	xor.b32  	%r927, %r927, %r609;
	ld.global.u32 	%r610, [%rd6+156];
	xor.b32  	%r926, %r926, %r610;
$L__BB26_21:
	and.b32  	%r612, %r553, 256;
	setp.eq.s32 	%p12, %r612, 0;
	@%p12 bra 	$L__BB26_23;
	ld.global.u32 	%r613, [%rd6+160];
	xor.b32  	%r930, %r930, %r613;
	ld.global.u32 	%r614, [%rd6+164];
	xor.b32  	%r929, %r929, %r614;
	ld.global.u32 	%r615, [%rd6+168];
	xor.b32  	%r928, %r928, %r615;
	ld.global.u32 	%r616, [%rd6+172];
	xor.b32  	%r927, %r927, %r616;
	ld.global.u32 	%r617, [%rd6+176];
	xor.b32  	%r926, %r926, %r617;
$L__BB26_23:
	and.b32  	%r619, %r553, 512;
	setp.eq.s32 	%p13, %r619, 0;
	@%p13 bra 	$L__BB26_25;
	ld.global.u32 	%r620, [%rd6+180];
	xor.b32  	%r930, %r930, %r620;
	ld.global.u32 	%r621, [%rd6+184];
	xor.b32  	%r929, %r929, %r621;
	ld.global.u32 	%r622, [%rd6+188];
	xor.b32  	%r928, %r928, %r622;
	ld.global.u32 	%r623, [%rd6+192];
	xor.b32  	%r927, %r927, %r623;
	ld.global.u32 	%r624, [%rd6+196];
	xor.b32  	%r926, %r926, %r624;
$L__BB26_25:
	and.b32  	%r626, %r553, 1024;
	setp.eq.s32 	%p14, %r626, 0;
	@%p14 bra 	$L__BB26_27;
	ld.global.u32 	%r627, [%rd6+200];
	xor.b32  	%r930, %r930, %r627;
	ld.global.u32 	%r628, [%rd6+204];
	xor.b32  	%r929, %r929, %r628;
	ld.global.u32 	%r629, [%rd6+208];
	xor.b32  	%r928, %r928, %r629;
	ld.global.u32 	%r630, [%rd6+212];
	xor.b32  	%r927, %r927, %r630;
	ld.global.u32 	%r631, [%rd6+216];
	xor.b32  	%r926, %r926, %r631;
$L__BB26_27:
	and.b32  	%r633, %r553, 2048;
	setp.eq.s32 	%p15, %r633, 0;
	@%p15 bra 	$L__BB26_29;
	ld.global.u32 	%r634, [%rd6+220];
	xor.b32  	%r930, %r930, %r634;
	ld.global.u32 	%r635, [%rd6+224];
	xor.b32  	%r929, %r929, %r635;
	ld.global.u32 	%r636, [%rd6+228];
	xor.b32  	%r928, %r928, %r636;
	ld.global.u32 	%r637, [%rd6+232];
	xor.b32  	%r927, %r927, %r637;
	ld.global.u32 	%r638, [%rd6+236];
	xor.b32  	%r926, %r926, %r638;
$L__BB26_29:
	and.b32  	%r640, %r553, 4096;
	setp.eq.s32 	%p16, %r640, 0;
	@%p16 bra 	$L__BB26_31;
	ld.global.u32 	%r641, [%rd6+240];
	xor.b32  	%r930, %r930, %r641;
	ld.global.u32 	%r642, [%rd6+244];
	xor.b32  	%r929, %r929, %r642;
	ld.global.u32 	%r643, [%rd6+248];
	xor.b32  	%r928, %r928, %r643;
	ld.global.u32 	%r644, [%rd6+252];
	xor.b32  	%r927, %r927, %r644;
	ld.global.u32 	%r645, [%rd6+256];
	xor.b32  	%r926, %r926, %r645;
$L__BB26_31:
	and.b32  	%r647, %r553, 8192;
	setp.eq.s32 	%p17, %r647, 0;
	@%p17 bra 	$L__BB26_33;
	ld.global.u32 	%r648, [%rd6+260];
	xor.b32  	%r930, %r930, %r648;
	ld.global.u32 	%r649, [%rd6+264];
	xor.b32  	%r929, %r929, %r649;
	ld.global.u32 	%r650, [%rd6+268];
	xor.b32  	%r928, %r928, %r650;
	ld.global.u32 	%r651, [%rd6+272];
	xor.b32  	%r927, %r927, %r651;
	ld.global.u32 	%r652, [%rd6+276];
	xor.b32  	%r926, %r926, %r652;
$L__BB26_33:
	and.b32  	%r654, %r553, 16384;
	setp.eq.s32 	%p18, %r654, 0;
	@%p18 bra 	$L__BB26_35;
	ld.global.u32 	%r655, [%rd6+280];
	xor.b32  	%r930, %r930, %r655;
	ld.global.u32 	%r656, [%rd6+284];
	xor.b32  	%r929, %r929, %r656;
	ld.global.u32 	%r657, [%rd6+288];
	xor.b32  	%r928, %r928, %r657;
	ld.global.u32 	%r658, [%rd6+292];
	xor.b32  	%r927, %r927, %r658;
	ld.global.u32 	%r659, [%rd6+296];
	xor.b32  	%r926, %r926, %r659;
$L__BB26_35:
	and.b32  	%r661, %r553, 32768;
	setp.eq.s32 	%p19, %r661, 0;
	@%p19 bra 	$L__BB26_37;
	ld.global.u32 	%r662, [%rd6+300];
	xor.b32  	%r930, %r930, %r662;
	ld.global.u32 	%r663, [%rd6+304];
	xor.b32  	%r929, %r929, %r663;
	ld.global.u32 	%r664, [%rd6+308];
	xor.b32  	%r928, %r928, %r664;
	ld.global.u32 	%r665, [%rd6+312];
	xor.b32  	%r927, %r927, %r665;
	ld.global.u32 	%r666, [%rd6+316];
	xor.b32  	%r926, %r926, %r666;
$L__BB26_37:
	add.s32 	%r925, %r925, 16;
	setp.ne.s32 	%p20, %r925, 32;
	@%p20 bra 	$L__BB26_5;
	mad.lo.s32 	%r667, %r919, -31, %r12;
	add.s32 	%r919, %r667, 1;
	setp.ne.s32 	%p21, %r919, 5;
	@%p21 bra 	$L__BB26_4;
	st.local.u32 	[%rd1+4], %r930;
	st.local.v2.u32 	[%rd1+8], {%r929, %r928};
	st.local.v2.u32 	[%rd1+16], {%r927, %r926};
	setp.eq.s64 	%p22, %rd4, 1;
	@%p22 bra 	$L__BB26_114;
	mov.b32 	%r926, 0;
	mov.u32 	%r1019, %r926;
	mov.u32 	%r1020, %r926;
	mov.u32 	%r1021, %r926;
	mov.u32 	%r930, %r926;
	mov.u32 	%r1011, %r926;
$L__BB26_41:
	mul.wide.u32 	%rd17, %r1011, 4;
	add.s64 	%rd18, %rd1, %rd17;
	ld.local.u32 	%r187, [%rd18+4];
	shl.b32 	%r188, %r1011, 5;
	mov.b32 	%r1017, 0;
$L__BB26_42:
	.pragma "nounroll";
	shr.u32 	%r670, %r187, %r1017;
	and.b32  	%r671, %r670, 1;
	setp.eq.b32 	%p23, %r671, 1;
	not.pred 	%p24, %p23;
	add.s32 	%r672, %r188, %r1017;
	mul.lo.s32 	%r673, %r672, 5;
	mul.wide.u32 	%rd19, %r673, 4;
	add.s64 	%rd7, %rd5, %rd19;
	@%p24 bra 	$L__BB26_44;
	ld.global.u32 	%r674, [%rd7];
	xor.b32  	%r930, %r930, %r674;
	ld.global.u32 	%r675, [%rd7+4];
	xor.b32  	%r1021, %r1021, %r675;
	ld.global.u32 	%r676, [%rd7+8];
	xor.b32  	%r1020, %r1020, %r676;
	ld.global.u32 	%r677, [%rd7+12];
	xor.b32  	%r1019, %r1019, %r677;
	ld.global.u32 	%r678, [%rd7+16];
	xor.b32  	%r926, %r926, %r678;
$L__BB26_44:
	and.b32  	%r680, %r670, 2;
	setp.eq.s32 	%p25, %r680, 0;
	@%p25 bra 	$L__BB26_46;
	ld.global.u32 	%r681, [%rd7+20];
	xor.b32  	%r930, %r930, %r681;
	ld.global.u32 	%r682, [%rd7+24];
	xor.b32  	%r1021, %r1021, %r682;
	ld.global.u32 	%r683, [%rd7+28];
	xor.b32  	%r1020, %r1020, %r683;
	ld.global.u32 	%r684, [%rd7+32];
	xor.b32  	%r1019, %r1019, %r684;
	ld.global.u32 	%r685, [%rd7+36];
	xor.b32  	%r926, %r926, %r685;
$L__BB26_46:
	and.b32  	%r687, %r670, 4;
	setp.eq.s32 	%p26, %r687, 0;
	@%p26 bra 	$L__BB26_48;
	ld.global.u32 	%r688, [%rd7+40];
	xor.b32  	%r930, %r930, %r688;
	ld.global.u32 	%r689, [%rd7+44];
	xor.b32  	%r1021, %r1021, %r689;
	ld.global.u32 	%r690, [%rd7+48];
	xor.b32  	%r1020, %r1020, %r690;
	ld.global.u32 	%r691, [%rd7+52];
	xor.b32  	%r1019, %r1019, %r691;
	ld.global.u32 	%r692, [%rd7+56];
	xor.b32  	%r926, %r926, %r692;
$L__BB26_48:
	and.b32  	%r694, %r670, 8;
	setp.eq.s32 	%p27, %r694, 0;
	@%p27 bra 	$L__BB26_50;
	ld.global.u32 	%r695, [%rd7+60];
	xor.b32  	%r930, %r930, %r695;
	ld.global.u32 	%r696, [%rd7+64];
	xor.b32  	%r1021, %r1021, %r696;
	ld.global.u32 	%r697, [%rd7+68];
	xor.b32  	%r1020, %r1020, %r697;
	ld.global.u32 	%r698, [%rd7+72];
	xor.b32  	%r1019, %r1019, %r698;
	ld.global.u32 	%r699, [%rd7+76];
	xor.b32  	%r926, %r926, %r699;
$L__BB26_50:
	and.b32  	%r701, %r670, 16;
	setp.eq.s32 	%p28, %r701, 0;
	@%p28 bra 	$L__BB26_52;
	ld.global.u32 	%r702, [%rd7+80];
	xor.b32  	%r930, %r930, %r702;
	ld.global.u32 	%r703, [%rd7+84];
	xor.b32  	%r1021, %r1021, %r703;
	ld.global.u32 	%r704, [%rd7+88];
	xor.b32  	%r1020, %r1020, %r704;
	ld.global.u32 	%r705, [%rd7+92];
	xor.b32  	%r1019, %r1019, %r705;
	ld.global.u32 	%r706, [%rd7+96];
	xor.b32  	%r926, %r926, %r706;
$L__BB26_52:
	and.b32  	%r708, %r670, 32;
	setp.eq.s32 	%p29, %r708, 0;
	@%p29 bra 	$L__BB26_54;
	ld.global.u32 	%r709, [%rd7+100];
	xor.b32  	%r930, %r930, %r709;
	ld.global.u32 	%r710, [%rd7+104];
	xor.b32  	%r1021, %r1021, %r710;
	ld.global.u32 	%r711, [%rd7+108];
	xor.b32  	%r1020, %r1020, %r711;
	ld.global.u32 	%r712, [%rd7+112];
	xor.b32  	%r1019, %r1019, %r712;
	ld.global.u32 	%r713, [%rd7+116];
	xor.b32  	%r926, %r926, %r713;
$L__BB26_54:
	and.b32  	%r715, %r670, 64;
	setp.eq.s32 	%p30, %r715, 0;
	@%p30 bra 	$L__BB26_56;
	ld.global.u32 	%r716, [%rd7+120];
	xor.b32  	%r930, %r930, %r716;
	ld.global.u32 	%r717, [%rd7+124];
	xor.b32  	%r1021, %r1021, %r717;
	ld.global.u32 	%r718, [%rd7+128];
	xor.b32  	%r1020, %r1020, %r718;
	ld.global.u32 	%r719, [%rd7+132];
	xor.b32  	%r1019, %r1019, %r719;
	ld.global.u32 	%r720, [%rd7+136];
	xor.b32  	%r926, %r926, %r720;
$L__BB26_56:
	and.b32  	%r722, %r670, 128;
	setp.eq.s32 	%p31, %r722, 0;
	@%p31 bra 	$L__BB26_58;
	ld.global.u32 	%r723, [%rd7+140];
	xor.b32  	%r930, %r930, %r723;
	ld.global.u32 	%r724, [%rd7+144];
	xor.b32  	%r1021, %r1021, %r724;
	ld.global.u32 	%r725, [%rd7+148];
	xor.b32  	%r1020, %r1020, %r725;
	ld.global.u32 	%r726, [%rd7+152];
	xor.b32  	%r1019, %r1019, %r726;
	ld.global.u32 	%r727, [%rd7+156];
	xor.b32  	%r926, %r926, %r727;
$L__BB26_58:
	and.b32  	%r729, %r670, 256;
	setp.eq.s32 	%p32, %r729, 0;
	@%p32 bra 	$L__BB26_60;
	ld.global.u32 	%r730, [%rd7+160];
	xor.b32  	%r930, %r930, %r730;
	ld.global.u32 	%r731, [%rd7+164];
	xor.b32  	%r1021, %r1021, %r731;
	ld.global.u32 	%r732, [%rd7+168];
	xor.b32  	%r1020, %r1020, %r732;
	ld.global.u32 	%r733, [%rd7+172];
	xor.b32  	%r1019, %r1019, %r733;
	ld.global.u32 	%r734, [%rd7+176];
	xor.b32  	%r926, %r926, %r734;
$L__BB26_60:
	and.b32  	%r736, %r670, 512;
	setp.eq.s32 	%p33, %r736, 0;
	@%p33 bra 	$L__BB26_62;
	ld.global.u32 	%r737, [%rd7+180];
	xor.b32  	%r930, %r930, %r737;
	ld.global.u32 	%r738, [%rd7+184];
	xor.b32  	%r1021, %r1021, %r738;
	ld.global.u32 	%r739, [%rd7+188];
	xor.b32  	%r1020, %r1020, %r739;
	ld.global.u32 	%r740, [%rd7+192];
	xor.b32  	%r1019, %r1019, %r740;
	ld.global.u32 	%r741, [%rd7+196];
	xor.b32  	%r926, %r926, %r741;
$L__BB26_62:
	and.b32  	%r743, %r670, 1024;
	setp.eq.s32 	%p34, %r743, 0;
	@%p34 bra 	$L__BB26_64;
	ld.global.u32 	%r744, [%rd7+200];
	xor.b32  	%r930, %r930, %r744;
	ld.global.u32 	%r745, [%rd7+204];
	xor.b32  	%r1021, %r1021, %r745;
	ld.global.u32 	%r746, [%rd7+208];
	xor.b32  	%r1020, %r1020, %r746;
	ld.global.u32 	%r747, [%rd7+212];
	xor.b32  	%r1019, %r1019, %r747;
	ld.global.u32 	%r748, [%rd7+216];
	xor.b32  	%r926, %r926, %r748;
$L__BB26_64:
	and.b32  	%r750, %r670, 2048;
	setp.eq.s32 	%p35, %r750, 0;
	@%p35 bra 	$L__BB26_66;
	ld.global.u32 	%r751, [%rd7+220];
	xor.b32  	%r930, %r930, %r751;
	ld.global.u32 	%r752, [%rd7+224];
	xor.b32  	%r1021, %r1021, %r752;
	ld.global.u32 	%r753, [%rd7+228];
	xor.b32  	%r1020, %r1020, %r753;
	ld.global.u32 	%r754, [%rd7+232];
	xor.b32  	%r1019, %r1019, %r754;
	ld.global.u32 	%r755, [%rd7+236];
	xor.b32  	%r926, %r926, %r755;
$L__BB26_66:
	and.b32  	%r757, %r670, 4096;
	setp.eq.s32 	%p36, %r757, 0;
	@%p36 bra 	$L__BB26_68;
	ld.global.u32 	%r758, [%rd7+240];
	xor.b32  	%r930, %r930, %r758;
	ld.global.u32 	%r759, [%rd7+244];
	xor.b32  	%r1021, %r1021, %r759;
	ld.global.u32 	%r760, [%rd7+248];
	xor.b32  	%r1020, %r1020, %r760;
	ld.global.u32 	%r761, [%rd7+252];
	xor.b32  	%r1019, %r1019, %r761;
	ld.global.u32 	%r762, [%rd7+256];
	xor.b32  	%r926, %r926, %r762;
$L__BB26_68:
	and.b32  	%r764, %r670, 8192;
	setp.eq.s32 	%p37, %r764, 0;
	@%p37 bra 	$L__BB26_70;
	ld.global.u32 	%r765, [%rd7+260];
	xor.b32  	%r930, %r930, %r765;
	ld.global.u32 	%r766, [%rd7+264];
	xor.b32  	%r1021, %r1021, %r766;
	ld.global.u32 	%r767, [%rd7+268];
	xor.b32  	%r1020, %r1020, %r767;
	ld.global.u32 	%r768, [%rd7+272];
	xor.b32  	%r1019, %r1019, %r768;
	ld.global.u32 	%r769, [%rd7+276];
	xor.b32  	%r926, %r926, %r769;
$L__BB26_70:
	and.b32  	%r771, %r670, 16384;
	setp.eq.s32 	%p38, %r771, 0;
	@%p38 bra 	$L__BB26_72;
	ld.global.u32 	%r772, [%rd7+280];
	xor.b32  	%r930, %r930, %r772;
	ld.global.u32 	%r773, [%rd7+284];
	xor.b32  	%r1021, %r1021, %r773;
	ld.global.u32 	%r774, [%rd7+288];
	xor.b32  	%r1020, %r1020, %r774;
	ld.global.u32 	%r775, [%rd7+292];
	xor.b32  	%r1019, %r1019, %r775;
	ld.global.u32 	%r776, [%rd7+296];
	xor.b32  	%r926, %r926, %r776;
$L__BB26_72:
	and.b32  	%r778, %r670, 32768;
	setp.eq.s32 	%p39, %r778, 0;
	@%p39 bra 	$L__BB26_74;
	ld.global.u32 	%r779, [%rd7+300];
	xor.b32  	%r930, %r930, %r779;
	ld.global.u32 	%r780, [%rd7+304];
	xor.b32  	%r1021, %r1021, %r780;
	ld.global.u32 	%r781, [%rd7+308];
	xor.b32  	%r1020, %r1020, %r781;
	ld.global.u32 	%r782, [%rd7+312];
	xor.b32  	%r1019, %r1019, %r782;
	ld.global.u32 	%r783, [%rd7+316];
	xor.b32  	%r926, %r926, %r783;
$L__BB26_74:
	add.s32 	%r1017, %r1017, 16;
	setp.ne.s32 	%p40, %r1017, 32;
	@%p40 bra 	$L__BB26_42;
	mad.lo.s32 	%r784, %r1011, -31, %r188;
	add.s32 	%r1011, %r784, 1;
	setp.ne.s32 	%p41, %r1011, 5;
	@%p41 bra 	$L__BB26_41;
	st.local.u32 	[%rd1+4], %r930;
	st.local.v2.u32 	[%rd1+8], {%r1021, %r1020};
	st.local.v2.u32 	[%rd1+16], {%r1019, %r926};
	setp.ne.s64 	%p42, %rd4, 3;
	@%p42 bra 	$L__BB26_114;
	mov.b32 	%r926, 0;
	mov.u32 	%r1111, %r926;
	mov.u32 	%r1112, %r926;
	mov.u32 	%r1113, %r926;
	mov.u32 	%r930, %r926;
	mov.u32 	%r1103, %r926;
$L__BB26_78:
	mul.wide.u32 	%rd20, %r1103, 4;
	add.s64 	%rd21, %rd1, %rd20;
	ld.local.u32 	%r363, [%rd21+4];
	shl.b32 	%r364, %r1103, 5;
	mov.b32 	%r1109, 0;
$L__BB26_79:
	.pragma "nounroll";
	shr.u32 	%r787, %r363, %r1109;
	and.b32  	%r788, %r787, 1;
	setp.eq.b32 	%p43, %r788, 1;
	not.pred 	%p44, %p43;
	add.s32 	%r789, %r364, %r1109;
	mul.lo.s32 	%r790, %r789, 5;
	mul.wide.u32 	%rd22, %r790, 4;
	add.s64 	%rd8, %rd5, %rd22;
	@%p44 bra 	$L__BB26_81;
	ld.global.u32 	%r791, [%rd8];
	xor.b32  	%r930, %r930, %r791;
	ld.global.u32 	%r792, [%rd8+4];
	xor.b32  	%r1113, %r1113, %r792;
	ld.global.u32 	%r793, [%rd8+8];
	xor.b32  	%r1112, %r1112, %r793;
	ld.global.u32 	%r794, [%rd8+12];
	xor.b32  	%r1111, %r1111, %r794;
	ld.global.u32 	%r795, [%rd8+16];
	xor.b32  	%r926, %r926, %r795;
$L__BB26_81:
	and.b32  	%r797, %r787, 2;
	setp.eq.s32 	%p45, %r797, 0;
	@%p45 bra 	$L__BB26_83;
	ld.global.u32 	%r798, [%rd8+20];
	xor.b32  	%r930, %r930, %r798;
	ld.global.u32 	%r799, [%rd8+24];
	xor.b32  	%r1113, %r1113, %r799;
	ld.global.u32 	%r800, [%rd8+28];
	xor.b32  	%r1112, %r1112, %r800;
	ld.global.u32 	%r801, [%rd8+32];
	xor.b32  	%r1111, %r1111, %r801;
	ld.global.u32 	%r802, [%rd8+36];
	xor.b32  	%r926, %r926, %r802;
$L__BB26_83:
	and.b32  	%r804, %r787, 4;
	setp.eq.s32 	%p46, %r804, 0;
	@%p46 bra 	$L__BB26_85;
	ld.global.u32 	%r805, [%rd8+40];
	xor.b32  	%r930, %r930, %r805;
	ld.global.u32 	%r806, [%rd8+44];
	xor.b32  	%r1113, %r1113, %r806;
	ld.global.u32 	%r807, [%rd8+48];
	xor.b32  	%r1112, %r1112, %r807;
	ld.global.u32 	%r808, [%rd8+52];
	xor.b32  	%r1111, %r1111, %r808;
	ld.global.u32 	%r809, [%rd8+56];
	xor.b32  	%r926, %r926, %r809;
$L__BB26_85:
	and.b32  	%r811, %r787, 8;
	setp.eq.s32 	%p47, %r811, 0;
	@%p47 bra 	$L__BB26_87;
	ld.global.u32 	%r812, [%rd8+60];
	xor.b32  	%r930, %r930, %r812;
	ld.global.u32 	%r813, [%rd8+64];
	xor.b32  	%r1113, %r1113, %r813;
	ld.global.u32 	%r814, [%rd8+68];
	xor.b32  	%r1112, %r1112, %r814;
	ld.global.u32 	%r815, [%rd8+72];
	xor.b32  	%r1111, %r1111, %r815;
	ld.global.u32 	%r816, [%rd8+76];
	xor.b32  	%r926, %r926, %r816;
$L__BB26_87:
	and.b32  	%r818, %r787, 16;
	setp.eq.s32 	%p48, %r818, 0;
	@%p48 bra 	$L__BB26_89;
	ld.global.u32 	%r819, [%rd8+80];
	xor.b32  	%r930, %r930, %r819;
	ld.global.u32 	%r820, [%rd8+84];
	xor.b32  	%r1113, %r1113, %r820;
	ld.global.u32 	%r821, [%rd8+88];
	xor.b32  	%r1112, %r1112, %r821;
	ld.global.u32 	%r822, [%rd8+92];
	xor.b32  	%r1111, %r1111, %r822;
	ld.global.u32 	%r823, [%rd8+96];
	xor.b32  	%r926, %r926, %r823;
$L__BB26_89:
	and.b32  	%r825, %r787, 32;
	setp.eq.s32 	%p49, %r825, 0;
	@%p49 bra 	$L__BB26_91;
	ld.global.u32 	%r826, [%rd8+100];
	xor.b32  	%r930, %r930, %r826;
	ld.global.u32 	%r827, [%rd8+104];
	xor.b32  	%r1113, %r1113, %r827;
	ld.global.u32 	%r828, [%rd8+108];
	xor.b32  	%r1112, %r1112, %r828;
	ld.global.u32 	%r829, [%rd8+112];
	xor.b32  	%r1111, %r1111, %r829;
	ld.global.u32 	%r830, [%rd8+116];
	xor.b32  	%r926, %r926, %r830;
$L__BB26_91:
	and.b32  	%r832, %r787, 64;
	setp.eq.s32 	%p50, %r832, 0;
	@%p50 bra 	$L__BB26_93;
	ld.global.u32 	%r833, [%rd8+120];
	xor.b32  	%r930, %r930, %r833;
	ld.global.u32 	%r834, [%rd8+124];
	xor.b32  	%r1113, %r1113, %r834;
	ld.global.u32 	%r835, [%rd8+128];
	xor.b32  	%r1112, %r1112, %r835;
	ld.global.u32 	%r836, [%rd8+132];
	xor.b32  	%r1111, %r1111, %r836;
	ld.global.u32 	%r837, [%rd8+136];
	xor.b32  	%r926, %r926, %r837;
$L__BB26_93:
	and.b32  	%r839, %r787, 128;
	setp.eq.s32 	%p51, %r839, 0;
	@%p51 bra 	$L__BB26_95;
	ld.global.u32 	%r840, [%rd8+140];
	xor.b32  	%r930, %r930, %r840;
	ld.global.u32 	%r841, [%rd8+144];
	xor.b32  	%r1113, %r1113, %r841;
	ld.global.u32 	%r842, [%rd8+148];
	xor.b32  	%r1112, %r1112, %r842;
	ld.global.u32 	%r843, [%rd8+152];
	xor.b32  	%r1111, %r1111, %r843;
	ld.global.u32 	%r844, [%rd8+156];
	xor.b32  	%r926, %r926, %r844;
$L__BB26_95:
	and.b32  	%r846, %r787, 256;
	setp.eq.s32 	%p52, %r846, 0;
	@%p52 bra 	$L__BB26_97;
	ld.global.u32 	%r847, [%rd8+160];
	xor.b32  	%r930, %r930, %r847;
	ld.global.u32 	%r848, [%rd8+164];
	xor.b32  	%r1113, %r1113, %r848;
	ld.global.u32 	%r849, [%rd8+168];
	xor.b32  	%r1112, %r1112, %r849;
	ld.global.u32 	%r850, [%rd8+172];
	xor.b32  	%r1111, %r1111, %r850;
	ld.global.u32 	%r851, [%rd8+176];
	xor.b32  	%r926, %r926, %r851;
$L__BB26_97:
	and.b32  	%r853, %r787, 512;
	setp.eq.s32 	%p53, %r853, 0;
	@%p53 bra 	$L__BB26_99;
	ld.global.u32 	%r854, [%rd8+180];
	xor.b32  	%r930, %r930, %r854;
	ld.global.u32 	%r855, [%rd8+184];
	xor.b32  	%r1113, %r1113, %r855;
	ld.global.u32 	%r856, [%rd8+188];
	xor.b32  	%r1112, %r1112, %r856;
	ld.global.u32 	%r857, [%rd8+192];
	xor.b32  	%r1111, %r1111, %r857;
	ld.global.u32 	%r858, [%rd8+196];
	xor.b32  	%r926, %r926, %r858;
$L__BB26_99:
	and.b32  	%r860, %r787, 1024;
	setp.eq.s32 	%p54, %r860, 0;
	@%p54 bra 	$L__BB26_101;
	ld.global.u32 	%r861, [%rd8+200];
	xor.b32  	%r930, %r930, %r861;
	ld.global.u32 	%r862, [%rd8+204];
	xor.b32  	%r1113, %r1113, %r862;
	ld.global.u32 	%r863, [%rd8+208];
	xor.b32  	%r1112, %r1112, %r863;
	ld.global.u32 	%r864, [%rd8+212];
	xor.b32  	%r1111, %r1111, %r864;
	ld.global.u32 	%r865, [%rd8+216];
	xor.b32  	%r926, %r926, %r865;
$L__BB26_101:
	and.b32  	%r867, %r787, 2048;
	setp.eq.s32 	%p55, %r867, 0;
	@%p55 bra 	$L__BB26_103;
	ld.global.u32 	%r868, [%rd8+220];
	xor.b32  	%r930, %r930, %r868;
	ld.global.u32 	%r869, [%rd8+224];
	xor.b32  	%r1113, %r1113, %r869;
	ld.global.u32 	%r870, [%rd8+228];
	xor.b32  	%r1112, %r1112, %r870;
	ld.global.u32 	%r871, [%rd8+232];
	xor.b32  	%r1111, %r1111, %r871;
	ld.global.u32 	%r872, [%rd8+236];
	xor.b32  	%r926, %r926, %r872;
$L__BB26_103:
	and.b32  	%r874, %r787, 4096;
	setp.eq.s32 	%p56, %r874, 0;
	@%p56 bra 	$L__BB26_105;
	ld.global.u32 	%r875, [%rd8+240];
	xor.b32  	%r930, %r930, %r875;
	ld.global.u32 	%r876, [%rd8+244];
	xor.b32  	%r1113, %r1113, %r876;
	ld.global.u32 	%r877, [%rd8+248];
	xor.b32  	%r1112, %r1112, %r877;
	ld.global.u32 	%r878, [%rd8+252];
	xor.b32  	%r1111, %r1111, %r878;
	ld.global.u32 	%r879, [%rd8+256];
	xor.b32  	%r926, %r926, %r879;
$L__BB26_105:
	and.b32  	%r881, %r787, 8192;
	setp.eq.s32 	%p57, %r881, 0;
	@%p57 bra 	$L__BB26_107;
	ld.global.u32 	%r882, [%rd8+260];
	xor.b32  	%r930, %r930, %r882;
	ld.global.u32 	%r883, [%rd8+264];
	xor.b32  	%r1113, %r1113, %r883;
	ld.global.u32 	%r884, [%rd8+268];
	xor.b32  	%r1112, %r1112, %r884;
	ld.global.u32 	%r885, [%rd8+272];
	xor.b32  	%r1111, %r1111, %r885;
	ld.global.u32 	%r886, [%rd8+276];
	xor.b32  	%r926, %r926, %r886;
$L__BB26_107:
	and.b32  	%r888, %r787, 16384;
	setp.eq.s32 	%p58, %r888, 0;
	@%p58 bra 	$L__BB26_109;
	ld.global.u32 	%r889, [%rd8+280];
	xor.b32  	%r930, %r930, %r889;
	ld.global.u32 	%r890, [%rd8+284];
	xor.b32  	%r1113, %r1113, %r890;
	ld.global.u32 	%r891, [%rd8+288];
	xor.b32  	%r1112, %r1112, %r891;
	ld.global.u32 	%r892, [%rd8+292];
	xor.b32  	%r1111, %r1111, %r892;
	ld.global.u32 	%r893, [%rd8+296];
	xor.b32  	%r926, %r926, %r893;
$L__BB26_109:
	and.b32  	%r895, %r787, 32768;
	setp.eq.s32 	%p59, %r895, 0;
	@%p59 bra 	$L__BB26_111;
	ld.global.u32 	%r896, [%rd8+300];
	xor.b32  	%r930, %r930, %r896;
	ld.global.u32 	%r897, [%rd8+304];
	xor.b32  	%r1113, %r1113, %r897;
	ld.global.u32 	%r898, [%rd8+308];
	xor.b32  	%r1112, %r1112, %r898;
	ld.global.u32 	%r899, [%rd8+312];
	xor.b32  	%r1111, %r1111, %r899;
	ld.global.u32 	%r900, [%rd8+316];
	xor.b32  	%r926, %r926, %r900;
$L__BB26_111:
	add.s32 	%r1109, %r1109, 16;
	setp.ne.s32 	%p60, %r1109, 32;
	@%p60 bra 	$L__BB26_79;
	mad.lo.s32 	%r901, %r1103, -31, %r364;
	add.s32 	%r1103, %r901, 1;
	setp.ne.s32 	%p61, %r1103, 5;
	@%p61 bra 	$L__BB26_78;
	st.local.u32 	[%rd1+4], %r930;
	st.local.v2.u32 	[%rd1+8], {%r1113, %r1112};
	st.local.v2.u32 	[%rd1+16], {%r1111, %r926};
$L__BB26_114:
	shr.u64 	%rd26, %rd3, 2;
	add.s32 	%r913, %r913, 1;
	setp.gt.u64 	%p62, %rd3, 3;
	@%p62 bra 	$L__BB26_2;
$L__BB26_115:
	cvta.to.global.u64 	%rd23, %rd10;
	shr.u32 	%r902, %r930, 2;
	xor.b32  	%r903, %r902, %r930;
	shl.b32 	%r904, %r926, 4;
	shl.b32 	%r905, %r903, 1;
	xor.b32  	%r906, %r905, %r904;
	xor.b32  	%r907, %r906, %r903;
	xor.b32  	%r908, %r907, %r926;
	add.s32 	%r909, %r908, 717346202;
	rem.u32 	%r910, %r909, %r538;
	cvt.rn.f64.s32 	%fd1, %r910;
	mul.wide.s32 	%rd24, %r910, 8;
	add.s64 	%rd25, %rd23, %rd24;
	ld.global.f64 	%fd2, [%rd25];
	add.f64 	%fd3, %fd2, %fd1;
	st.global.f64 	[%rd25], %fd3;
	ret;

}


// ===== COMPILED SASS (sm_100) =====

	.target	sm_100

	.elftype	@"ET_EXEC"


//--------------------- .note.nv.tkinfo           --------------------------
	.section	.note.nv.tkinfo,"",@"SHT_NOTE"
	.sectionflags	@"SHF_NOTE_NV_TKINFO"
	.tkinfo
        /*0018*/ 	.word	0x00000002
        /*0030*/ 	.string	""
        /*0030*/ 	.string	"ptxas"
        /*0030*/ 	.string	"Cuda compilation tools, release 13.0, V13.0.88"
        /*0030*/ 	.string	"Build cuda_13.0.r13.0/compiler.36424714_0"
        /*0030*/ 	.string	"-arch sm_100 -m 64 "



//--------------------- .note.nv.cuinfo           --------------------------
	.section	.note.nv.cuinfo,"",@"SHT_NOTE"
	.sectionflags	@"SHF_NOTE_NV_CUINFO"
        /*0018*/ 	.short	0x0002
        /*001a*/ 	.short	0x0064
        /*001c*/ 	.short	0x0082
	.zero		2


//--------------------- .nv.info                  --------------------------
	.section	.nv.info,"",@"SHT_CUDA_INFO"
	.align	4


	//----- nvinfo : EIATTR_REGCOUNT
	.align		4
        /*0000*/ 	.byte	0x04, 0x2f
        /*0002*/ 	.short	(.L_10 - .L_9)
	.align		4
.L_9:
        /*0004*/ 	.word	index@(_Z4compIiEvPT_)
        /*0008*/ 	.word	0x0000001f


	//----- nvinfo : EIATTR_FRAME_SIZE
	.align		4
.L_10:
        /*000c*/ 	.byte	0x04, 0x11
        /*000e*/ 	.short	(.L_12 - .L_11)
	.align		4
.L_11:
        /*0010*/ 	.word	index@(_Z4compIiEvPT_)
        /*0014*/ 	.word	0x00000000


	//----- nvinfo : EIATTR_REGCOUNT
	.align		4
.L_12:
        /*0018*/ 	.byte	0x04, 0x2f
        /*001a*/ 	.short	(.L_14 - .L_13)
	.align		4
.L_13:
        /*001c*/ 	.word	index@(_Z4compIfEvPT_)
        /*0020*/ 	.word	0x0000001e


	//----- nvinfo : EIATTR_FRAME_SIZE
	.align		4
.L_14:
        /*0024*/ 	.byte	0x04, 0x11
        /*0026*/ 	.short	(.L_16 - .L_15)
	.align		4
.L_15:
        /*0028*/ 	.word	index@(_Z4compIfEvPT_)
        /*002c*/ 	.word	0x00000000


	//----- nvinfo : EIATTR_REGCOUNT
	.align		4
.L_16:
        /*0030*/ 	.byte	0x04, 0x2f
        /*0032*/ 	.short	(.L_18 - .L_17)
	.align		4
.L_17:
        /*0034*/ 	.word	index@(_Z4compIdEvPT_)
        /*0038*/ 	.word	0x0000001e


	//----- nvinfo : EIATTR_FRAME_SIZE
	.align		4
.L_18:
        /*003c*/ 	.byte	0x04, 0x11
        /*003e*/ 	.short	(.L_20 - .L_19)
	.align		4
.L_19:
        /*0040*/ 	.word	index@(_Z4compIdEvPT_)
        /*0044*/ 	.word	0x00000000


	//----- nvinfo : EIATTR_REGCOUNT
	.align		4
.L_20:
        /*0048*/ 	.byte	0x04, 0x2f
        /*004a*/ 	.short	(.L_22 - .L_21)
	.align		4
.L_21:
        /*004c*/ 	.word	index@(_Z4cudfIiEvPT_)
        /*0050*/ 	.word	0x00000010


	//----- nvinfo : EIATTR_FRAME_SIZE
	.align		4
.L_22:
        /*0054*/ 	.byte	0x04, 0x11
        /*0056*/ 	.short	(.L_24 - .L_23)
	.align		4
.L_23:
        /*0058*/ 	.word	index@(_Z4cudfIiEvPT_)
        /*005c*/ 	.word	0x00000000


	//----- nvinfo : EIATTR_REGCOUNT
	.align		4
.L_24:
        /*0060*/ 	.byte	0x04, 0x2f
        /*0062*/ 	.short	(.L_26 - .L_25)
	.align		4
.L_25:
        /*0064*/ 	.word	index@(_Z4cudfIfEvPT_)
        /*0068*/ 	.word	0x0000000a


	//----- nvinfo : EIATTR_FRAME_SIZE
	.align		4
.L_26:
        /*006c*/ 	.byte	0x04, 0x11
        /*006e*/ 	.short	(.L_28 - .L_27)
	.align		4
.L_27:
        /*0070*/ 	.word	index@(_Z4cudfIfEvPT_)
        /*0074*/ 	.word	0x00000000


	//----- nvinfo : EIATTR_REGCOUNT
	.align		4
.L_28:
        /*0078*/ 	.byte	0x04, 0x2f
        /*007a*/ 	.short	(.L_30 - .L_29)
	.align		4
.L_29:
        /*007c*/ 	.word	index@(_Z4cudfIdEvPT_)
        /*0080*/ 	.word	0x0000000a


	//----- nvinfo : EIATTR_FRAME_SIZE
	.align		4
.L_30:
        /*0084*/ 	.byte	0x04, 0x11
        /*0086*/ 	.short	(.L_32 - .L_31)
	.align		4
.L_31:
        /*0088*/ 	.word	index@(_Z4cudfIdEvPT_)
        /*008c*/ 	.word	0x00000000


	//----- nvinfo : EIATTR_REGCOUNT
	.align		4
.L_32:
        /*0090*/ 	.byte	0x04, 0x2f
        /*0092*/ 	.short	(.L_34 - .L_33)
	.align		4
.L_33:
        /*0094*/ 	.word	index@(_Z4gevvIiEvPT_S1_S1_)
        /*0098*/ 	.word	0x0000000c


	//----- nvinfo : EIATTR_FRAME_SIZE
	.align		4
.L_34:
        /*009c*/ 	.byte	0x04, 0x11
        /*009e*/ 	.short	(.L_36 - .L_35)
	.align		4
.L_35:
        /*00a0*/ 	.word	index@(_Z4gevvIiEvPT_S1_S1_)
        /*00a4*/ 	.word	0x00000000


	//----- nvinfo : EIATTR_REGCOUNT
	.align		4
.L_36:
        /*00a8*/ 	.byte	0x04, 0x2f
        /*00aa*/ 	.short	(.L_38 - .L_37)
	.align		4
.L_37:
        /*00ac*/ 	.word	index@(_Z4gevvIfEvPT_S1_S1_)
        /*00b0*/ 	.word	0x0000000c


	//----- nvinfo : EIATTR_FRAME_SIZE
	.align		4
.L_38:
        /*00b4*/ 	.byte	0x04, 0x11
        /*00b6*/ 	.short	(.L_40 - .L_39)
	.align		4
.L_39:
        /*00b8*/ 	.word	index@(_Z4gevvIfEvPT_S1_S1_)
        /*00bc*/ 	.word	0x00000000


	//----- nvinfo : EIATTR_REGCOUNT
	.align		4
.L_40:
        /*00c0*/ 	.byte	0x04, 0x2f
        /*00c2*/ 	.short	(.L_42 - .L_41)
	.align		4
.L_41:
        /*00c4*/ 	.word	index@(_Z4gevvIdEvPT_S1_S1_)
        /*00c8*/ 	.word	0x0000000e


	//----- nvinfo : EIATTR_FRAME_SIZE
	.align		4
.L_42:
        /*00cc*/ 	.byte	0x04, 0x11
        /*00ce*/ 	.short	(.L_44 - .L_43)
	.align		4
.L_43:
        /*00d0*/ 	.word	index@(_Z4gevvIdEvPT_S1_S1_)
        /*00d4*/ 	.word	0x00000000


	//----- nvinfo : EIATTR_REGCOUNT
	.align		4
.L_44:
        /*00d8*/ 	.byte	0x04, 0x2f
        /*00da*/ 	.short	(.L_46 - .L_45)
	.align		4
.L_45:
        /*00dc*/ 	.word	index@(_Z4stvvIiEvPT_S1_S1_i)
        /*00e0*/ 	.word	0x0000000c


	//----- nvinfo : EIATTR_FRAME_SIZE
	.align		4
.L_46:
        /*00e4*/ 	.byte	0x04, 0x11
        /*00e6*/ 	.short	(.L_48 - .L_47)
	.align		4
.L_47:
        /*00e8*/ 	.word	index@(_Z4stvvIiEvPT_S1_S1_i)
        /*00ec*/ 	.word	0x00000000


	//----- nvinfo : EIATTR_REGCOUNT
	.align		4
.L_48:
        /*00f0*/ 	.byte	0x04, 0x2f
        /*00f2*/ 	.short	(.L_50 - .L_49)
	.align		4
.L_49:
        /*00f4*/ 	.word	index@(_Z4stvvIfEvPT_S1_S1_i)
        /*00f8*/ 	.word	0x0000000c


	//----- nvinfo : EIATTR_FRAME_SIZE
	.align		4
.L_50:
        /*00fc*/ 	.byte	0x04, 0x11
        /*00fe*/ 	.short	(.L_52 - .L_51)
	.align		4
.L_51:
        /*0100*/ 	.word	index@(_Z4stvvIfEvPT_S1_S1_i)
        /*0104*/ 	.word	0x00000000


	//----- nvinfo : EIATTR_REGCOUNT
	.align		4
.L_52:
        /*0108*/ 	.byte	0x04, 0x2f
        /*010a*/ 	.short	(.L_54 - .L_53)
	.align		4
.L_53:
        /*010c*/ 	.word	index@(_Z4stvvIdEvPT_S1_S1_i)
        /*0110*/ 	.word	0x0000000e


	//----- nvinfo : EIATTR_FRAME_SIZE
	.align		4
.L_54:
        /*0114*/ 	.byte	0x04, 0x11
        /*0116*/ 	.short	(.L_56 - .L_55)
	.align		4
.L_55:
        /*0118*/ 	.word	index@(_Z4stvvIdEvPT_S1_S1_i)
        /*011c*/ 	.word	0x00000000


	//----- nvinfo : EIATTR_REGCOUNT
	.align		4
.L_56:
        /*0120*/ 	.byte	0x04, 0x2f
        /*0122*/ 	.short	(.L_58 - .L_57)
	.align		4
.L_57:
        /*0124*/ 	.word	index@(_Z4irvvIiEvPT_S1_S1_Pi)
        /*0128*/ 	.word	0x0000000e


	//----- nvinfo : EIATTR_FRAME_SIZE
	.align		4
.L_58:
        /*012c*/ 	.byte	0x04, 0x11
        /*012e*/ 	.short	(.L_60 - .L_59)
	.align		4
.L_59:
        /*0130*/ 	.word	index@(_Z4irvvIiEvPT_S1_S1_Pi)
        /*0134*/ 	.word	0x00000000


	//----- nvinfo : EIATTR_REGCOUNT
	.align		4
.L_60:
        /*0138*/ 	.byte	0x04, 0x2f
        /*013a*/ 	.short	(.L_62 - .L_61)
	.align		4
.L_61:
        /*013c*/ 	.word	index@(_Z4irvvIfEvPT_S1_S1_Pi)
        /*0140*/ 	.word	0x0000000e


	//----- nvinfo : EIATTR_FRAME_SIZE
	.align		4
.L_62:
        /*0144*/ 	.byte	0x04, 0x11
        /*0146*/ 	.short	(.L_64 - .L_63)
	.align		4
.L_63:
        /*0148*/ 	.word	index@(_Z4irvvIfEvPT_S1_S1_Pi)
        /*014c*/ 	.word	0x00000000


	//----- nvinfo : EIATTR_REGCOUNT
	.align		4
.L_64:
        /*0150*/ 	.byte	0x04, 0x2f
        /*0152*/ 	.short	(.L_66 - .L_65)
	.align		4
.L_65:
        /*0154*/ 	.word	index@(_Z4irvvIdEvPT_S1_S1_Pi)
        /*0158*/ 	.word	0x0000000e


	//----- nvinfo : EIATTR_FRAME_SIZE
	.align		4
.L_66:
        /*015c*/ 	.byte	0x04, 0x11
        /*015e*/ 	.short	(.L_68 - .L_67)
	.align		4
.L_67:
        /*0160*/ 	.word	index@(_Z4irvvIdEvPT_S1_S1_Pi)
        /*0164*/ 	.word	0x00000000


	//----- nvinfo : EIATTR_REGCOUNT
	.align		4
.L_68:
        /*0168*/ 	.byte	0x04, 0x2f
        /*016a*/ 	.short	(.L_70 - .L_69)
	.align		4
.L_69:
        /*016c*/ 	.word	index@(_Z4isvvIiEvPT_S1_S1_Pi)
        /*0170*/ 	.word	0x0000000e


	//----- nvinfo : EIATTR_FRAME_SIZE
	.align		4
.L_70:
        /*0174*/ 	.byte	0x04, 0x11
        /*0176*/ 	.short	(.L_72 - .L_71)
	.align		4
.L_71:
        /*0178*/ 	.word	index@(_Z4isvvIiEvPT_S1_S1_Pi)
        /*017c*/ 	.word	0x00000000


	//----- nvinfo : EIATTR_REGCOUNT
	.align		4
.L_72:
        /*0180*/ 	.byte	0x04, 0x2f
        /*0182*/ 	.short	(.L_74 - .L_73)
	.align		4
.L_73:
        /*0184*/ 	.word	index@(_Z4isvvIfEvPT_S1_S1_Pi)
        /*0188*/ 	.word	0x0000000e


	//----- nvinfo : EIATTR_FRAME_SIZE
	.align		4
.L_74:
        /*018c*/ 	.byte	0x04, 0x11
        /*018e*/ 	.short	(.L_76 - .L_75)
	.align		4
.L_75:
        /*0190*/ 	.word	index@(_Z4isvvIfEvPT_S1_S1_Pi)
        /*0194*/ 	.word	0x00000000


	//----- nvinfo : EIATTR_REGCOUNT
	.align		4
.L_76:
        /*0198*/ 	.byte	0x04, 0x2f
        /*019a*/ 	.short	(.L_78 - .L_77)
	.align		4
.L_77:
        /*019c*/ 	.word	index@(_Z4isvvIdEvPT_S1_S1_Pi)
        /*01a0*/ 	.word	0x0000000e


	//----- nvinfo : EIATTR_FRAME_SIZE
	.align		4
.L_78:
        /*01a4*/ 	.byte	0x04, 0x11
        /*01a6*/ 	.short	(.L_80 - .L_79)
	.align		4
.L_79:
        /*01a8*/ 	.word	index@(_Z4isvvIdEvPT_S1_S1_Pi)
        /*01ac*/ 	.word	0x00000000


	//----- nvinfo : EIATTR_REGCOUNT
	.align		4
.L_80:
        /*01b0*/ 	.byte	0x04, 0x2f
        /*01b2*/ 	.short	(.L_82 - .L_81)
	.align		4
.L_81:
        /*01b4*/ 	.word	index@(_Z4gemvIiEvPT_S1_S1_i)
        /*01b8*/ 	.word	0x00000016


	//----- nvinfo : EIATTR_FRAME_SIZE
	.align		4
.L_82:
        /*01bc*/ 	.byte	0x04, 0x11
        /*01be*/ 	.short	(.L_84 - .L_83)
	.align		4
.L_83:
        /*01c0*/ 	.word	index@(_Z4gemvIiEvPT_S1_S1_i)
        /*01c4*/ 	.word	0x00000000


	//----- nvinfo : EIATTR_REGCOUNT
	.align		4
.L_84:
        /*01c8*/ 	.byte	0x04, 0x2f
        /*01ca*/ 	.short	(.L_86 - .L_85)
	.align		4
.L_85:
        /*01cc*/ 	.word	index@(_Z4gemvIfEvPT_S1_S1_i)
        /*01d0*/ 	.word	0x00000016


	//----- nvinfo : EIATTR_FRAME_SIZE
	.align		4
.L_86:
        /*01d4*/ 	.byte	0x04, 0x11
        /*01d6*/ 	.short	(.L_88 - .L_87)
	.align		4
.L_87:
        /*01d8*/ 	.word	index@(_Z4gemvIfEvPT_S1_S1_i)
        /*01dc*/ 	.word	0x00000000


	//----- nvinfo : EIATTR_REGCOUNT
	.align		4
.L_88:
        /*01e0*/ 	.byte	0x04, 0x2f
        /*01e2*/ 	.short	(.L_90 - .L_89)
	.align		4
.L_89:
        /*01e4*/ 	.word	index@(_Z4gemvIdEvPT_S1_S1_i)
        /*01e8*/ 	.word	0x0000001a


	//----- nvinfo : EIATTR_FRAME_SIZE
	.align		4
.L_90:
        /*01ec*/ 	.byte	0x04, 0x11
        /*01ee*/ 	.short	(.L_92 - .L_91)
	.align		4
.L_91:
        /*01f0*/ 	.word	index@(_Z4gemvIdEvPT_S1_S1_i)
        /*01f4*/ 	.word	0x00000000


	//----- nvinfo : EIATTR_REGCOUNT
	.align		4
.L_92:
        /*01f8*/ 	.byte	0x04, 0x2f
        /*01fa*/ 	.short	(.L_94 - .L_93)
	.align		4
.L_93:
        /*01fc*/ 	.word	index@(_Z4gemmIiEvPT_S1_S1_i)
        /*0200*/ 	.word	0x00000018


	//----- nvinfo : EIATTR_FRAME_SIZE
	.align		4
.L_94:
        /*0204*/ 	.byte	0x04, 0x11
        /*0206*/ 	.short	(.L_96 - .L_95)
	.align		4
.L_95:
        /*0208*/ 	.word	index@(_Z4gemmIiEvPT_S1_S1_i)
        /*020c*/ 	.word	0x00000000


	//----- nvinfo : EIATTR_REGCOUNT
	.align		4
.L_96:
        /*0210*/ 	.byte	0x04, 0x2f
        /*0212*/ 	.short	(.L_98 - .L_97)
	.align		4
.L_97:
        /*0214*/ 	.word	index@(_Z4gemmIfEvPT_S1_S1_i)
        /*0218*/ 	.word	0x00000018


	//----- nvinfo : EIATTR_FRAME_SIZE
	.align		4
.L_98:
        /*021c*/ 	.byte	0x04, 0x11
        /*021e*/ 	.short	(.L_100 - .L_99)
	.align		4
.L_99:
        /*0220*/ 	.word	index@(_Z4gemmIfEvPT_S1_S1_i)
        /*0224*/ 	.word	0x00000000


	//----- nvinfo : EIATTR_REGCOUNT
	.align		4
.L_100:
        /*0228*/ 	.byte	0x04, 0x2f
        /*022a*/ 	.short	(.L_102 - .L_101)
	.align		4
.L_101:
        /*022c*/ 	.word	index@(_Z4gemmIdEvPT_S1_S1_i)
        /*0230*/ 	.word	0x00000018


	//----- nvinfo : EIATTR_FRAME_SIZE
	.align		4
.L_102:
        /*0234*/ 	.byte	0x04, 0x11
        /*0236*/ 	.short	(.L_104 - .L_103)
	.align		4
.L_103:
        /*0238*/ 	.word	index@(_Z4gemmIdEvPT_S1_S1_i)
        /*023c*/ 	.word	0x00000000


	//----- nvinfo : EIATTR_REGCOUNT
	.align		4
.L_104:
        /*0240*/ 	.byte	0x04, 0x2f
        /*0242*/ 	.short	(.L_106 - .L_105)
	.align		4
.L_105:
        /*0244*/ 	.word	index@(_Z4randIiEvPT_i)
        /*0248*/ 	.word	0x00000020


	//----- nvinfo : EIATTR_FRAME_SIZE
	.align		4
.L_106:
        /*024c*/ 	.byte	0x04, 0x11
        /*024e*/ 	.short	(.L_108 - .L_107)
	.align		4
.L_107:
        /*0250*/ 	.word	index@(_Z4randIiEvPT_i)
        /*0254*/ 	.word	0x00000030


	//----- nvinfo : EIATTR_REGCOUNT
	.align		4
.L_108:
        /*0258*/ 	.byte	0x04, 0x2f
        /*025a*/ 	.short	(.L_110 - .L_109)
	.align		4
.L_109:
        /*025c*/ 	.word	index@(_Z4randIfEvPT_i)
        /*0260*/ 	.word	0x00000020


	//----- nvinfo : EIATTR_FRAME_SIZE
	.align		4
.L_110:
        /*0264*/ 	.byte	0x04, 0x11
        /*0266*/ 	.short	(.L_112 - .L_111)
	.align		4
.L_111:
        /*0268*/ 	.word	index@(_Z4randIfEvPT_i)
        /*026c*/ 	.word	0x00000030


	//----- nvinfo : EIATTR_REGCOUNT
	.align		4
.L_112:
        /*0270*/ 	.byte	0x04, 0x2f
        /*0272*/ 	.short	(.L_114 - .L_113)
	.align		4
.L_113:
        /*0274*/ 	.word	index@(_Z4randIdEvPT_i)
        /*0278*/ 	.word	0x00000020


	//----- nvinfo : EIATTR_FRAME_SIZE
	.align		4
.L_114:
        /*027c*/ 	.byte	0x04, 0x11
        /*027e*/ 	.short	(.L_116 - .L_115)
	.align		4
.L_115:
        /*0280*/ 	.word	index@(_Z4randIdEvPT_i)
        /*0284*/ 	.word	0x00000030


	//----- nvinfo : EIATTR_MIN_STACK_SIZE
	.align		4
.L_116:
        /*0288*/ 	.byte	0x04, 0x12
        /*028a*/ 	.short	(.L_118 - .L_117)
	.align		4
.L_117:
        /*028c*/ 	.word	index@(_Z4randIdEvPT_i)
        /*0290*/ 	.word	0x00000030


	//----- nvinfo : EIATTR_MIN_STACK_SIZE
	.align		4
.L_118:
        /*0294*/ 	.byte	0x04, 0x12
        /*0296*/ 	.short	(.L_120 - .L_119)
	.align		4
.L_119:
        /*0298*/ 	.word	index@(_Z4randIfEvPT_i)
        /*029c*/ 	.word	0x00000030


	//----- nvinfo : EIATTR_MIN_STACK_SIZE
	.align		4
.L_120:
        /*02a0*/ 	.byte	0x04, 0x12
        /*02a2*/ 	.short	(.L_122 - .L_121)
	.align		4
.L_121:
        /*02a4*/ 	.word	index@(_Z4randIiEvPT_i)
        /*02a8*/ 	.word	0x00000030


	//----- nvinfo : EIATTR_MIN_STACK_SIZE
	.align		4
.L_122:
        /*02ac*/ 	.byte	0x04, 0x12
        /*02ae*/ 	.short	(.L_124 - .L_123)
	.align		4
.L_123:
        /*02b0*/ 	.word	index@(_Z4gemmIdEvPT_S1_S1_i)
        /*02b4*/ 	.word	0x00000000


	//----- nvinfo : EIATTR_MIN_STACK_SIZE
	.align		4
.L_124:
        /*02b8*/ 	.byte	0x04, 0x12
        /*02ba*/ 	.short	(.L_126 - .L_125)
	.align		4
.L_125:
        /*02bc*/ 	.word	index@(_Z4gemmIfEvPT_S1_S1_i)
        /*02c0*/ 	.word	0x00000000


	//----- nvinfo : EIATTR_MIN_STACK_SIZE
	.align		4
.L_126:
        /*02c4*/ 	.byte	0x04, 0x12
        /*02c6*/ 	.short	(.L_128 - .L_127)
	.align		4
.L_127:
        /*02c8*/ 	.word	index@(_Z4gemmIiEvPT_S1_S1_i)
        /*02cc*/ 	.word	0x00000000


	//----- nvinfo : EIATTR_MIN_STACK_SIZE
	.align		4
.L_128:
        /*02d0*/ 	.byte	0x04, 0x12
        /*02d2*/ 	.short	(.L_130 - .L_129)
	.align		4
.L_129:
        /*02d4*/ 	.word	index@(_Z4gemvIdEvPT_S1_S1_i)
        /*02d8*/ 	.word	0x00000000


	//----- nvinfo : EIATTR_MIN_STACK_SIZE
	.align		4
.L_130:
        /*02dc*/ 	.byte	0x04, 0x12
        /*02de*/ 	.short	(.L_132 - .L_131)
	.align		4
.L_131:
        /*02e0*/ 	.word	index@(_Z4gemvIfEvPT_S1_S1_i)
        /*02e4*/ 	.word	0x00000000


	//----- nvinfo : EIATTR_MIN_STACK_SIZE
	.align		4
.L_132:
        /*02e8*/ 	.byte	0x04, 0x12
        /*02ea*/ 	.short	(.L_134 - .L_133)
	.align		4
.L_133:
        /*02ec*/ 	.word	index@(_Z4gemvIiEvPT_S1_S1_i)
        /*02f0*/ 	.word	0x00000000


	//----- nvinfo : EIATTR_MIN_STACK_SIZE
	.align		4
.L_134:
        /*02f4*/ 	.byte	0x04, 0x12
        /*02f6*/ 	.short	(.L_136 - .L_135)
	.align		4
.L_135:
        /*02f8*/ 	.word	index@(_Z4isvvIdEvPT_S1_S1_Pi)
        /*02fc*/ 	.word	0x00000000


	//----- nvinfo : EIATTR_MIN_STACK_SIZE
	.align		4
.L_136:
        /*0300*/ 	.byte	0x04, 0x12
        /*0302*/ 	.short	(.L_138 - .L_137)
	.align		4
.L_137:
        /*0304*/ 	.word	index@(_Z4isvvIfEvPT_S1_S1_Pi)
        /*0308*/ 	.word	0x00000000


	//----- nvinfo : EIATTR_MIN_STACK_SIZE
	.align		4
.L_138:
        /*030c*/ 	.byte	0x04, 0x12
        /*030e*/ 	.short	(.L_140 - .L_139)
	.align		4
.L_139:
        /*0310*/ 	.word	index@(_Z4isvvIiEvPT_S1_S1_Pi)
        /*0314*/ 	.word	0x00000000


	//----- nvinfo : EIATTR_MIN_STACK_SIZE
	.align		4
.L_140:
        /*0318*/ 	.byte	0x04, 0x12
        /*031a*/ 	.short	(.L_142 - .L_141)
	.align		4
.L_141:
        /*031c*/ 	.word	index@(_Z4irvvIdEvPT_S1_S1_Pi)
        /*0320*/ 	.word	0x00000000


	//----- nvinfo : EIATTR_MIN_STACK_SIZE
	.align		4
.L_142:
        /*0324*/ 	.byte	0x04, 0x12
        /*0326*/ 	.short	(.L_144 - .L_143)
	.align		4
.L_143:
        /*0328*/ 	.word	index@(_Z4irvvIfEvPT_S1_S1_Pi)
        /*032c*/ 	.word	0x00000000


	//----- nvinfo : EIATTR_MIN_STACK_SIZE
	.align		4
.L_144:
        /*0330*/ 	.byte	0x04, 0x12
        /*0332*/ 	.short	(.L_146 - .L_145)
	.align		4
.L_145:
        /*0334*/ 	.word	index@(_Z4irvvIiEvPT_S1_S1_Pi)
        /*0338*/ 	.word	0x00000000


	//----- nvinfo : EIATTR_MIN_STACK_SIZE
	.align		4
.L_146:
        /*033c*/ 	.byte	0x04, 0x12
        /*033e*/ 	.short	(.L_148 - .L_147)
	.align		4
.L_147:
        /*0340*/ 	.word	index@(_Z4stvvIdEvPT_S1_S1_i)
        /*0344*/ 	.word	0x00000000


	//----- nvinfo : EIATTR_MIN_STACK_SIZE
	.align		4
.L_148:
        /*0348*/ 	.byte	0x04, 0x12
        /*034a*/ 	.short	(.L_150 - .L_149)
	.align		4
.L_149:
        /*034c*/ 	.word	index@(_Z4stvvIfEvPT_S1_S1_i)
        /*0350*/ 	.word	0x00000000


	//----- nvinfo : EIATTR_MIN_STACK_SIZE
	.align		4
.L_150:
        /*0354*/ 	.byte	0x04, 0x12
        /*0356*/ 	.short	(.L_152 - .L_151)
	.align		4
.L_151:
        /*0358*/ 	.word	index@(_Z4stvvIiEvPT_S1_S1_i)
        /*035c*/ 	.word	0x00000000


	//----- nvinfo : EIATTR_MIN_STACK_SIZE
	.align		4
.L_152:
        /*0360*/ 	.byte	0x04, 0x12
        /*0362*/ 	.short	(.L_154 - .L_153)
	.align		4
.L_153:
        /*0364*/ 	.word	index@(_Z4gevvIdEvPT_S1_S1_)
        /*0368*/ 	.word	0x00000000


	//----- nvinfo : EIATTR_MIN_STACK_SIZE
	.align		4
.L_154:
        /*036c*/ 	.byte	0x04, 0x12
        /*036e*/ 	.short	(.L_156 - .L_155)
	.align		4
.L_155:
        /*0370*/ 	.word	index@(_Z4gevvIfEvPT_S1_S1_)
        /*0374*/ 	.word	0x00000000


	//----- nvinfo : EIATTR_MIN_STACK_SIZE
	.align		4
.L_156:
        /*0378*/ 	.byte	0x04, 0x12
        /*037a*/ 	.short	(.L_158 - .L_157)
	.align		4
.L_157:
        /*037c*/ 	.word	index@(_Z4gevvIiEvPT_S1_S1_)
        /*0380*/ 	.word	0x00000000


	//----- nvinfo : EIATTR_MIN_STACK_SIZE
	.align		4
.L_158:
        /*0384*/ 	.byte	0x04, 0x12
        /*0386*/ 	.short	(.L_160 - .L_159)
	.align		4
.L_159:
        /*0388*/ 	.word	index@(_Z4cudfIdEvPT_)
        /*038c*/ 	.word	0x00000000


	//----- nvinfo : EIATTR_MIN_STACK_SIZE
	.align		4
.L_160:
        /*0390*/ 	.byte	0x04, 0x12
        /*0392*/ 	.short	(.L_162 - .L_161)
	.align		4
.L_161:
        /*0394*/ 	.word	index@(_Z4cudfIfEvPT_)
        /*0398*/ 	.word	0x00000000


	//----- nvinfo : EIATTR_MIN_STACK_SIZE
	.align		4
.L_162:
        /*039c*/ 	.byte	0x04, 0x12
        /*039e*/ 	.short	(.L_164 - .L_163)
	.align		4
.L_163:
        /*03a0*/ 	.word	index@(_Z4cudfIiEvPT_)
        /*03a4*/ 	.word	0x00000000


	//----- nvinfo : EIATTR_MIN_STACK_SIZE
	.align		4
.L_164:
        /*03a8*/ 	.byte	0x04, 0x12
        /*03aa*/ 	.short	(.L_166 - .L_165)
	.align		4
.L_165:
        /*03ac*/ 	.word	index@(_Z4compIdEvPT_)
        /*03b0*/ 	.word	0x00000000


	//----- nvinfo : EIATTR_MIN_STACK_SIZE
	.align		4
.L_166:
        /*03b4*/ 	.byte	0x04, 0x12
        /*03b6*/ 	.short	(.L_168 - .L_167)
	.align		4
.L_167:
        /*03b8*/ 	.word	index@(_Z4compIfEvPT_)
        /*03bc*/ 	.word	0x00000000


	//----- nvinfo : EIATTR_MIN_STACK_SIZE
	.align		4
.L_168:
        /*03c0*/ 	.byte	0x04, 0x12
        /*03c2*/ 	.short	(.L_170 - .L_169)
	.align		4
.L_169:
        /*03c4*/ 	.word	index@(_Z4compIiEvPT_)
        /*03c8*/ 	.word	0x00000000
.L_170:


//--------------------- .nv.compat                --------------------------
	.section	.nv.compat,"",@"SHT_CUDA_COMPAT_INFO"
	.align	4
        /*0000*/ 	.byte	0x02, 0x09, 0x00, 0x00, 0x02, 0x02, 0x01, 0x00, 0x02, 0x05, 0x05, 0x00, 0x03, 0x07, 0x01, 0x01
        /*0010*/ 	.byte	0x02, 0x03, 0x00, 0x00, 0x02, 0x06, 0x01, 0x00, 0x04, 0x0b, 0x08, 0x00, 0x01, 0x00, 0x00, 0x00
        /*0020*/ 	.byte	0x00, 0x00, 0x00, 0x00


//--------------------- .nv.info._Z4randIdEvPT_i  --------------------------
	.section	.nv.info._Z4randIdEvPT_i,"",@"SHT_CUDA_INFO"
	.sectionflags	@""
	.align	4


	//----- nvinfo : EIATTR_CUDA_API_VERSION
	.align		4
        /*0000*/ 	.byte	0x04, 0x37
        /*0002*/ 	.short	(.L_172 - .L_171)
.L_171:
        /*0004*/ 	.word	0x00000082


	//----- nvinfo : EIATTR_KPARAM_INFO
	.align		4
.L_172:
        /*0008*/ 	.byte	0x04, 0x17
        /*000a*/ 	.short	(.L_174 - .L_173)
.L_173:
        /*000c*/ 	.word	0x00000000
        /*0010*/ 	.short	0x0001
        /*0012*/ 	.short	0x0008
        /*0014*/ 	.byte	0x00, 0xf0, 0x11, 0x00


	//----- nvinfo : EIATTR_KPARAM_INFO
	.align		4
.L_174:
        /*0018*/ 	.byte	0x04, 0x17
        /*001a*/ 	.short	(.L_176 - .L_175)
.L_175:
        /*001c*/ 	.word	0x00000000
        /*0020*/ 	.short	0x0000
        /*0022*/ 	.short	0x0000
        /*0024*/ 	.byte	0x00, 0xf5, 0x21, 0x00


	//----- nvinfo : EIATTR_SPARSE_MMA_MASK
	.align		4
.L_176:
        /*0028*/ 	.byte	0x03, 0x50
        /*002a*/ 	.short	0x0000


	//----- nvinfo : EIATTR_MAXREG_COUNT
	.align		4
        /*002c*/ 	.byte	0x03, 0x1b
        /*002e*/ 	.short	0x00ff


	//----- nvinfo : EIATTR_MERCURY_ISA_VERSION
	.align		4
        /*0030*/ 	.byte	0x03, 0x5f
        /*0032*/ 	.short	0x0101


	//----- nvinfo : EIATTR_VRC_CTA_INIT_COUNT
	.align		4
        /*0034*/ 	.byte	0x02, 0x4a
	.zero		1
	.zero		1


	//----- nvinfo : EIATTR_EXIT_INSTR_OFFSETS
	.align		4
        /*0038*/ 	.byte	0x04, 0x1c
        /*003a*/ 	.short	(.L_178 - .L_177)


	//   ....[0]....
.L_177:
        /*003c*/ 	.word	0x00002850


	//----- nvinfo : EIATTR_CRS_STACK_SIZE
	.align		4
.L_178:
        /*0040*/ 	.byte	0x04, 0x1e
        /*0042*/ 	.short	(.L_180 - .L_179)
.L_179:
        /*0044*/ 	.word	0x00000000


	//----- nvinfo : EIATTR_CBANK_PARAM_SIZE
	.align		4
.L_180:
        /*0048*/ 	.byte	0x03, 0x19
        /*004a*/ 	.short	0x000c


	//----- nvinfo : EIATTR_PARAM_CBANK
	.align		4
        /*004c*/ 	.byte	0x04, 0x0a
        /*004e*/ 	.short	(.L_182 - .L_181)
	.align		4
.L_181:
        /*0050*/ 	.word	index@(.nv.constant0._Z4randIdEvPT_i)
        /*0054*/ 	.short	0x0380
        /*0056*/ 	.short	0x000c


	//----- nvinfo : EIATTR_SW_WAR
	.align		4
.L_182:
        /*0058*/ 	.byte	0x04, 0x36
        /*005a*/ 	.short	(.L_184 - .L_183)
.L_183:
        /*005c*/ 	.word	0x00000008
.L_184:


//--------------------- .nv.info._Z4randIfEvPT_i  --------------------------
	.section	.nv.info._Z4randIfEvPT_i,"",@"SHT_CUDA_INFO"
	.sectionflags	@""
	.align	4


	//----- nvinfo : EIATTR_CUDA_API_VERSION
	.align		4
        /*0000*/ 	.byte	0x04, 0x37
        /*0002*/ 	.short	(.L_186 - .L_185)
.L_185:
        /*0004*/ 	.word	0x00000082


	//----- nvinfo : EIATTR_KPARAM_INFO
	.align		4
.L_186:
        /*0008*/ 	.byte	0x04, 0x17
        /*000a*/ 	.short	(.L_188 - .L_187)
.L_187:
        /*000c*/ 	.word	0x00000000
        /*0010*/ 	.short	0x0001
        /*0012*/ 	.short	0x0008
        /*0014*/ 	.byte	0x00, 0xf0, 0x11, 0x00


	//----- nvinfo : EIATTR_KPARAM_INFO
	.align		4
.L_188:
        /*0018*/ 	.byte	0x04, 0x17
        /*001a*/ 	.short	(.L_190 - .L_189)
.L_189:
        /*001c*/ 	.word	0x00000000
        /*0020*/ 	.short	0x0000
        /*0022*/ 	.short	0x0000
        /*0024*/ 	.byte	0x00, 0xf5, 0x21, 0x00


	//----- nvinfo : EIATTR_SPARSE_MMA_MASK
	.align		4
.L_190:
        /*0028*/ 	.byte	0x03, 0x50
        /*002a*/ 	.short	0x0000


	//----- nvinfo : EIATTR_MAXREG_COUNT
	.align		4
        /*002c*/ 	.byte	0x03, 0x1b
        /*002e*/ 	.short	0x00ff


	//----- nvinfo : EIATTR_MERCURY_ISA_VERSION
	.align		4
        /*0030*/ 	.byte	0x03, 0x5f
        /*0032*/ 	.short	0x0101


	//----- nvinfo : EIATTR_VRC_CTA_INIT_COUNT
	.align		4
        /*0034*/ 	.byte	0x02, 0x4a
	.zero		1
	.zero		1


	//----- nvinfo : EIATTR_EXIT_INSTR_OFFSETS
	.align		4
        /*0038*/ 	.byte	0x04, 0x1c
        /*003a*/ 	.short	(.L_192 - .L_191)


	//   ....[0]....
.L_191:
        /*003c*/ 	.word	0x00002850


	//----- nvinfo : EIATTR_CRS_STACK_SIZE
	.align		4
.L_192:
        /*0040*/ 	.byte	0x04, 0x1e
        /*0042*/ 	.short	(.L_194 - .L_193)
.L_193:
        /*0044*/ 	.word	0x00000000


	//----- nvinfo : EIATTR_CBANK_PARAM_SIZE
	.align		4
.L_194:
        /*0048*/ 	.byte	0x03, 0x19
        /*004a*/ 	.short	0x000c


	//----- nvinfo : EIATTR_PARAM_CBANK
	.align		4
        /*004c*/ 	.byte	0x04, 0x0a
        /*004e*/ 	.short	(.L_196 - .L_195)
	.align		4
.L_195:
        /*0050*/ 	.word	index@(.nv.constant0._Z4randIfEvPT_i)
        /*0054*/ 	.short	0x0380
        /*0056*/ 	.short	0x000c


	//----- nvinfo : EIATTR_SW_WAR
	.align		4
.L_196:
        /*0058*/ 	.byte	0x04, 0x36
        /*005a*/ 	.short	(.L_198 - .L_197)
.L_197:
        /*005c*/ 	.word	0x00000008
.L_198:


//--------------------- .nv.info._Z4randIiEvPT_i  --------------------------
	.section	.nv.info._Z4randIiEvPT_i,"",@"SHT_CUDA_INFO"
	.sectionflags	@""
	.align	4


	//----- nvinfo : EIATTR_CUDA_API_VERSION
	.align		4
        /*0000*/ 	.byte	0x04, 0x37
        /*0002*/ 	.short	(.L_200 - .L_199)
.L_199:
        /*0004*/ 	.word	0x00000082


	//----- nvinfo : EIATTR_KPARAM_INFO
	.align		4
.L_200:
        /*0008*/ 	.byte	0x04, 0x17
        /*000a*/ 	.short	(.L_202 - .L_201)
.L_201:
        /*000c*/ 	.word	0x00000000
        /*0010*/ 	.short	0x0001
        /*0012*/ 	.short	0x0008
        /*0014*/ 	.byte	0x00, 0xf0, 0x11, 0x00


	//----- nvinfo : EIATTR_KPARAM_INFO
	.align		4
.L_202:
        /*0018*/ 	.byte	0x04, 0x17
        /*001a*/ 	.short	(.L_204 - .L_203)
.L_203:
        /*001c*/ 	.word	0x00000000
        /*0020*/ 	.short	0x0000
        /*0022*/ 	.short	0x0000
        /*0024*/ 	.byte	0x00, 0xf5, 0x21, 0x00


	//----- nvinfo : EIATTR_SPARSE_MMA_MASK
	.align		4
.L_204:
        /*0028*/ 	.byte	0x03, 0x50
        /*002a*/ 	.short	0x0000


	//----- nvinfo : EIATTR_MAXREG_COUNT
	.align		4
        /*002c*/ 	.byte	0x03, 0x1b
        /*002e*/ 	.short	0x00ff


	//----- nvinfo : EIATTR_MERCURY_ISA_VERSION
	.align		4
        /*0030*/ 	.byte	0x03, 0x5f
        /*0032*/ 	.short	0x0101


	//----- nvinfo : EIATTR_VRC_CTA_INIT_COUNT
	.align		4
        /*0034*/ 	.byte	0x02, 0x4a
	.zero		1
	.zero		1


	//----- nvinfo : EIATTR_EXIT_INSTR_OFFSETS
	.align		4
        /*0038*/ 	.byte	0x04, 0x1c
        /*003a*/ 	.short	(.L_206 - .L_205)


	//   ....[0]....
.L_205:
        /*003c*/ 	.word	0x00002840


	//----- nvinfo : EIATTR_CRS_STACK_SIZE
	.align		4
.L_206:
        /*0040*/ 	.byte	0x04, 0x1e
        /*0042*/ 	.short	(.L_208 - .L_207)
.L_207:
        /*0044*/ 	.word	0x00000000


	//----- nvinfo : EIATTR_CBANK_PARAM_SIZE
	.align		4
.L_208:
        /*0048*/ 	.byte	0x03, 0x19
        /*004a*/ 	.short	0x000c


	//----- nvinfo : EIATTR_PARAM_CBANK
	.align		4
        /*004c*/ 	.byte	0x04, 0x0a
        /*004e*/ 	.short	(.L_210 - .L_209)
	.align		4
.L_209:
        /*0050*/ 	.word	index@(.nv.constant0._Z4randIiEvPT_i)
        /*0054*/ 	.short	0x0380
        /*0056*/ 	.short	0x000c


	//----- nvinfo : EIATTR_SW_WAR
	.align		4
.L_210:
        /*0058*/ 	.byte	0x04, 0x36
        /*005a*/ 	.short	(.L_212 - .L_211)
.L_211:
        /*005c*/ 	.word	0x00000008
.L_212:


//--------------------- .nv.info._Z4gemmIdEvPT_S1_S1_i --------------------------
	.section	.nv.info._Z4gemmIdEvPT_S1_S1_i,"",@"SHT_CUDA_INFO"
	.sectionflags	@""
	.align	4


	//----- nvinfo : EIATTR_CUDA_API_VERSION
	.align		4
        /*0000*/ 	.byte	0x04, 0x37
        /*0002*/ 	.short	(.L_214 - .L_213)
.L_213:
        /*0004*/ 	.word	0x00000082


	//----- nvinfo : EIATTR_KPARAM_INFO
	.align		4
.L_214:
        /*0008*/ 	.byte	0x04, 0x17
        /*000a*/ 	.short	(.L_216 - .L_215)
.L_215:
        /*000c*/ 	.word	0x00000000
        /*0010*/ 	.short	0x0003
        /*0012*/ 	.short	0x0018
        /*0014*/ 	.byte	0x00, 0xf0, 0x11, 0x00


	//----- nvinfo : EIATTR_KPARAM_INFO
	.align		4
.L_216:
        /*0018*/ 	.byte	0x04, 0x17
        /*001a*/ 	.short	(.L_218 - .L_217)
.L_217:
        /*001c*/ 	.word	0x00000000
        /*0020*/ 	.short	0x0002
        /*0022*/ 	.short	0x0010
        /*0024*/ 	.byte	0x00, 0xf5, 0x21, 0x00


	//----- nvinfo : EIATTR_KPARAM_INFO
	.align		4
.L_218:
        /*0028*/ 	.byte	0x04, 0x17
        /*002a*/ 	.short	(.L_220 - .L_219)
.L_219:
        /*002c*/ 	.word	0x00000000
        /*0030*/ 	.short	0x0001
        /*0032*/ 	.short	0x0008
        /*0034*/ 	.byte	0x00, 0xf5, 0x21, 0x00


	//----- nvinfo : EIATTR_KPARAM_INFO
	.align		4
.L_220:
        /*0038*/ 	.byte	0x04, 0x17
        /*003a*/ 	.short	(.L_222 - .L_221)
.L_221:
        /*003c*/ 	.word	0x00000000
        /*0040*/ 	.short	0x0000
        /*0042*/ 	.short	0x0000
        /*0044*/ 	.byte	0x00, 0xf5, 0x21, 0x00


	//----- nvinfo : EIATTR_SPARSE_MMA_MASK
	.align		4
.L_222:
        /*0048*/ 	.byte	0x03, 0x50
        /*004a*/ 	.short	0x0000


	//----- nvinfo : EIATTR_MAXREG_COUNT
	.align		4
        /*004c*/ 	.byte	0x03, 0x1b
        /*004e*/ 	.short	0x00ff


	//----- nvinfo : EIATTR_MERCURY_ISA_VERSION
	.align		4
        /*0050*/ 	.byte	0x03, 0x5f
        /*0052*/ 	.short	0x0101


	//----- nvinfo : EIATTR_VRC_CTA_INIT_COUNT
	.align		4
        /*0054*/ 	.byte	0x02, 0x4a
	.zero		1
	.zero		1


	//----- nvinfo : EIATTR_EXIT_INSTR_OFFSETS
	.align		4
        /*0058*/ 	.byte	0x04, 0x1c
        /*005a*/ 	.short	(.L_224 - .L_223)


	//   ....[0]....
.L_223:
        /*005c*/ 	.word	0x00000050


	//   ....[1]....
        /*0060*/ 	.word	0x000005e0


	//   ....[2]....
        /*0064*/ 	.word	0x00000850


	//   ....[3]....
        /*0068*/ 	.word	0x00000a10


	//   ....[4]....
        /*006c*/ 	.word	0x00000ac0


	//----- nvinfo : EIATTR_CBANK_PARAM_SIZE
	.align		4
.L_224:
        /*0070*/ 	.byte	0x03, 0x19
        /*0072*/ 	.short	0x001c


	//----- nvinfo : EIATTR_PARAM_CBANK
	.align		4
        /*0074*/ 	.byte	0x04, 0x0a
        /*0076*/ 	.short	(.L_226 - .L_225)
	.align		4
.L_225:
        /*0078*/ 	.word	index@(.nv.constant0._Z4gemmIdEvPT_S1_S1_i)
        /*007c*/ 	.short	0x0380
        /*007e*/ 	.short	0x001c


	//----- nvinfo : EIATTR_SW_WAR
	.align		4
.L_226:
        /*0080*/ 	.byte	0x04, 0x36
        /*0082*/ 	.short	(.L_228 - .L_227)
.L_227:
        /*0084*/ 	.word	0x00000008
.L_228:


//--------------------- .nv.info._Z4gemmIfEvPT_S1_S1_i --------------------------
	.section	.nv.info._Z4gemmIfEvPT_S1_S1_i,"",@"SHT_CUDA_INFO"
	.sectionflags	@""
	.align	4


	//----- nvinfo : EIATTR_CUDA_API_VERSION
	.align		4
        /*0000*/ 	.byte	0x04, 0x37
        /*0002*/ 	.short	(.L_230 - .L_229)
.L_229:
        /*0004*/ 	.word	0x00000082


	//----- nvinfo : EIATTR_KPARAM_INFO
	.align		4
.L_230:
        /*0008*/ 	.byte	0x04, 0x17
        /*000a*/ 	.short	(.L_232 - .L_231)
.L_231:
        /*000c*/ 	.word	0x00000000
        /*0010*/ 	.short	0x0003
        /*0012*/ 	.short	0x0018
        /*0014*/ 	.byte	0x00, 0xf0, 0x11, 0x00


	//----- nvinfo : EIATTR_KPARAM_INFO
	.align		4
.L_232:
        /*0018*/ 	.byte	0x04, 0x17
        /*001a*/ 	.short	(.L_234 - .L_233)
.L_233:
        /*001c*/ 	.word	0x00000000
        /*0020*/ 	.short	0x0002
        /*0022*/ 	.short	0x0010
        /*0024*/ 	.byte	0x00, 0xf5, 0x21, 0x00


	//----- nvinfo : EIATTR_KPARAM_INFO
	.align		4
.L_234:
        /*0028*/ 	.byte	0x04, 0x17
        /*002a*/ 	.short	(.L_236 - .L_235)
.L_235:
        /*002c*/ 	.word	0x00000000
        /*0030*/ 	.short	0x0001
        /*0032*/ 	.short	0x0008
        /*0034*/ 	.byte	0x00, 0xf5, 0x21, 0x00


	//----- nvinfo : EIATTR_KPARAM_INFO
	.align		4
.L_236:
        /*0038*/ 	.byte	0x04, 0x17
        /*003a*/ 	.short	(.L_238 - .L_237)
.L_237:
        /*003c*/ 	.word	0x00000000
        /*0040*/ 	.short	0x0000
        /*0042*/ 	.short	0x0000
        /*0044*/ 	.byte	0x00, 0xf5, 0x21, 0x00


	//----- nvinfo : EIATTR_SPARSE_MMA_MASK
	.align		4
.L_238:
        /*0048*/ 	.byte	0x03, 0x50
        /*004a*/ 	.short	0x0000


	//----- nvinfo : EIATTR_MAXREG_COUNT
	.align		4
        /*004c*/ 	.byte	0x03, 0x1b
        /*004e*/ 	.short	0x00ff


	//----- nvinfo : EIATTR_MERCURY_ISA_VERSION
	.align		4
        /*0050*/ 	.byte	0x03, 0x5f
        /*0052*/ 	.short	0x0101


	//----- nvinfo : EIATTR_VRC_CTA_INIT_COUNT
	.align		4
        /*0054*/ 	.byte	0x02, 0x4a
	.zero		1
	.zero		1


	//----- nvinfo : EIATTR_EXIT_INSTR_OFFSETS
	.align		4
        /*0058*/ 	.byte	0x04, 0x1c
        /*005a*/ 	.short	(.L_240 - .L_239)


	//   ....[0]....
.L_239:
        /*005c*/ 	.word	0x00000050


	//   ....[1]....
        /*0060*/ 	.word	0x00000620


	//   ....[2]....
        /*0064*/ 	.word	0x00000890


	//   ....[3]....
        /*0068*/ 	.word	0x00000a50


	//   ....[4]....
        /*006c*/ 	.word	0x00000b00


	//----- nvinfo : EIATTR_CBANK_PARAM_SIZE
	.align		4
.L_240:
        /*0070*/ 	.byte	0x03, 0x19
        /*0072*/ 	.short	0x001c


	//----- nvinfo : EIATTR_PARAM_CBANK
	.align		4
        /*0074*/ 	.byte	0x04, 0x0a
        /*0076*/ 	.short	(.L_242 - .L_241)
	.align		4
.L_241:
        /*0078*/ 	.word	index@(.nv.constant0._Z4gemmIfEvPT_S1_S1_i)
        /*007c*/ 	.short	0x0380
        /*007e*/ 	.short	0x001c


	//----- nvinfo : EIATTR_SW_WAR
	.align		4
.L_242:
        /*0080*/ 	.byte	0x04, 0x36
        /*0082*/ 	.short	(.L_244 - .L_243)
.L_243:
        /*0084*/ 	.word	0x00000008
.L_244:


//--------------------- .nv.info._Z4gemmIiEvPT_S1_S1_i --------------------------
	.section	.nv.info._Z4gemmIiEvPT_S1_S1_i,"",@"SHT_CUDA_INFO"
	.sectionflags	@""
	.align	4


	//----- nvinfo : EIATTR_CUDA_API_VERSION
	.align		4
        /*0000*/ 	.byte	0x04, 0x37
        /*0002*/ 	.short	(.L_246 - .L_245)
.L_245:
        /*0004*/ 	.word	0x00000082


	//----- nvinfo : EIATTR_KPARAM_INFO
	.align		4
.L_246:
        /*0008*/ 	.byte	0x04, 0x17
        /*000a*/ 	.short	(.L_248 - .L_247)
.L_247:
        /*000c*/ 	.word	0x00000000
        /*0010*/ 	.short	0x0003
        /*0012*/ 	.short	0x0018
        /*0014*/ 	.byte	0x00, 0xf0, 0x11, 0x00


	//----- nvinfo : EIATTR_KPARAM_INFO
	.align		4
.L_248:
        /*0018*/ 	.byte	0x04, 0x17
        /*001a*/ 	.short	(.L_250 - .L_249)
.L_249:
        /*001c*/ 	.word	0x00000000
        /*0020*/ 	.short	0x0002
        /*0022*/ 	.short	0x0010
        /*0024*/ 	.byte	0x00, 0xf5, 0x21, 0x00


	//----- nvinfo : EIATTR_KPARAM_INFO
	.align		4
.L_250:
        /*0028*/ 	.byte	0x04, 0x17
        /*002a*/ 	.short	(.L_252 - .L_251)
.L_251:
        /*002c*/ 	.word	0x00000000
        /*0030*/ 	.short	0x0001
        /*0032*/ 	.short	0x0008
        /*0034*/ 	.byte	0x00, 0xf5, 0x21, 0x00


	//----- nvinfo : EIATTR_KPARAM_INFO
	.align		4
.L_252:
        /*0038*/ 	.byte	0x04, 0x17
        /*003a*/ 	.short	(.L_254 - .L_253)
.L_253:
        /*003c*/ 	.word	0x00000000
        /*0040*/ 	.short	0x0000
        /*0042*/ 	.short	0x0000
        /*0044*/ 	.byte	0x00, 0xf5, 0x21, 0x00


	//----- nvinfo : EIATTR_SPARSE_MMA_MASK
	.align		4
.L_254:
        /*0048*/ 	.byte	0x03, 0x50
        /*004a*/ 	.short	0x0000


	//----- nvinfo : EIATTR_MAXREG_COUNT
	.align		4
        /*004c*/ 	.byte	0x03, 0x1b
        /*004e*/ 	.short	0x00ff


	//----- nvinfo : EIATTR_MERCURY_ISA_VERSION
	.align		4
        /*0050*/ 	.byte	0x03, 0x5f
        /*0052*/ 	.short	0x0101


	//----- nvinfo : EIATTR_VRC_CTA_INIT_COUNT
	.align		4
        /*0054*/ 	.byte	0x02, 0x4a
	.zero		1
	.zero		1


	//----- nvinfo : EIATTR_EXIT_INSTR_OFFSETS
	.align		4
        /*0058*/ 	.byte	0x04, 0x1c
        /*005a*/ 	.short	(.L_256 - .L_255)


	//   ....[0]....
.L_255:
        /*005c*/ 	.word	0x00000050


	//   ....[1]....
        /*0060*/ 	.word	0x00000620


	//   ....[2]....
        /*0064*/ 	.word	0x00000890


	//   ....[3]....
        /*0068*/ 	.word	0x00000a50


	//   ....[4]....
        /*006c*/ 	.word	0x00000b00


	//----- nvinfo : EIATTR_CBANK_PARAM_SIZE
	.align		4
.L_256:
        /*0070*/ 	.byte	0x03, 0x19
        /*0072*/ 	.short	0x001c


	//----- nvinfo : EIATTR_PARAM_CBANK
	.align		4
        /*0074*/ 	.byte	0x04, 0x0a
        /*0076*/ 	.short	(.L_258 - .L_257)
	.align		4
.L_257:
        /*0078*/ 	.word	index@(.nv.constant0._Z4gemmIiEvPT_S1_S1_i)
        /*007c*/ 	.short	0x0380
        /*007e*/ 	.short	0x001c


	//----- nvinfo : EIATTR_SW_WAR
	.align		4
.L_258:
        /*0080*/ 	.byte	0x04, 0x36
        /*0082*/ 	.short	(.L_260 - .L_259)
.L_259:
        /*0084*/ 	.word	0x00000008
.L_260:


//--------------------- .nv.info._Z4gemvIdEvPT_S1_S1_i --------------------------
	.section	.nv.info._Z4gemvIdEvPT_S1_S1_i,"",@"SHT_CUDA_INFO"
	.sectionflags	@""
	.align	4


	//----- nvinfo : EIATTR_CUDA_API_VERSION
	.align		4
        /*0000*/ 	.byte	0x04, 0x37
        /*0002*/ 	.short	(.L_262 - .L_261)
.L_261:
        /*0004*/ 	.word	0x00000082


	//----- nvinfo : EIATTR_KPARAM_INFO
	.align		4
.L_262:
        /*0008*/ 	.byte	0x04, 0x17
        /*000a*/ 	.short	(.L_264 - .L_263)
.L_263:
        /*000c*/ 	.word	0x00000000
        /*0010*/ 	.short	0x0003
        /*0012*/ 	.short	0x0018
        /*0014*/ 	.byte	0x00, 0xf0, 0x11, 0x00


	//----- nvinfo : EIATTR_KPARAM_INFO
	.align		4
.L_264:
        /*0018*/ 	.byte	0x04, 0x17
        /*001a*/ 	.short	(.L_266 - .L_265)
.L_265:
        /*001c*/ 	.word	0x00000000
        /*0020*/ 	.short	0x0002
        /*0022*/ 	.short	0x0010
        /*0024*/ 	.byte	0x00, 0xf5, 0x21, 0x00


	//----- nvinfo : EIATTR_KPARAM_INFO
	.align		4
.L_266:
        /*0028*/ 	.byte	0x04, 0x17
        /*002a*/ 	.short	(.L_268 - .L_267)
.L_267:
        /*002c*/ 	.word	0x00000000
        /*0030*/ 	.short	0x0001
        /*0032*/ 	.short	0x0008
        /*0034*/ 	.byte	0x00, 0xf5, 0x21, 0x00


	//----- nvinfo : EIATTR_KPARAM_INFO
	.align		4
.L_268:
        /*0038*/ 	.byte	0x04, 0x17
        /*003a*/ 	.short	(.L_270 - .L_269)
.L_269:
        /*003c*/ 	.word	0x00000000
        /*0040*/ 	.short	0x0000
        /*0042*/ 	.short	0x0000
        /*0044*/ 	.byte	0x00, 0xf5, 0x21, 0x00


	//----- nvinfo : EIATTR_SPARSE_MMA_MASK
	.align		4
.L_270:
        /*0048*/ 	.byte	0x03, 0x50
        /*004a*/ 	.short	0x0000


	//----- nvinfo : EIATTR_MAXREG_COUNT
	.align		4
        /*004c*/ 	.byte	0x03, 0x1b
        /*004e*/ 	.short	0x00ff


	//----- nvinfo : EIATTR_MERCURY_ISA_VERSION
	.align		4
        /*0050*/ 	.byte	0x03, 0x5f
        /*0052*/ 	.short	0x0101


	//----- nvinfo : EIATTR_VRC_CTA_INIT_COUNT
	.align		4
        /*0054*/ 	.byte	0x02, 0x4a
	.zero		1
	.zero		1


	//----- nvinfo : EIATTR_EXIT_INSTR_OFFSETS
	.align		4
        /*0058*/ 	.byte	0x04, 0x1c
        /*005a*/ 	.short	(.L_272 - .L_271)


	//   ....[0]....
.L_271:
        /*005c*/ 	.word	0x00000030


	//   ....[1]....
        /*0060*/ 	.word	0x00000680


	//   ....[2]....
        /*0064*/ 	.word	0x00000930


	//   ....[3]....
        /*0068*/ 	.word	0x00000ae0


	//   ....[4]....
        /*006c*/ 	.word	0x00000c30


	//----- nvinfo : EIATTR_CBANK_PARAM_SIZE
	.align		4
.L_272:
        /*0070*/ 	.byte	0x03, 0x19
        /*0072*/ 	.short	0x001c


	//----- nvinfo : EIATTR_PARAM_CBANK
	.align		4
        /*0074*/ 	.byte	0x04, 0x0a
        /*0076*/ 	.short	(.L_274 - .L_273)
	.align		4
.L_273:
        /*0078*/ 	.word	index@(.nv.constant0._Z4gemvIdEvPT_S1_S1_i)
        /*007c*/ 	.short	0x0380
        /*007e*/ 	.short	0x001c


	//----- nvinfo : EIATTR_SW_WAR
	.align		4
.L_274:
        /*0080*/ 	.byte	0x04, 0x36
        /*0082*/ 	.short	(.L_276 - .L_275)
.L_275:
        /*0084*/ 	.word	0x00000008
.L_276:


//--------------------- .nv.info._Z4gemvIfEvPT_S1_S1_i --------------------------
	.section	.nv.info._Z4gemvIfEvPT_S1_S1_i,"",@"SHT_CUDA_INFO"
	.sectionflags	@""
	.align	4


	//----- nvinfo : EIATTR_CUDA_API_VERSION
	.align		4
        /*0000*/ 	.byte	0x04, 0x37
        /*0002*/ 	.short	(.L_278 - .L_277)
.L_277:
        /*0004*/ 	.word	0x00000082


	//----- nvinfo : EIATTR_KPARAM_INFO
	.align		4
.L_278:
        /*0008*/ 	.byte	0x04, 0x17
        /*000a*/ 	.short	(.L_280 - .L_279)
.L_279:
        /*000c*/ 	.word	0x00000000
        /*0010*/ 	.short	0x0003
        /*0012*/ 	.short	0x0018
        /*0014*/ 	.byte	0x00, 0xf0, 0x11, 0x00


	//----- nvinfo : EIATTR_KPARAM_INFO
	.align		4
.L_280:
        /*0018*/ 	.byte	0x04, 0x17
        /*001a*/ 	.short	(.L_282 - .L_281)
.L_281:
        /*001c*/ 	.word	0x00000000
        /*0020*/ 	.short	0x0002
        /*0022*/ 	.short	0x0010
        /*0024*/ 	.byte	0x00, 0xf5, 0x21, 0x00


	//----- nvinfo : EIATTR_KPARAM_INFO
	.align		4
.L_282:
        /*0028*/ 	.byte	0x04, 0x17
        /*002a*/ 	.short	(.L_284 - .L_283)
.L_283:
        /*002c*/ 	.word	0x00000000
        /*0030*/ 	.short	0x0001
        /*0032*/ 	.short	0x0008
        /*0034*/ 	.byte	0x00, 0xf5, 0x21, 0x00


	//----- nvinfo : EIATTR_KPARAM_INFO
	.align		4
.L_284:
        /*0038*/ 	.byte	0x04, 0x17
        /*003a*/ 	.short	(.L_286 - .L_285)
.L_285:
        /*003c*/ 	.word	0x00000000
        /*0040*/ 	.short	0x0000
        /*0042*/ 	.short	0x0000
        /*0044*/ 	.byte	0x00, 0xf5, 0x21, 0x00


	//----- nvinfo : EIATTR_SPARSE_MMA_MASK
	.align		4
.L_286:
        /*0048*/ 	.byte	0x03, 0x50
        /*004a*/ 	.short	0x0000


	//----- nvinfo : EIATTR_MAXREG_COUNT
	.align		4
        /*004c*/ 	.byte	0x03, 0x1b
        /*004e*/ 	.short	0x00ff


	//----- nvinfo : EIATTR_MERCURY_ISA_VERSION
	.align		4
        /*0050*/ 	.byte	0x03, 0x5f
        /*0052*/ 	.short	0x0101


	//----- nvinfo : EIATTR_VRC_CTA_INIT_COUNT
	.align		4
        /*0054*/ 	.byte	0x02, 0x4a
	.zero		1
	.zero		1


	//----- nvinfo : EIATTR_EXIT_INSTR_OFFSETS
	.align		4
        /*0058*/ 	.byte	0x04, 0x1c
        /*005a*/ 	.short	(.L_288 - .L_287)


	//   ....[0]....
.L_287:
        /*005c*/ 	.word	0x00000030


	//   ....[1]....
        /*0060*/ 	.word	0x00000680


	//   ....[2]....
        /*0064*/ 	.word	0x00000930


	//   ....[3]....
        /*0068*/ 	.word	0x00000ae0


	//   ....[4]....
        /*006c*/ 	.word	0x00000bf0


	//----- nvinfo : EIATTR_CBANK_PARAM_SIZE
	.align		4
.L_288:
        /*0070*/ 	.byte	0x03, 0x19
        /*0072*/ 	.short	0x001c


	//----- nvinfo : EIATTR_PARAM_CBANK
	.align		4
        /*0074*/ 	.byte	0x04, 0x0a
        /*0076*/ 	.short	(.L_290 - .L_289)
	.align		4
.L_289:
        /*0078*/ 	.word	index@(.nv.constant0._Z4gemvIfEvPT_S1_S1_i)
        /*007c*/ 	.short	0x0380
        /*007e*/ 	.short	0x001c


	//----- nvinfo : EIATTR_SW_WAR
	.align		4
.L_290:
        /*0080*/ 	.byte	0x04, 0x36
        /*0082*/ 	.short	(.L_292 - .L_291)
.L_291:
        /*0084*/ 	.word	0x00000008
.L_292:


//--------------------- .nv.info._Z4gemvIiEvPT_S1_S1_i --------------------------
	.section	.nv.info._Z4gemvIiEvPT_S1_S1_i,"",@"SHT_CUDA_INFO"
	.sectionflags	@""
	.align	4


	//----- nvinfo : EIATTR_CUDA_API_VERSION
	.align		4
        /*0000*/ 	.byte	0x04, 0x37
        /*0002*/ 	.short	(.L_294 - .L_293)
.L_293:
        /*0004*/ 	.word	0x00000082


	//----- nvinfo : EIATTR_KPARAM_INFO
	.align		4
.L_294:
        /*0008*/ 	.byte	0x04, 0x17
        /*000a*/ 	.short	(.L_296 - .L_295)
.L_295:
        /*000c*/ 	.word	0x00000000
        /*0010*/ 	.short	0x0003
        /*0012*/ 	.short	0x0018
        /*0014*/ 	.byte	0x00, 0xf0, 0x11, 0x00


	//----- nvinfo : EIATTR_KPARAM_INFO
	.align		4
.L_296:
        /*0018*/ 	.byte	0x04, 0x17
        /*001a*/ 	.short	(.L_298 - .L_297)
.L_297:
        /*001c*/ 	.word	0x00000000
        /*0020*/ 	.short	0x0002
        /*0022*/ 	.short	0x0010
        /*0024*/ 	.byte	0x00, 0xf5, 0x21, 0x00


	//----- nvinfo : EIATTR_KPARAM_INFO
	.align		4
.L_298:
        /*0028*/ 	.byte	0x04, 0x17
        /*002a*/ 	.short	(.L_300 - .L_299)
.L_299:
        /*002c*/ 	.word	0x00000000
        /*0030*/ 	.short	0x0001
        /*0032*/ 	.short	0x0008
        /*0034*/ 	.byte	0x00, 0xf5, 0x21, 0x00


	//----- nvinfo : EIATTR_KPARAM_INFO
	.align		4
.L_300:
        /*0038*/ 	.byte	0x04, 0x17
        /*003a*/ 	.short	(.L_302 - .L_301)
.L_301:
        /*003c*/ 	.word	0x00000000
        /*0040*/ 	.short	0x0000
        /*0042*/ 	.short	0x0000
        /*0044*/ 	.byte	0x00, 0xf5, 0x21, 0x00


	//----- nvinfo : EIATTR_SPARSE_MMA_MASK
	.align		4
.L_302:
        /*0048*/ 	.byte	0x03, 0x50
        /*004a*/ 	.short	0x0000


	//----- nvinfo : EIATTR_MAXREG_COUNT
	.align		4
        /*004c*/ 	.byte	0x03, 0x1b
        /*004e*/ 	.short	0x00ff


	//----- nvinfo : EIATTR_MERCURY_ISA_VERSION
	.align		4
        /*0050*/ 	.byte	0x03, 0x5f
        /*0052*/ 	.short	0x0101


	//----- nvinfo : EIATTR_VRC_CTA_INIT_COUNT
	.align		4
        /*0054*/ 	.byte	0x02, 0x4a
	.zero		1
	.zero		1


	//----- nvinfo : EIATTR_EXIT_INSTR_OFFSETS
	.align		4
        /*0058*/ 	.byte	0x04, 0x1c
        /*005a*/ 	.short	(.L_304 - .L_303)


	//   ....[0]....
.L_303:
        /*005c*/ 	.word	0x00000030


	//   ....[1]....
        /*0060*/ 	.word	0x00000680


	//   ....[2]....
        /*0064*/ 	.word	0x00000930


	//   ....[3]....
        /*0068*/ 	.word	0x00000ae0


	//   ....[4]....
        /*006c*/ 	.word	0x00000bf0


	//----- nvinfo : EIATTR_CBANK_PARAM_SIZE
	.align		4
.L_304:
        /*0070*/ 	.byte	0x03, 0x19
        /*0072*/ 	.short	0x001c


	//----- nvinfo : EIATTR_PARAM_CBANK
	.align		4
        /*0074*/ 	.byte	0x04, 0x0a
        /*0076*/ 	.short	(.L_306 - .L_305)
	.align		4
.L_305:
        /*0078*/ 	.word	index@(.nv.constant0._Z4gemvIiEvPT_S1_S1_i)
        /*007c*/ 	.short	0x0380
        /*007e*/ 	.short	0x001c


	//----- nvinfo : EIATTR_SW_WAR
	.align		4
.L_306:
        /*0080*/ 	.byte	0x04, 0x36
        /*0082*/ 	.short	(.L_308 - .L_307)
.L_307:
        /*0084*/ 	.word	0x00000008
.L_308:


//--------------------- .nv.info._Z4isvvIdEvPT_S1_S1_Pi --------------------------
	.section	.nv.info._Z4isvvIdEvPT_S1_S1_Pi,"",@"SHT_CUDA_INFO"
	.sectionflags	@""
	.align	4


	//----- nvinfo : EIATTR_CUDA_API_VERSION
	.align		4
        /*0000*/ 	.byte	0x04, 0x37
        /*0002*/ 	.short	(.L_310 - .L_309)
.L_309:
        /*0004*/ 	.word	0x00000082


	//----- nvinfo : EIATTR_KPARAM_INFO
	.align		4
.L_310:
        /*0008*/ 	.byte	0x04, 0x17
        /*000a*/ 	.short	(.L_312 - .L_311)
.L_311:
        /*000c*/ 	.word	0x00000000
        /*0010*/ 	.short	0x0003
        /*0012*/ 	.short	0x0018
        /*0014*/ 	.byte	0x00, 0xf5, 0x21, 0x00


	//----- nvinfo : EIATTR_KPARAM_INFO
	.align		4
.L_312:
        /*0018*/ 	.byte	0x04, 0x17
        /*001a*/ 	.short	(.L_314 - .L_313)
.L_313:
        /*001c*/ 	.word	0x00000000
        /*0020*/ 	.short	0x0002
        /*0022*/ 	.short	0x0010
        /*0024*/ 	.byte	0x00, 0xf5, 0x21, 0x00


	//----- nvinfo : EIATTR_KPARAM_INFO
	.align		4
.L_314:
        /*0028*/ 	.byte	0x04, 0x17
        /*002a*/ 	.short	(.L_316 - .L_315)
.L_315:
        /*002c*/ 	.word	0x00000000
        /*0030*/ 	.short	0x0001
        /*0032*/ 	.short	0x0008
        /*0034*/ 	.byte	0x00, 0xf5, 0x21, 0x00


	//----- nvinfo : EIATTR_KPARAM_INFO
	.align		4
.L_316:
        /*0038*/ 	.byte	0x04, 0x17
        /*003a*/ 	.short	(.L_318 - .L_317)
.L_317:
        /*003c*/ 	.word	0x00000000
        /*0040*/ 	.short	0x0000
        /*0042*/ 	.short	0x0000
        /*0044*/ 	.byte	0x00, 0xf5, 0x21, 0x00


	//----- nvinfo : EIATTR_SPARSE_MMA_MASK
	.align		4
.L_318:
        /*0048*/ 	.byte	0x03, 0x50
        /*004a*/ 	.short	0x0000


	//----- nvinfo : EIATTR_MAXREG_COUNT
	.align		4
        /*004c*/ 	.byte	0x03, 0x1b
        /*004e*/ 	.short	0x00ff


	//----- nvinfo : EIATTR_MERCURY_ISA_VERSION
	.align		4
        /*0050*/ 	.byte	0x03, 0x5f
        /*0052*/ 	.short	0x0101


	//----- nvinfo : EIATTR_VRC_CTA_INIT_COUNT
	.align		4
        /*0054*/ 	.byte	0x02, 0x4a
	.zero		1
	.zero		1


	//----- nvinfo : EIATTR_EXIT_INSTR_OFFSETS
	.align		4
        /*0058*/ 	.byte	0x04, 0x1c
        /*005a*/ 	.short	(.L_320 - .L_319)


	//   ....[0]....
.L_319:
        /*005c*/ 	.word	0x00000130


	//----- nvinfo : EIATTR_CBANK_PARAM_SIZE
	.align		4
.L_320:
        /*0060*/ 	.byte	0x03, 0x19
        /*0062*/ 	.short	0x0020


	//----- nvinfo : EIATTR_PARAM_CBANK
	.align		4
        /*0064*/ 	.byte	0x04, 0x0a
        /*0066*/ 	.short	(.L_322 - .L_321)
	.align		4
.L_321:
        /*0068*/ 	.word	index@(.nv.constant0._Z4isvvIdEvPT_S1_S1_Pi)
        /*006c*/ 	.short	0x0380
        /*006e*/ 	.short	0x0020


	//----- nvinfo : EIATTR_SW_WAR
	.align		4
.L_322:
        /*0070*/ 	.byte	0x04, 0x36
        /*0072*/ 	.short	(.L_324 - .L_323)
.L_323:
        /*0074*/ 	.word	0x00000008
.L_324:


//--------------------- .nv.info._Z4isvvIfEvPT_S1_S1_Pi --------------------------
	.section	.nv.info._Z4isvvIfEvPT_S1_S1_Pi,"",@"SHT_CUDA_INFO"
	.sectionflags	@""
	.align	4


	//----- nvinfo : EIATTR_CUDA_API_VERSION
	.align		4
        /*0000*/ 	.byte	0x04, 0x37
        /*0002*/ 	.short	(.L_326 - .L_325)
.L_325:
        /*0004*/ 	.word	0x00000082


	//----- nvinfo : EIATTR_KPARAM_INFO
	.align		4
.L_326:
        /*0008*/ 	.byte	0x04, 0x17
        /*000a*/ 	.short	(.L_328 - .L_327)
.L_327:
        /*000c*/ 	.word	0x00000000
        /*0010*/ 	.short	0x0003
        /*0012*/ 	.short	0x0018
        /*0014*/ 	.byte	0x00, 0xf5, 0x21, 0x00


	//----- nvinfo : EIATTR_KPARAM_INFO
	.align		4
.L_328:
        /*0018*/ 	.byte	0x04, 0x17
        /*001a*/ 	.short	(.L_330 - .L_329)
.L_329:
        /*001c*/ 	.word	0x00000000
        /*0020*/ 	.short	0x0002
        /*0022*/ 	.short	0x0010
        /*0024*/ 	.byte	0x00, 0xf5, 0x21, 0x00


	//----- nvinfo : EIATTR_KPARAM_INFO
	.align		4
.L_330:
        /*0028*/ 	.byte	0x04, 0x17
        /*002a*/ 	.short	(.L_332 - .L_331)
.L_331:
        /*002c*/ 	.word	0x00000000
        /*0030*/ 	.short	0x0001
        /*0032*/ 	.short	0x0008
        /*0034*/ 	.byte	0x00, 0xf5, 0x21, 0x00


	//----- nvinfo : EIATTR_KPARAM_INFO
	.align		4
.L_332:
        /*0038*/ 	.byte	0x04, 0x17
        /*003a*/ 	.short	(.L_334 - .L_333)
.L_333:
        /*003c*/ 	.word	0x00000000
        /*0040*/ 	.short	0x0000
        /*0042*/ 	.short	0x0000
        /*0044*/ 	.byte	0x00, 0xf5, 0x21, 0x00


	//----- nvinfo : EIATTR_SPARSE_MMA_MASK
	.align		4
.L_334:
        /*0048*/ 	.byte	0x03, 0x50
        /*004a*/ 	.short	0x0000


	//----- nvinfo : EIATTR_MAXREG_COUNT
	.align		4
        /*004c*/ 	.byte	0x03, 0x1b
        /*004e*/ 	.short	0x00ff


	//----- nvinfo : EIATTR_MERCURY_ISA_VERSION
	.align		4
        /*0050*/ 	.byte	0x03, 0x5f
        /*0052*/ 	.short	0x0101


	//----- nvinfo : EIATTR_VRC_CTA_INIT_COUNT
	.align		4
        /*0054*/ 	.byte	0x02, 0x4a
	.zero		1
	.zero		1


	//----- nvinfo : EIATTR_EXIT_INSTR_OFFSETS
	.align		4
        /*0058*/ 	.byte	0x04, 0x1c
        /*005a*/ 	.short	(.L_336 - .L_335)


	//   ....[0]....
.L_335:
        /*005c*/ 	.word	0x00000130


	//----- nvinfo : EIATTR_CBANK_PARAM_SIZE
	.align		4
.L_336:
        /*0060*/ 	.byte	0x03, 0x19
        /*0062*/ 	.short	0x0020


	//----- nvinfo : EIATTR_PARAM_CBANK
	.align		4
        /*0064*/ 	.byte	0x04, 0x0a
        /*0066*/ 	.short	(.L_338 - .L_337)
	.align		4
.L_337:
        /*0068*/ 	.word	index@(.nv.constant0._Z4isvvIfEvPT_S1_S1_Pi)
        /*006c*/ 	.short	0x0380
        /*006e*/ 	.short	0x0020


	//----- nvinfo : EIATTR_SW_WAR
	.align		4
.L_338:
        /*0070*/ 	.byte	0x04, 0x36
        /*0072*/ 	.short	(.L_340 - .L_339)
.L_339:
        /*0074*/ 	.word	0x00000008
.L_340:


//--------------------- .nv.info._Z4isvvIiEvPT_S1_S1_Pi --------------------------
	.section	.nv.info._Z4isvvIiEvPT_S1_S1_Pi,"",@"SHT_CUDA_INFO"
	.sectionflags	@""
	.align	4


	//----- nvinfo : EIATTR_CUDA_API_VERSION
	.align		4
        /*0000*/ 	.byte	0x04, 0x37
        /*0002*/ 	.short	(.L_342 - .L_341)
.L_341:
        /*0004*/ 	.word	0x00000082


	//----- nvinfo : EIATTR_KPARAM_INFO
	.align		4
.L_342:
        /*0008*/ 	.byte	0x04, 0x17
        /*000a*/ 	.short	(.L_344 - .L_343)
.L_343:
        /*000c*/ 	.word	0x00000000
        /*0010*/ 	.short	0x0003
        /*0012*/ 	.short	0x0018
        /*0014*/ 	.byte	0x00, 0xf5, 0x21, 0x00


	//----- nvinfo : EIATTR_KPARAM_INFO
	.align		4
.L_344:
        /*0018*/ 	.byte	0x04, 0x17
        /*001a*/ 	.short	(.L_346 - .L_345)
.L_345:
        /*001c*/ 	.word	0x00000000
        /*0020*/ 	.short	0x0002
        /*0022*/ 	.short	0x0010
        /*0024*/ 	.byte	0x00, 0xf5, 0x21, 0x00


	//----- nvinfo : EIATTR_KPARAM_INFO
	.align		4
.L_346:
        /*0028*/ 	.byte	0x04, 0x17
        /*002a*/ 	.short	(.L_348 - .L_347)
.L_347:
        /*002c*/ 	.word	0x00000000
        /*0030*/ 	.short	0x0001
        /*0032*/ 	.short	0x0008
        /*0034*/ 	.byte	0x00, 0xf5, 0x21, 0x00


	//----- nvinfo : EIATTR_KPARAM_INFO
	.align		4
.L_348:
        /*0038*/ 	.byte	0x04, 0x17
        /*003a*/ 	.short	(.L_350 - .L_349)
.L_349:
        /*003c*/ 	.word	0x00000000
        /*0040*/ 	.short	0x0000
        /*0042*/ 	.short	0x0000
        /*0044*/ 	.byte	0x00, 0xf5, 0x21, 0x00


	//----- nvinfo : EIATTR_SPARSE_MMA_MASK
	.align		4
.L_350:
        /*0048*/ 	.byte	0x03, 0x50
        /*004a*/ 	.short	0x0000


	//----- nvinfo : EIATTR_MAXREG_COUNT
	.align		4
        /*004c*/ 	.byte	0x03, 0x1b
        /*004e*/ 	.short	0x00ff


	//----- nvinfo : EIATTR_MERCURY_ISA_VERSION
	.align		4
        /*0050*/ 	.byte	0x03, 0x5f
        /*0052*/ 	.short	0x0101


	//----- nvinfo : EIATTR_VRC_CTA_INIT_COUNT
	.align		4
        /*0054*/ 	.byte	0x02, 0x4a
	.zero		1
	.zero		1


	//----- nvinfo : EIATTR_EXIT_INSTR_OFFSETS
	.align		4
        /*0058*/ 	.byte	0x04, 0x1c
        /*005a*/ 	.short	(.L_352 - .L_351)


	//   ....[0]....
.L_351:
        /*005c*/ 	.word	0x00000130


	//----- nvinfo : EIATTR_CBANK_PARAM_SIZE
	.align		4
.L_352:
        /*0060*/ 	.byte	0x03, 0x19
        /*0062*/ 	.short	0x0020


	//----- nvinfo : EIATTR_PARAM_CBANK
	.align		4
        /*0064*/ 	.byte	0x04, 0x0a
        /*0066*/ 	.short	(.L_354 - .L_353)
	.align		4
.L_353:
        /*0068*/ 	.word	index@(.nv.constant0._Z4isvvIiEvPT_S1_S1_Pi)
        /*006c*/ 	.short	0x0380
        /*006e*/ 	.short	0x0020


	//----- nvinfo : EIATTR_SW_WAR
	.align		4
.L_354:
        /*0070*/ 	.byte	0x04, 0x36
        /*0072*/ 	.short	(.L_356 - .L_355)
.L_355:
        /*0074*/ 	.word	0x00000008
.L_356:


//--------------------- .nv.info._Z4irvvIdEvPT_S1_S1_Pi --------------------------
	.section	.nv.info._Z4irvvIdEvPT_S1_S1_Pi,"",@"SHT_CUDA_INFO"
	.sectionflags	@""
	.align	4


	//----- nvinfo : EIATTR_CUDA_API_VERSION
	.align		4
        /*0000*/ 	.byte	0x04, 0x37
        /*0002*/ 	.short	(.L_358 - .L_357)
.L_357:
        /*0004*/ 	.word	0x00000082


	//----- nvinfo : EIATTR_KPARAM_INFO
	.align		4
.L_358:
        /*0008*/ 	.byte	0x04, 0x17
        /*000a*/ 	.short	(.L_360 - .L_359)
.L_359:
        /*000c*/ 	.word	0x00000000
        /*0010*/ 	.short	0x0003
        /*0012*/ 	.short	0x0018
        /*0014*/ 	.byte	0x00, 0xf5, 0x21, 0x00


	//----- nvinfo : EIATTR_KPARAM_INFO
	.align		4
.L_360:
        /*0018*/ 	.byte	0x04, 0x17
        /*001a*/ 	.short	(.L_362 - .L_361)
.L_361:
        /*001c*/ 	.word	0x00000000
        /*0020*/ 	.short	0x0002
        /*0022*/ 	.short	0x0010
        /*0024*/ 	.byte	0x00, 0xf5, 0x21, 0x00


	//----- nvinfo : EIATTR_KPARAM_INFO
	.align		4
.L_362:
        /*0028*/ 	.byte	0x04, 0x17
        /*002a*/ 	.short	(.L_364 - .L_363)
.L_363:
        /*002c*/ 	.word	0x00000000
        /*0030*/ 	.short	0x0001
        /*0032*/ 	.short	0x0008
        /*0034*/ 	.byte	0x00, 0xf5, 0x21, 0x00


	//----- nvinfo : EIATTR_KPARAM_INFO
	.align		4
.L_364:
        /*0038*/ 	.byte	0x04, 0x17
        /*003a*/ 	.short	(.L_366 - .L_365)
.L_365:
        /*003c*/ 	.word	0x00000000
        /*0040*/ 	.short	0x0000
        /*0042*/ 	.short	0x0000
        /*0044*/ 	.byte	0x00, 0xf5, 0x21, 0x00


	//----- nvinfo : EIATTR_SPARSE_MMA_MASK
	.align		4
.L_366:
        /*0048*/ 	.byte	0x03, 0x50
        /*004a*/ 	.short	0x0000


	//----- nvinfo : EIATTR_MAXREG_COUNT
	.align		4
        /*004c*/ 	.byte	0x03, 0x1b
        /*004e*/ 	.short	0x00ff


	//----- nvinfo : EIATTR_MERCURY_ISA_VERSION
	.align		4
        /*0050*/ 	.byte	0x03, 0x5f
        /*0052*/ 	.short	0x0101


	//----- nvinfo : EIATTR_VRC_CTA_INIT_COUNT
	.align		4
        /*0054*/ 	.byte	0x02, 0x4a
	.zero		1
	.zero		1


	//----- nvinfo : EIATTR_EXIT_INSTR_OFFSETS
	.align		4
        /*0058*/ 	.byte	0x04, 0x1c
        /*005a*/ 	.short	(.L_368 - .L_367)


	//   ....[0]....
.L_367:
        /*005c*/ 	.word	0x00000130


	//----- nvinfo : EIATTR_CBANK_PARAM_SIZE
	.align		4
.L_368:
        /*0060*/ 	.byte	0x03, 0x19
        /*0062*/ 	.short	0x0020


	//----- nvinfo : EIATTR_PARAM_CBANK
	.align		4
        /*0064*/ 	.byte	0x04, 0x0a
        /*0066*/ 	.short	(.L_370 - .L_369)
	.align		4
.L_369:
        /*0068*/ 	.word	index@(.nv.constant0._Z4irvvIdEvPT_S1_S1_Pi)
        /*006c*/ 	.short	0x0380
        /*006e*/ 	.short	0x0020


	//----- nvinfo : EIATTR_SW_WAR
	.align		4
.L_370:
        /*0070*/ 	.byte	0x04, 0x36
        /*0072*/ 	.short	(.L_372 - .L_371)
.L_371:
        /*0074*/ 	.word	0x00000008
.L_372:


//--------------------- .nv.info._Z4irvvIfEvPT_S1_S1_Pi --------------------------
	.section	.nv.info._Z4irvvIfEvPT_S1_S1_Pi,"",@"SHT_CUDA_INFO"
	.sectionflags	@""
	.align	4


	//----- nvinfo : EIATTR_CUDA_API_VERSION
	.align		4
        /*0000*/ 	.byte	0x04, 0x37
        /*0002*/ 	.short	(.L_374 - .L_373)
.L_373:
        /*0004*/ 	.word	0x00000082


	//----- nvinfo : EIATTR_KPARAM_INFO
	.align		4
.L_374:
        /*0008*/ 	.byte	0x04, 0x17
        /*000a*/ 	.short	(.L_376 - .L_375)
.L_375:
        /*000c*/ 	.word	0x00000000
        /*0010*/ 	.short	0x0003
        /*0012*/ 	.short	0x0018
        /*0014*/ 	.byte	0x00, 0xf5, 0x21, 0x00


	//----- nvinfo : EIATTR_KPARAM_INFO
	.align		4
.L_376:
        /*0018*/ 	.byte	0x04, 0x17
        /*001a*/ 	.short	(.L_378 - .L_377)
.L_377:
        /*001c*/ 	.word	0x00000000
        /*0020*/ 	.short	0x0002
        /*0022*/ 	.short	0x0010
        /*0024*/ 	.byte	0x00, 0xf5, 0x21, 0x00


	//----- nvinfo : EIATTR_KPARAM_INFO
	.align		4
.L_378:
        /*0028*/ 	.byte	0x04, 0x17
        /*002a*/ 	.short	(.L_380 - .L_379)
.L_379:
        /*002c*/ 	.word	0x00000000
        /*0030*/ 	.short	0x0001
        /*0032*/ 	.short	0x0008
        /*0034*/ 	.byte	0x00, 0xf5, 0x21, 0x00


	//----- nvinfo : EIATTR_KPARAM_INFO
	.align		4
.L_380:
        /*0038*/ 	.byte	0x04, 0x17
        /*003a*/ 	.short	(.L_382 - .L_381)
.L_381:
        /*003c*/ 	.word	0x00000000
        /*0040*/ 	.short	0x0000
        /*0042*/ 	.short	0x0000
        /*0044*/ 	.byte	0x00, 0xf5, 0x21, 0x00


	//----- nvinfo : EIATTR_SPARSE_MMA_MASK
	.align		4
.L_382:
        /*0048*/ 	.byte	0x03, 0x50
        /*004a*/ 	.short	0x0000


	//----- nvinfo : EIATTR_MAXREG_COUNT
	.align		4
        /*004c*/ 	.byte	0x03, 0x1b
        /*004e*/ 	.short	0x00ff


	//----- nvinfo : EIATTR_MERCURY_ISA_VERSION
	.align		4
        /*0050*/ 	.byte	0x03, 0x5f
        /*0052*/ 	.short	0x0101


	//----- nvinfo : EIATTR_VRC_CTA_INIT_COUNT
	.align		4
        /*0054*/ 	.byte	0x02, 0x4a
	.zero		1
	.zero		1


	//----- nvinfo : EIATTR_EXIT_INSTR_OFFSETS
	.align		4
        /*0058*/ 	.byte	0x04, 0x1c
        /*005a*/ 	.short	(.L_384 - .L_383)


	//   ....[0]....
.L_383:
        /*005c*/ 	.word	0x00000130


	//----- nvinfo : EIATTR_CBANK_PARAM_SIZE
	.align		4
.L_384:
        /*0060*/ 	.byte	0x03, 0x19
        /*0062*/ 	.short	0x0020


	//----- nvinfo : EIATTR_PARAM_CBANK
	.align		4
        /*0064*/ 	.byte	0x04, 0x0a
        /*0066*/ 	.short	(.L_386 - .L_385)
	.align		4
.L_385:
        /*0068*/ 	.word	index@(.nv.constant0._Z4irvvIfEvPT_S1_S1_Pi)
        /*006c*/ 	.short	0x0380
        /*006e*/ 	.short	0x0020


	//----- nvinfo : EIATTR_SW_WAR
	.align		4
.L_386:
        /*0070*/ 	.byte	0x04, 0x36
        /*0072*/ 	.short	(.L_388 - .L_387)
.L_387:
        /*0074*/ 	.word	0x00000008
.L_388:


//--------------------- .nv.info._Z4irvvIiEvPT_S1_S1_Pi --------------------------
	.section	.nv.info._Z4irvvIiEvPT_S1_S1_Pi,"",@"SHT_CUDA_INFO"
	.sectionflags	@""
	.align	4


	//----- nvinfo : EIATTR_CUDA_API_VERSION
	.align		4
        /*0000*/ 	.byte	0x04, 0x37
        /*0002*/ 	.short	(.L_390 - .L_389)
.L_389:
        /*0004*/ 	.word	0x00000082


	//----- nvinfo : EIATTR_KPARAM_INFO
	.align		4
.L_390:
        /*0008*/ 	.byte	0x04, 0x17
        /*000a*/ 	.short	(.L_392 - .L_391)
.L_391:
        /*000c*/ 	.word	0x00000000
        /*0010*/ 	.short	0x0003
        /*0012*/ 	.short	0x0018
        /*0014*/ 	.byte	0x00, 0xf5, 0x21, 0x00


	//----- nvinfo : EIATTR_KPARAM_INFO
	.align		4
.L_392:
        /*0018*/ 	.byte	0x04, 0x17
        /*001a*/ 	.short	(.L_394 - .L_393)
.L_393:
        /*001c*/ 	.word	0x00000000
        /*0020*/ 	.short	0x0002
        /*0022*/ 	.short	0x0010
        /*0024*/ 	.byte	0x00, 0xf5, 0x21, 0x00


	//----- nvinfo : EIATTR_KPARAM_INFO
	.align		4
.L_394:
        /*0028*/ 	.byte	0x04, 0x17
        /*002a*/ 	.short	(.L_396 - .L_395)
.L_395:
        /*002c*/ 	.word	0x00000000
        /*0030*/ 	.short	0x0001
        /*0032*/ 	.short	0x0008
        /*0034*/ 	.byte	0x00, 0xf5, 0x21, 0x00


	//----- nvinfo : EIATTR_KPARAM_INFO
	.align		4
.L_396:
        /*0038*/ 	.byte	0x04, 0x17
        /*003a*/ 	.short	(.L_398 - .L_397)
.L_397:
        /*003c*/ 	.word	0x00000000
        /*0040*/ 	.short	0x0000
        /*0042*/ 	.short	0x0000
        /*0044*/ 	.byte	0x00, 0xf5, 0x21, 0x00


	//----- nvinfo : EIATTR_SPARSE_MMA_MASK
	.align		4
.L_398:
        /*0048*/ 	.byte	0x03, 0x50
        /*004a*/ 	.short	0x0000


	//----- nvinfo : EIATTR_MAXREG_COUNT
	.align		4
        /*004c*/ 	.byte	0x03, 0x1b
        /*004e*/ 	.short	0x00ff


	//----- nvinfo : EIATTR_MERCURY_ISA_VERSION
	.align		4
        /*0050*/ 	.byte	0x03, 0x5f
        /*0052*/ 	.short	0x0101


	//----- nvinfo : EIATTR_VRC_CTA_INIT_COUNT
	.align		4
        /*0054*/ 	.byte	0x02, 0x4a
	.zero		1
	.zero		1


	//----- nvinfo : EIATTR_EXIT_INSTR_OFFSETS
	.align		4
        /*0058*/ 	.byte	0x04, 0x1c
        /*005a*/ 	.short	(.L_400 - .L_399)


	//   ....[0]....
.L_399:
        /*005c*/ 	.word	0x00000130


	//----- nvinfo : EIATTR_CBANK_PARAM_SIZE
	.align		4
.L_400:
        /*0060*/ 	.byte	0x03, 0x19
        /*0062*/ 	.short	0x0020


	//----- nvinfo : EIATTR_PARAM_CBANK
	.align		4
        /*0064*/ 	.byte	0x04, 0x0a
        /*0066*/ 	.short	(.L_402 - .L_401)
	.align		4
.L_401:
        /*0068*/ 	.word	index@(.nv.constant0._Z4irvvIiEvPT_S1_S1_Pi)
        /*006c*/ 	.short	0x0380
        /*006e*/ 	.short	0x0020


	//----- nvinfo : EIATTR_SW_WAR
	.align		4
.L_402:
        /*0070*/ 	.byte	0x04, 0x36
        /*0072*/ 	.short	(.L_404 - .L_403)
.L_403:
        /*0074*/ 	.word	0x00000008
.L_404:


//--------------------- .nv.info._Z4stvvIdEvPT_S1_S1_i --------------------------
	.section	.nv.info._Z4stvvIdEvPT_S1_S1_i,"",@"SHT_CUDA_INFO"
	.sectionflags	@""
	.align	4


	//----- nvinfo : EIATTR_CUDA_API_VERSION
	.align		4
        /*0000*/ 	.byte	0x04, 0x37
        /*0002*/ 	.short	(.L_406 - .L_405)
.L_405:
        /*0004*/ 	.word	0x00000082


	//----- nvinfo : EIATTR_KPARAM_INFO
	.align		4
.L_406:
        /*0008*/ 	.byte	0x04, 0x17
        /*000a*/ 	.short	(.L_408 - .L_407)
.L_407:
        /*000c*/ 	.word	0x00000000
        /*0010*/ 	.short	0x0003
        /*0012*/ 	.short	0x0018
        /*0014*/ 	.byte	0x00, 0xf0, 0x11, 0x00


	//----- nvinfo : EIATTR_KPARAM_INFO
	.align		4
.L_408:
        /*0018*/ 	.byte	0x04, 0x17
        /*001a*/ 	.short	(.L_410 - .L_409)
.L_409:
        /*001c*/ 	.word	0x00000000
        /*0020*/ 	.short	0x0002
        /*0022*/ 	.short	0x0010
        /*0024*/ 	.byte	0x00, 0xf5, 0x21, 0x00


	//----- nvinfo : EIATTR_KPARAM_INFO
	.align		4
.L_410:
        /*0028*/ 	.byte	0x04, 0x17
        /*002a*/ 	.short	(.L_412 - .L_411)
.L_411:
        /*002c*/ 	.word	0x00000000
        /*0030*/ 	.short	0x0001
        /*0032*/ 	.short	0x0008
        /*0034*/ 	.byte	0x00, 0xf5, 0x21, 0x00


	//----- nvinfo : EIATTR_KPARAM_INFO
	.align		4
.L_412:
        /*0038*/ 	.byte	0x04, 0x17
        /*003a*/ 	.short	(.L_414 - .L_413)
.L_413:
        /*003c*/ 	.word	0x00000000
        /*0040*/ 	.short	0x0000
        /*0042*/ 	.short	0x0000
        /*0044*/ 	.byte	0x00, 0xf5, 0x21, 0x00


	//----- nvinfo : EIATTR_SPARSE_MMA_MASK
	.align		4
.L_414:
        /*0048*/ 	.byte	0x03, 0x50
        /*004a*/ 	.short	0x0000


	//----- nvinfo : EIATTR_MAXREG_COUNT
	.align		4
        /*004c*/ 	.byte	0x03, 0x1b
        /*004e*/ 	.short	0x00ff


	//----- nvinfo : EIATTR_MERCURY_ISA_VERSION
	.align		4
        /*0050*/ 	.byte	0x03, 0x5f
        /*0052*/ 	.short	0x0101


	//----- nvinfo : EIATTR_VRC_CTA_INIT_COUNT
	.align		4
        /*0054*/ 	.byte	0x02, 0x4a
	.zero		1
	.zero		1


	//----- nvinfo : EIATTR_EXIT_INSTR_OFFSETS
	.align		4
        /*0058*/ 	.byte	0x04, 0x1c
        /*005a*/ 	.short	(.L_416 - .L_415)


	//   ....[0]....
.L_415:
        /*005c*/ 	.word	0x00000120


	//----- nvinfo : EIATTR_CBANK_PARAM_SIZE
	.align		4
.L_416:
        /*0060*/ 	.byte	0x03, 0x19
        /*0062*/ 	.short	0x001c


	//----- nvinfo : EIATTR_PARAM_CBANK
	.align		4
        /*0064*/ 	.byte	0x04, 0x0a
        /*0066*/ 	.short	(.L_418 - .L_417)
	.align		4
.L_417:
        /*0068*/ 	.word	index@(.nv.constant0._Z4stvvIdEvPT_S1_S1_i)
        /*006c*/ 	.short	0x0380
        /*006e*/ 	.short	0x001c


	//----- nvinfo : EIATTR_SW_WAR
	.align		4
.L_418:
        /*0070*/ 	.byte	0x04, 0x36
        /*0072*/ 	.short	(.L_420 - .L_419)
.L_419:
        /*0074*/ 	.word	0x00000008
.L_420:


//--------------------- .nv.info._Z4stvvIfEvPT_S1_S1_i --------------------------
	.section	.nv.info._Z4stvvIfEvPT_S1_S1_i,"",@"SHT_CUDA_INFO"
	.sectionflags	@""
	.align	4


	//----- nvinfo : EIATTR_CUDA_API_VERSION
	.align		4
        /*0000*/ 	.byte	0x04, 0x37
        /*0002*/ 	.short	(.L_422 - .L_421)
.L_421:
        /*0004*/ 	.word	0x00000082


	//----- nvinfo : EIATTR_KPARAM_INFO
	.align		4
.L_422:
        /*0008*/ 	.byte	0x04, 0x17
        /*000a*/ 	.short	(.L_424 - .L_423)
.L_423:
        /*000c*/ 	.word	0x00000000
        /*0010*/ 	.short	0x0003
        /*0012*/ 	.short	0x0018
        /*0014*/ 	.byte	0x00, 0xf0, 0x11, 0x00


	//----- nvinfo : EIATTR_KPARAM_INFO
	.align		4
.L_424:
        /*0018*/ 	.byte	0x04, 0x17
        /*001a*/ 	.short	(.L_426 - .L_425)
.L_425:
        /*001c*/ 	.word	0x00000000
        /*0020*/ 	.short	0x0002
        /*0022*/ 	.short	0x0010
        /*0024*/ 	.byte	0x00, 0xf5, 0x21, 0x00


	//----- nvinfo : EIATTR_KPARAM_INFO
	.align		4
.L_426:
        /*0028*/ 	.byte	0x04, 0x17
        /*002a*/ 	.short	(.L_428 - .L_427)
.L_427:
        /*002c*/ 	.word	0x00000000
        /*0030*/ 	.short	0x0001
        /*0032*/ 	.short	0x0008
        /*0034*/ 	.byte	0x00, 0xf5, 0x21, 0x00


	//----- nvinfo : EIATTR_KPARAM_INFO
	.align		4
.L_428:
        /*0038*/ 	.byte	0x04, 0x17
        /*003a*/ 	.short	(.L_430 - .L_429)
.L_429:
        /*003c*/ 	.word	0x00000000
        /*0040*/ 	.short	0x0000
        /*0042*/ 	.short	0x0000
        /*0044*/ 	.byte	0x00, 0xf5, 0x21, 0x00


	//----- nvinfo : EIATTR_SPARSE_MMA_MASK
	.align		4
.L_430:
        /*0048*/ 	.byte	0x03, 0x50
        /*004a*/ 	.short	0x0000


	//----- nvinfo : EIATTR_MAXREG_COUNT
	.align		4
        /*004c*/ 	.byte	0x03, 0x1b
        /*004e*/ 	.short	0x00ff


	//----- nvinfo : EIATTR_MERCURY_ISA_VERSION
	.align		4
        /*0050*/ 	.byte	0x03, 0x5f
        /*0052*/ 	.short	0x0101


	//----- nvinfo : EIATTR_VRC_CTA_INIT_COUNT
	.align		4
        /*0054*/ 	.byte	0x02, 0x4a
	.zero		1
	.zero		1


	//----- nvinfo : EIATTR_EXIT_INSTR_OFFSETS
	.align		4
        /*0058*/ 	.byte	0x04, 0x1c
        /*005a*/ 	.short	(.L_432 - .L_431)


	//   ....[0]....
.L_431:
        /*005c*/ 	.word	0x00000120


	//----- nvinfo : EIATTR_CBANK_PARAM_SIZE
	.align		4
.L_432:
        /*0060*/ 	.byte	0x03, 0x19
        /*0062*/ 	.short	0x001c


	//----- nvinfo : EIATTR_PARAM_CBANK
	.align		4
        /*0064*/ 	.byte	0x04, 0x0a
        /*0066*/ 	.short	(.L_434 - .L_433)
	.align		4
.L_433:
        /*0068*/ 	.word	index@(.nv.constant0._Z4stvvIfEvPT_S1_S1_i)
        /*006c*/ 	.short	0x0380
        /*006e*/ 	.short	0x001c


	//----- nvinfo : EIATTR_SW_WAR
	.align		4
.L_434:
        /*0070*/ 	.byte	0x04, 0x36
        /*0072*/ 	.short	(.L_436 - .L_435)
.L_435:
        /*0074*/ 	.word	0x00000008
.L_436:


//--------------------- .nv.info._Z4stvvIiEvPT_S1_S1_i --------------------------
	.section	.nv.info._Z4stvvIiEvPT_S1_S1_i,"",@"SHT_CUDA_INFO"
	.sectionflags	@""
	.align	4


	//----- nvinfo : EIATTR_CUDA_API_VERSION
	.align		4
        /*0000*/ 	.byte	0x04, 0x37
        /*0002*/ 	.short	(.L_438 - .L_437)
.L_437:
        /*0004*/ 	.word	0x00000082


	//----- nvinfo : EIATTR_KPARAM_INFO
	.align		4
.L_438:
        /*0008*/ 	.byte	0x04, 0x17
        /*000a*/ 	.short	(.L_440 - .L_439)
.L_439:
        /*000c*/ 	.word	0x00000000
        /*0010*/ 	.short	0x0003
        /*0012*/ 	.short	0x0018
        /*0014*/ 	.byte	0x00, 0xf0, 0x11, 0x00


	//----- nvinfo : EIATTR_KPARAM_INFO
	.align		4
.L_440:
        /*0018*/ 	.byte	0x04, 0x17
        /*001a*/ 	.short	(.L_442 - .L_441)
.L_441:
        /*001c*/ 	.word	0x00000000
        /*0020*/ 	.short	0x0002
        /*0022*/ 	.short	0x0010
        /*0024*/ 	.byte	0x00, 0xf5, 0x21, 0x00


	//----- nvinfo : EIATTR_KPARAM_INFO
	.align		4
.L_442:
        /*0028*/ 	.byte	0x04, 0x17
        /*002a*/ 	.short	(.L_444 - .L_443)
.L_443:
        /*002c*/ 	.word	0x00000000
        /*0030*/ 	.short	0x0001
        /*0032*/ 	.short	0x0008
        /*0034*/ 	.byte	0x00, 0xf5, 0x21, 0x00


	//----- nvinfo : EIATTR_KPARAM_INFO
	.align		4
.L_444:
        /*0038*/ 	.byte	0x04, 0x17
        /*003a*/ 	.short	(.L_446 - .L_445)
.L_445:
        /*003c*/ 	.word	0x00000000
        /*0040*/ 	.short	0x0000
        /*0042*/ 	.short	0x0000
        /*0044*/ 	.byte	0x00, 0xf5, 0x21, 0x00


	//----- nvinfo : EIATTR_SPARSE_MMA_MASK
	.align		4
.L_446:
        /*0048*/ 	.byte	0x03, 0x50
        /*004a*/ 	.short	0x0000


	//----- nvinfo : EIATTR_MAXREG_COUNT
	.align		4
        /*004c*/ 	.byte	0x03, 0x1b
        /*004e*/ 	.short	0x00ff


	//----- nvinfo : EIATTR_MERCURY_ISA_VERSION
	.align		4
        /*0050*/ 	.byte	0x03, 0x5f
        /*0052*/ 	.short	0x0101


	//----- nvinfo : EIATTR_VRC_CTA_INIT_COUNT
	.align		4
        /*0054*/ 	.byte	0x02, 0x4a
	.zero		1
	.zero		1


	//----- nvinfo : EIATTR_EXIT_INSTR_OFFSETS
	.align		4
        /*0058*/ 	.byte	0x04, 0x1c
        /*005a*/ 	.short	(.L_448 - .L_447)


	//   ....[0]....
.L_447:
        /*005c*/ 	.word	0x00000120


	//----- nvinfo : EIATTR_CBANK_PARAM_SIZE
	.align		4
.L_448:
        /*0060*/ 	.byte	0x03, 0x19
        /*0062*/ 	.short	0x001c


	//----- nvinfo : EIATTR_PARAM_CBANK
	.align		4
        /*0064*/ 	.byte	0x04, 0x0a
        /*0066*/ 	.short	(.L_450 - .L_449)
	.align		4
.L_449:
        /*0068*/ 	.word	index@(.nv.constant0._Z4stvvIiEvPT_S1_S1_i)
        /*006c*/ 	.short	0x0380
        /*006e*/ 	.short	0x001c


	//----- nvinfo : EIATTR_SW_WAR
	.align		4
.L_450:
        /*0070*/ 	.byte	0x04, 0x36
        /*0072*/ 	.short	(.L_452 - .L_451)
.L_451:
        /*0074*/ 	.word	0x00000008
.L_452:


//--------------------- .nv.info._Z4gevvIdEvPT_S1_S1_ --------------------------
	.section	.nv.info._Z4gevvIdEvPT_S1_S1_,"",@"SHT_CUDA_INFO"
	.sectionflags	@""
	.align	4


	//----- nvinfo : EIATTR_CUDA_API_VERSION
	.align		4
        /*0000*/ 	.byte	0x04, 0x37
        /*0002*/ 	.short	(.L_454 - .L_453)
.L_453:
        /*0004*/ 	.word	0x00000082


	//----- nvinfo : EIATTR_KPARAM_INFO
	.align		4
.L_454:
        /*0008*/ 	.byte	0x04, 0x17
        /*000a*/ 	.short	(.L_456 - .L_455)
.L_455:
        /*000c*/ 	.word	0x00000000
        /*0010*/ 	.short	0x0002
        /*0012*/ 	.short	0x0010
        /*0014*/ 	.byte	0x00, 0xf5, 0x21, 0x00


	//----- nvinfo : EIATTR_KPARAM_INFO
	.align		4
.L_456:
        /*0018*/ 	.byte	0x04, 0x17
        /*001a*/ 	.short	(.L_458 - .L_457)
.L_457:
        /*001c*/ 	.word	0x00000000
        /*0020*/ 	.short	0x0001
        /*0022*/ 	.short	0x0008
        /*0024*/ 	.byte	0x00, 0xf5, 0x21, 0x00


	//----- nvinfo : EIATTR_KPARAM_INFO
	.align		4
.L_458:
        /*0028*/ 	.byte	0x04, 0x17
        /*002a*/ 	.short	(.L_460 - .L_459)
.L_459:
        /*002c*/ 	.word	0x00000000
        /*0030*/ 	.short	0x0000
        /*0032*/ 	.short	0x0000
        /*0034*/ 	.byte	0x00, 0xf5, 0x21, 0x00


	//----- nvinfo : EIATTR_SPARSE_MMA_MASK
	.align		4
.L_460:
        /*0038*/ 	.byte	0x03, 0x50
        /*003a*/ 	.short	0x0000


	//----- nvinfo : EIATTR_MAXREG_COUNT
	.align		4
        /*003c*/ 	.byte	0x03, 0x1b
        /*003e*/ 	.short	0x00ff


	//----- nvinfo : EIATTR_MERCURY_ISA_VERSION
	.align		4
        /*0040*/ 	.byte	0x03, 0x5f
        /*0042*/ 	.short	0x0101


	//----- nvinfo : EIATTR_VRC_CTA_INIT_COUNT
	.align		4
        /*0044*/ 	.byte	0x02, 0x4a
	.zero		1
	.zero		1


	//----- nvinfo : EIATTR_EXIT_INSTR_OFFSETS
	.align		4
        /*0048*/ 	.byte	0x04, 0x1c
        /*004a*/ 	.short	(.L_462 - .L_461)


	//   ....[0]....
.L_461:
        /*004c*/ 	.word	0x00000100


	//----- nvinfo : EIATTR_CBANK_PARAM_SIZE
	.align		4
.L_462:
        /*0050*/ 	.byte	0x03, 0x19
        /*0052*/ 	.short	0x0018


	//----- nvinfo : EIATTR_PARAM_CBANK
	.align		4
        /*0054*/ 	.byte	0x04, 0x0a
        /*0056*/ 	.short	(.L_464 - .L_463)
	.align		4
.L_463:
        /*0058*/ 	.word	index@(.nv.constant0._Z4gevvIdEvPT_S1_S1_)
        /*005c*/ 	.short	0x0380
        /*005e*/ 	.short	0x0018


	//----- nvinfo : EIATTR_SW_WAR
	.align		4
.L_464:
        /*0060*/ 	.byte	0x04, 0x36
        /*0062*/ 	.short	(.L_466 - .L_465)
.L_465:
        /*0064*/ 	.word	0x00000008
.L_466:


//--------------------- .nv.info._Z4gevvIfEvPT_S1_S1_ --------------------------
	.section	.nv.info._Z4gevvIfEvPT_S1_S1_,"",@"SHT_CUDA_INFO"
	.sectionflags	@""
	.align	4


	//----- nvinfo : EIATTR_CUDA_API_VERSION
	.align		4
        /*0000*/ 	.byte	0x04, 0x37
        /*0002*/ 	.short	(.L_468 - .L_467)
.L_467:
        /*0004*/ 	.word	0x00000082


	//----- nvinfo : EIATTR_KPARAM_INFO
	.align		4
.L_468:
        /*0008*/ 	.byte	0x04, 0x17
        /*000a*/ 	.short	(.L_470 - .L_469)
.L_469:
        /*000c*/ 	.word	0x00000000
        /*0010*/ 	.short	0x0002
        /*0012*/ 	.short	0x0010
        /*0014*/ 	.byte	0x00, 0xf5, 0x21, 0x00


	//----- nvinfo : EIATTR_KPARAM_INFO
	.align		4
.L_470:
        /*0018*/ 	.byte	0x04, 0x17
        /*001a*/ 	.short	(.L_472 - .L_471)
.L_471:
        /*001c*/ 	.word	0x00000000
        /*0020*/ 	.short	0x0001
        /*0022*/ 	.short	0x0008
        /*0024*/ 	.byte	0x00, 0xf5, 0x21, 0x00


	//----- nvinfo : EIATTR_KPARAM_INFO
	.align		4
.L_472:
        /*0028*/ 	.byte	0x04, 0x17
        /*002a*/ 	.short	(.L_474 - .L_473)
.L_473:
        /*002c*/ 	.word	0x00000000
        /*0030*/ 	.short	0x0000
        /*0032*/ 	.short	0x0000
        /*0034*/ 	.byte	0x00, 0xf5, 0x21, 0x00


	//----- nvinfo : EIATTR_SPARSE_MMA_MASK
	.align		4
.L_474:
        /*0038*/ 	.byte	0x03, 0x50
        /*003a*/ 	.short	0x0000


	//----- nvinfo : EIATTR_MAXREG_COUNT
	.align		4
        /*003c*/ 	.byte	0x03, 0x1b
        /*003e*/ 	.short	0x00ff


	//----- nvinfo : EIATTR_MERCURY_ISA_VERSION
	.align		4
        /*0040*/ 	.byte	0x03, 0x5f
        /*0042*/ 	.short	0x0101


	//----- nvinfo : EIATTR_VRC_CTA_INIT_COUNT
	.align		4
        /*0044*/ 	.byte	0x02, 0x4a
	.zero		1
	.zero		1


	//----- nvinfo : EIATTR_EXIT_INSTR_OFFSETS
	.align		4
        /*0048*/ 	.byte	0x04, 0x1c
        /*004a*/ 	.short	(.L_476 - .L_475)


	//   ....[0]....
.L_475:
        /*004c*/ 	.word	0x00000100


	//----- nvinfo : EIATTR_CBANK_PARAM_SIZE
	.align		4
.L_476:
        /*0050*/ 	.byte	0x03, 0x19
        /*0052*/ 	.short	0x0018


	//----- nvinfo : EIATTR_PARAM_CBANK
	.align		4
        /*0054*/ 	.byte	0x04, 0x0a
        /*0056*/ 	.short	(.L_478 - .L_477)
	.align		4
.L_477:
        /*0058*/ 	.word	index@(.nv.constant0._Z4gevvIfEvPT_S1_S1_)
        /*005c*/ 	.short	0x0380
        /*005e*/ 	.short	0x0018


	//----- nvinfo : EIATTR_SW_WAR
	.align		4
.L_478:
        /*0060*/ 	.byte	0x04, 0x36
        /*0062*/ 	.short	(.L_480 - .L_479)
.L_479:
        /*0064*/ 	.word	0x00000008
.L_480:


//--------------------- .nv.info._Z4gevvIiEvPT_S1_S1_ --------------------------
	.section	.nv.info._Z4gevvIiEvPT_S1_S1_,"",@"SHT_CUDA_INFO"
	.sectionflags	@""
	.align	4


	//----- nvinfo : EIATTR_CUDA_API_VERSION
	.align		4
        /*0000*/ 	.byte	0x04, 0x37
        /*0002*/ 	.short	(.L_482 - .L_481)
.L_481:
        /*0004*/ 	.word	0x00000082


	//----- nvinfo : EIATTR_KPARAM_INFO
	.align		4
.L_482:
        /*0008*/ 	.byte	0x04, 0x17
        /*000a*/ 	.short	(.L_484 - .L_483)
.L_483:
        /*000c*/ 	.word	0x00000000
        /*0010*/ 	.short	0x0002
        /*0012*/ 	.short	0x0010
        /*0014*/ 	.byte	0x00, 0xf5, 0x21, 0x00


	//----- nvinfo : EIATTR_KPARAM_INFO
	.align		4
.L_484:
        /*0018*/ 	.byte	0x04, 0x17
        /*001a*/ 	.short	(.L_486 - .L_485)
.L_485:
        /*001c*/ 	.word	0x00000000
        /*0020*/ 	.short	0x0001
        /*0022*/ 	.short	0x0008
        /*0024*/ 	.byte	0x00, 0xf5, 0x21, 0x00


	//----- nvinfo : EIATTR_KPARAM_INFO
	.align		4
.L_486:
        /*0028*/ 	.byte	0x04, 0x17
        /*002a*/ 	.short	(.L_488 - .L_487)
.L_487:
        /*002c*/ 	.word	0x00000000
        /*0030*/ 	.short	0x0000
        /*0032*/ 	.short	0x0000
        /*0034*/ 	.byte	0x00, 0xf5, 0x21, 0x00


	//----- nvinfo : EIATTR_SPARSE_MMA_MASK
	.align		4
.L_488:
        /*0038*/ 	.byte	0x03, 0x50
        /*003a*/ 	.short	0x0000


	//----- nvinfo : EIATTR_MAXREG_COUNT
	.align		4
        /*003c*/ 	.byte	0x03, 0x1b
        /*003e*/ 	.short	0x00ff


	//----- nvinfo : EIATTR_MERCURY_ISA_VERSION
	.align		4
        /*0040*/ 	.byte	0x03, 0x5f
        /*0042*/ 	.short	0x0101


	//----- nvinfo : EIATTR_VRC_CTA_INIT_COUNT
	.align		4
        /*0044*/ 	.byte	0x02, 0x4a
	.zero		1
	.zero		1


	//----- nvinfo : EIATTR_EXIT_INSTR_OFFSETS
	.align		4
        /*0048*/ 	.byte	0x04, 0x1c
        /*004a*/ 	.short	(.L_490 - .L_489)


	//   ....[0]....
.L_489:
        /*004c*/ 	.word	0x00000100


	//----- nvinfo : EIATTR_CBANK_PARAM_SIZE
	.align		4
.L_490:
        /*0050*/ 	.byte	0x03, 0x19
        /*0052*/ 	.short	0x0018


	//----- nvinfo : EIATTR_PARAM_CBANK
	.align		4
        /*0054*/ 	.byte	0x04, 0x0a
        /*0056*/ 	.short	(.L_492 - .L_491)
	.align		4
.L_491:
        /*0058*/ 	.word	index@(.nv.constant0._Z4gevvIiEvPT_S1_S1_)
        /*005c*/ 	.short	0x0380
        /*005e*/ 	.short	0x0018


	//----- nvinfo : EIATTR_SW_WAR
	.align		4
.L_492:
        /*0060*/ 	.byte	0x04, 0x36
        /*0062*/ 	.short	(.L_494 - .L_493)
.L_493:
        /*0064*/ 	.word	0x00000008
.L_494:


//--------------------- .nv.info._Z4cudfIdEvPT_   --------------------------
	.section	.nv.info._Z4cudfIdEvPT_,"",@"SHT_CUDA_INFO"
	.sectionflags	@""
	.align	4


	//----- nvinfo : EIATTR_CUDA_API_VERSION
	.align		4
        /*0000*/ 	.byte	0x04, 0x37
        /*0002*/ 	.short	(.L_496 - .L_495)
.L_495:
        /*0004*/ 	.word	0x00000082


	//----- nvinfo : EIATTR_KPARAM_INFO
	.align		4
.L_496:
        /*0008*/ 	.byte	0x04, 0x17
        /*000a*/ 	.short	(.L_498 - .L_497)
.L_497:
        /*000c*/ 	.word	0x00000000
        /*0010*/ 	.short	0x0000
        /*0012*/ 	.short	0x0000
        /*0014*/ 	.byte	0x00, 0xf5, 0x21, 0x00


	//----- nvinfo : EIATTR_SPARSE_MMA_MASK
	.align		4
.L_498:
        /*0018*/ 	.byte	0x03, 0x50
        /*001a*/ 	.short	0x0000


	//----- nvinfo : EIATTR_MAXREG_COUNT
	.align		4
        /*001c*/ 	.byte	0x03, 0x1b
        /*001e*/ 	.short	0x00ff


	//----- nvinfo : EIATTR_MERCURY_ISA_VERSION
	.align		4
        /*0020*/ 	.byte	0x03, 0x5f
        /*0022*/ 	.short	0x0101


	//----- nvinfo : EIATTR_VRC_CTA_INIT_COUNT
	.align		4
        /*0024*/ 	.byte	0x02, 0x4a
	.zero		1
	.zero		1


	//----- nvinfo : EIATTR_EXIT_INSTR_OFFSETS
	.align		4
        /*0028*/ 	.byte	0x04, 0x1c
        /*002a*/ 	.short	(.L_500 - .L_499)


	//   ....[0]....
.L_499:
        /*002c*/ 	.word	0x00000500


	//----- nvinfo : EIATTR_CBANK_PARAM_SIZE
	.align		4
.L_500:
        /*0030*/ 	.byte	0x03, 0x19
        /*0032*/ 	.short	0x0008


	//----- nvinfo : EIATTR_PARAM_CBANK
	.align		4
        /*0034*/ 	.byte	0x04, 0x0a
        /*0036*/ 	.short	(.L_502 - .L_501)
	.align		4
.L_501:
        /*0038*/ 	.word	index@(.nv.constant0._Z4cudfIdEvPT_)
        /*003c*/ 	.short	0x0380
        /*003e*/ 	.short	0x0008


	//----- nvinfo : EIATTR_SW_WAR
	.align		4
.L_502:
        /*0040*/ 	.byte	0x04, 0x36
        /*0042*/ 	.short	(.L_504 - .L_503)
.L_503:
        /*0044*/ 	.word	0x00000008
.L_504:


//--------------------- .nv.info._Z4cudfIfEvPT_   --------------------------
	.section	.nv.info._Z4cudfIfEvPT_,"",@"SHT_CUDA_INFO"
	.sectionflags	@""
	.align	4


	//----- nvinfo : EIATTR_CUDA_API_VERSION
	.align		4
        /*0000*/ 	.byte	0x04, 0x37
        /*0002*/ 	.short	(.L_506 - .L_505)
.L_505:
        /*0004*/ 	.word	0x00000082


	//----- nvinfo : EIATTR_KPARAM_INFO
	.align		4
.L_506:
        /*0008*/ 	.byte	0x04, 0x17
        /*000a*/ 	.short	(.L_508 - .L_507)
.L_507:
        /*000c*/ 	.word	0x00000000
        /*0010*/ 	.short	0x0000
        /*0012*/ 	.short	0x0000
        /*0014*/ 	.byte	0x00, 0xf5, 0x21, 0x00


	//----- nvinfo : EIATTR_SPARSE_MMA_MASK
	.align		4
.L_508:
        /*0018*/ 	.byte	0x03, 0x50
        /*001a*/ 	.short	0x0000


	//----- nvinfo : EIATTR_MAXREG_COUNT
	.align		4
        /*001c*/ 	.byte	0x03, 0x1b
        /*001e*/ 	.short	0x00ff


	//----- nvinfo : EIATTR_MERCURY_ISA_VERSION
	.align		4
        /*0020*/ 	.byte	0x03, 0x5f
        /*0022*/ 	.short	0x0101


	//----- nvinfo : EIATTR_VRC_CTA_INIT_COUNT
	.align		4
        /*0024*/ 	.byte	0x02, 0x4a
	.zero		1
	.zero		1


	//----- nvinfo : EIATTR_EXIT_INSTR_OFFSETS
	.align		4
        /*0028*/ 	.byte	0x04, 0x1c
        /*002a*/ 	.short	(.L_510 - .L_509)


	//   ....[0]....
.L_509:
        /*002c*/ 	.word	0x00000500


	//----- nvinfo : EIATTR_CBANK_PARAM_SIZE
	.align		4
.L_510:
        /*0030*/ 	.byte	0x03, 0x19
        /*0032*/ 	.short	0x0008


	//----- nvinfo : EIATTR_PARAM_CBANK
	.align		4
        /*0034*/ 	.byte	0x04, 0x0a
        /*0036*/ 	.short	(.L_512 - .L_511)
	.align		4
.L_511:
        /*0038*/ 	.word	index@(.nv.constant0._Z4cudfIfEvPT_)
        /*003c*/ 	.short	0x0380
        /*003e*/ 	.short	0x0008


	//----- nvinfo : EIATTR_SW_WAR
	.align		4
.L_512:
        /*0040*/ 	.byte	0x04, 0x36
        /*0042*/ 	.short	(.L_514 - .L_513)
.L_513:
        /*0044*/ 	.word	0x00000008
.L_514:


//--------------------- .nv.info._Z4cudfIiEvPT_   --------------------------
	.section	.nv.info._Z4cudfIiEvPT_,"",@"SHT_CUDA_INFO"
	.sectionflags	@""
	.align	4


	//----- nvinfo : EIATTR_CUDA_API_VERSION
	.align		4
        /*0000*/ 	.byte	0x04, 0x37
        /*0002*/ 	.short	(.L_516 - .L_515)
.L_515:
        /*0004*/ 	.word	0x00000082


	//----- nvinfo : EIATTR_KPARAM_INFO
	.align		4
.L_516:
        /*0008*/ 	.byte	0x04, 0x17
        /*000a*/ 	.short	(.L_518 - .L_517)
.L_517:
        /*000c*/ 	.word	0x00000000
        /*0010*/ 	.short	0x0000
        /*0012*/ 	.short	0x0000
        /*0014*/ 	.byte	0x00, 0xf5, 0x21, 0x00


	//----- nvinfo : EIATTR_SPARSE_MMA_MASK
	.align		4
.L_518:
        /*0018*/ 	.byte	0x03, 0x50
        /*001a*/ 	.short	0x0000


	//----- nvinfo : EIATTR_MAXREG_COUNT
	.align		4
        /*001c*/ 	.byte	0x03, 0x1b
        /*001e*/ 	.short	0x00ff


	//----- nvinfo : EIATTR_MERCURY_ISA_VERSION
	.align		4
        /*0020*/ 	.byte	0x03, 0x5f
        /*0022*/ 	.short	0x0101


	//----- nvinfo : EIATTR_VRC_CTA_INIT_COUNT
	.align		4
        /*0024*/ 	.byte	0x02, 0x4a
	.zero		1
	.zero		1


	//----- nvinfo : EIATTR_EXIT_INSTR_OFFSETS
	.align		4
        /*0028*/ 	.byte	0x04, 0x1c
        /*002a*/ 	.short	(.L_520 - .L_519)


	//   ....[0]....
.L_519:
        /*002c*/ 	.word	0x00000480


	//----- nvinfo : EIATTR_CBANK_PARAM_SIZE
	.align		4
.L_520:
        /*0030*/ 	.byte	0x03, 0x19
        /*0032*/ 	.short	0x0008


	//----- nvinfo : EIATTR_PARAM_CBANK
	.align		4
        /*0034*/ 	.byte	0x04, 0x0a
        /*0036*/ 	.short	(.L_522 - .L_521)
	.align		4
.L_521:
        /*0038*/ 	.word	index@(.nv.constant0._Z4cudfIiEvPT_)
        /*003c*/ 	.short	0x0380
        /*003e*/ 	.short	0x0008


	//----- nvinfo : EIATTR_SW_WAR
	.align		4
.L_522:
        /*0040*/ 	.byte	0x04, 0x36
        /*0042*/ 	.short	(.L_524 - .L_523)
.L_523:
        /*0044*/ 	.word	0x00000008
.L_524:


//--------------------- .nv.info._Z4compIdEvPT_   --------------------------
	.section	.nv.info._Z4compIdEvPT_,"",@"SHT_CUDA_INFO"
	.sectionflags	@""
	.align	4


	//----- nvinfo : EIATTR_CUDA_API_VERSION
	.align		4
        /*0000*/ 	.byte	0x04, 0x37
        /*0002*/ 	.short	(.L_526 - .L_525)
.L_525:
        /*0004*/ 	.word	0x00000082


	//----- nvinfo : EIATTR_KPARAM_INFO
	.align		4
.L_526:
        /*0008*/ 	.byte	0x04, 0x17
        /*000a*/ 	.short	(.L_528 - .L_527)
.L_527:
        /*000c*/ 	.word	0x00000000
        /*0010*/ 	.short	0x0000
        /*0012*/ 	.short	0x0000
        /*0014*/ 	.byte	0x00, 0xf5, 0x21, 0x00


	//----- nvinfo : EIATTR_SPARSE_MMA_MASK
	.align		4
.L_528:
        /*0018*/ 	.byte	0x03, 0x50
        /*001a*/ 	.short	0x0000


	//----- nvinfo : EIATTR_MAXREG_COUNT
	.align		4
        /*001c*/ 	.byte	0x03, 0x1b
        /*001e*/ 	.short	0x00ff


	//----- nvinfo : EIATTR_MERCURY_ISA_VERSION
	.align		4
        /*0020*/ 	.byte	0x03, 0x5f
        /*0022*/ 	.short	0x0101


	//----- nvinfo : EIATTR_VRC_CTA_INIT_COUNT
	.align		4
        /*0024*/ 	.byte	0x02, 0x4a
	.zero		1
	.zero		1


	//----- nvinfo : EIATTR_EXIT_INSTR_OFFSETS
	.align		4
        /*0028*/ 	.byte	0x04, 0x1c
        /*002a*/ 	.short	(.L_530 - .L_529)


	//   ....[0]....
.L_529:
        /*002c*/ 	.word	0x00000b80


	//----- nvinfo : EIATTR_CBANK_PARAM_SIZE
	.align		4
.L_530:
        /*0030*/ 	.byte	0x03, 0x19
        /*0032*/ 	.short	0x0008


	//----- nvinfo : EIATTR_PARAM_CBANK
	.align		4
        /*0034*/ 	.byte	0x04, 0x0a
        /*0036*/ 	.short	(.L_532 - .L_531)
	.align		4
.L_531:
        /*0038*/ 	.word	index@(.nv.constant0._Z4compIdEvPT_)
        /*003c*/ 	.short	0x0380
        /*003e*/ 	.short	0x0008


	//----- nvinfo : EIATTR_SW_WAR
	.align		4
.L_532:
        /*0040*/ 	.byte	0x04, 0x36
        /*0042*/ 	.short	(.L_534 - .L_533)
.L_533:
        /*0044*/ 	.word	0x00000008
.L_534:


//--------------------- .nv.info._Z4compIfEvPT_   --------------------------
	.section	.nv.info._Z4compIfEvPT_,"",@"SHT_CUDA_INFO"
	.sectionflags	@""
	.align	4


	//----- nvinfo : EIATTR_CUDA_API_VERSION
	.align		4
        /*0000*/ 	.byte	0x04, 0x37
        /*0002*/ 	.short	(.L_536 - .L_535)
.L_535:
        /*0004*/ 	.word	0x00000082


	//----- nvinfo : EIATTR_KPARAM_INFO
	.align		4
.L_536:
        /*0008*/ 	.byte	0x04, 0x17
        /*000a*/ 	.short	(.L_538 - .L_537)
.L_537:
        /*000c*/ 	.word	0x00000000
        /*0010*/ 	.short	0x0000
        /*0012*/ 	.short	0x0000
        /*0014*/ 	.byte	0x00, 0xf5, 0x21, 0x00


	//----- nvinfo : EIATTR_SPARSE_MMA_MASK
	.align		4
.L_538:
        /*0018*/ 	.byte	0x03, 0x50
        /*001a*/ 	.short	0x0000


	//----- nvinfo : EIATTR_MAXREG_COUNT
	.align		4
        /*001c*/ 	.byte	0x03, 0x1b
        /*001e*/ 	.short	0x00ff


	//----- nvinfo : EIATTR_MERCURY_ISA_VERSION
	.align		4
        /*0020*/ 	.byte	0x03, 0x5f
        /*0022*/ 	.short	0x0101


	//----- nvinfo : EIATTR_VRC_CTA_INIT_COUNT
	.align		4
        /*0024*/ 	.byte	0x02, 0x4a
	.zero		1
	.zero		1


	//----- nvinfo : EIATTR_EXIT_INSTR_OFFSETS
	.align		4
        /*0028*/ 	.byte	0x04, 0x1c
        /*002a*/ 	.short	(.L_540 - .L_539)


	//   ....[0]....
.L_539:
        /*002c*/ 	.word	0x00000bc0


	//----- nvinfo : EIATTR_CBANK_PARAM_SIZE
	.align		4
.L_540:
        /*0030*/ 	.byte	0x03, 0x19
        /*0032*/ 	.short	0x0008


	//----- nvinfo : EIATTR_PARAM_CBANK
	.align		4
        /*0034*/ 	.byte	0x04, 0x0a
        /*0036*/ 	.short	(.L_542 - .L_541)
	.align		4
.L_541:
        /*0038*/ 	.word	index@(.nv.constant0._Z4compIfEvPT_)
        /*003c*/ 	.short	0x0380
        /*003e*/ 	.short	0x0008


	//----- nvinfo : EIATTR_SW_WAR
	.align		4
.L_542:
        /*0040*/ 	.byte	0x04, 0x36
        /*0042*/ 	.short	(.L_544 - .L_543)
.L_543:
        /*0044*/ 	.word	0x00000008
.L_544:


//--------------------- .nv.info._Z4compIiEvPT_   --------------------------
	.section	.nv.info._Z4compIiEvPT_,"",@"SHT_CUDA_INFO"
	.sectionflags	@""
	.align	4


	//----- nvinfo : EIATTR_CUDA_API_VERSION
	.align		4
        /*0000*/ 	.byte	0x04, 0x37
        /*0002*/ 	.short	(.L_546 - .L_545)
.L_545:
        /*0004*/ 	.word	0x00000082


	//----- nvinfo : EIATTR_KPARAM_INFO
	.align		4
.L_546:
        /*0008*/ 	.byte	0x04, 0x17
        /*000a*/ 	.short	(.L_548 - .L_547)
.L_547:
        /*000c*/ 	.word	0x00000000
        /*0010*/ 	.short	0x0000
        /*0012*/ 	.short	0x0000
        /*0014*/ 	.byte	0x00, 0xf5, 0x21, 0x00


	//----- nvinfo : EIATTR_SPARSE_MMA_MASK
	.align		4
.L_548:
        /*0018*/ 	.byte	0x03, 0x50
        /*001a*/ 	.short	0x0000


	//----- nvinfo : EIATTR_MAXREG_COUNT
	.align		4
        /*001c*/ 	.byte	0x03, 0x1b
        /*001e*/ 	.short	0x00ff


	//----- nvinfo : EIATTR_MERCURY_ISA_VERSION
	.align		4
        /*0020*/ 	.byte	0x03, 0x5f
        /*0022*/ 	.short	0x0101


	//----- nvinfo : EIATTR_VRC_CTA_INIT_COUNT
	.align		4
        /*0024*/ 	.byte	0x02, 0x4a
	.zero		1
	.zero		1


	//----- nvinfo : EIATTR_EXIT_INSTR_OFFSETS
	.align		4
        /*0028*/ 	.byte	0x04, 0x1c
        /*002a*/ 	.short	(.L_550 - .L_549)


	//   ....[0]....
.L_549:
        /*002c*/ 	.word	0x00000b30


	//----- nvinfo : EIATTR_CBANK_PARAM_SIZE
	.align		4
.L_550:
        /*0030*/ 	.byte	0x03, 0x19
        /*0032*/ 	.short	0x0008


	//----- nvinfo : EIATTR_PARAM_CBANK
	.align		4
        /*0034*/ 	.byte	0x04, 0x0a
        /*0036*/ 	.short	(.L_552 - .L_551)
	.align		4
.L_551:
        /*0038*/ 	.word	index@(.nv.constant0._Z4compIiEvPT_)
        /*003c*/ 	.short	0x0380
        /*003e*/ 	.short	0x0008


	//----- nvinfo : EIATTR_SW_WAR
	.align		4
.L_552:
        /*0040*/ 	.byte	0x04, 0x36
        /*0042*/ 	.short	(.L_554 - .L_553)
.L_553:
        /*0044*/ 	.word	0x00000008
.L_554:


//--------------------- .nv.callgraph             --------------------------
	.section	.nv.callgraph,"",@"SHT_CUDA_CALLGRAPH"
	.align	4
	.sectionentsize	8
	.align		4
        /*0000*/ 	.word	0x00000000
	.align		4
        /*0004*/ 	.word	0xffffffff
	.align		4
        /*0008*/ 	.word	0x00000000
	.align		4
        /*000c*/ 	.word	0xfffffffe
	.align		4
        /*0010*/ 	.word	0x00000000
	.align		4
        /*0014*/ 	.word	0xfffffffd
	.align		4
        /*0018*/ 	.word	0x00000000
	.align		4
        /*001c*/ 	.word	0xfffffffc


//--------------------- .nv.constant4             --------------------------
	.section	.nv.constant4,"a",@progbits
	.align	8
	.align		8
.nv.constant4:
        /*0000*/ 	.dword	precalc_xorwow_matrix
	.align		8
        /*0008*/ 	.dword	precalc_xorwow_offset_matrix
	.align		8
        /*0010*/ 	.dword	mrg32k3aM1
	.align		8
        /*0018*/ 	.dword	mrg32k3aM2
	.align		8
        /*0020*/ 	.dword	mrg32k3aM1SubSeq
	.align		8
        /*0028*/ 	.dword	mrg32k3aM2SubSeq
	.align		8
        /*0030*/ 	.dword	mrg32k3aM1Seq
	.align		8
        /*0038*/ 	.dword	mrg32k3aM2Seq


//--------------------- .nv.constant3             --------------------------
	.section	.nv.constant3,"a",@progbits
	.align	8
.nv.constant3:
	.type		__cr_lgamma_table,@object
	.size		__cr_lgamma_table,(.L_8 - __cr_lgamma_table)
__cr_lgamma_table:
        /*0000*/ 	.byte	0x00, 0x00, 0x00, 0x00, 0x00, 0x00, 0x00, 0x00, 0x00, 0x00, 0x00, 0x00, 0x00, 0x00, 0x00, 0x00
        /*0010*/ 	.byte	0xef, 0x39, 0xfa, 0xfe, 0x42, 0x2e, 0xe6, 0x3f, 0x02, 0x20, 0x2a, 0xfa, 0x0b, 0xab, 0xfc, 0x3f
        /*0020*/ 	.byte	0xf9, 0x2c, 0x92, 0x7c, 0xa7, 0x6c, 0x09, 0x40, 0xc9, 0x79, 0x44, 0x3c, 0x64, 0x26, 0x13, 0x40
        /*0030*/ 	.byte	0xca, 0x01, 0xcf, 0x3a, 0x27, 0x51, 0x1a, 0x40, 0x30, 0xcc, 0x2d, 0xf3, 0xe1, 0x0c, 0x21, 0x40
        /*0040*/ 	.byte	0x0d, 0xb7, 0xfc, 0x82, 0x8e, 0x35, 0x25, 0x40
.L_8:


//--------------------- .text._Z4randIdEvPT_i     --------------------------
	.section	.text._Z4randIdEvPT_i,"ax",@progbits
	.align	128
        .global         _Z4randIdEvPT_i
        .type           _Z4randIdEvPT_i,@function
        .size           _Z4randIdEvPT_i,(.L_x_111 - _Z4randIdEvPT_i)
        .other          _Z4randIdEvPT_i,@"STO_CUDA_ENTRY STV_DEFAULT"
_Z4randIdEvPT_i:
.text._Z4randIdEvPT_i:
[----:B------:R-:W0:Y:S01]  /*0000*/  LDC R1, c[0x0][0x37c] ;  /* 0x0000df00ff017b82 */ /* 0x000e220000000800 */
[----:B------:R-:W1:Y:S07]  /*0010*/  S2R R3, SR_TID.X ;  /* 0x0000000000037919 */ /* 0x000e6e0000002100 */
[----:B------:R-:W1:Y:S01]  /*0020*/  S2UR UR4, SR_CTAID.X ;  /* 0x00000000000479c3 */ /* 0x000e620000002500 */
[----:B0-----:R-:W-:Y:S01]  /*0030*/  VIADD R1, R1, 0xffffffd0 ;  /* 0xffffffd001017836 */ /* 0x001fe20000000000 */
[----:B------:R-:W0:Y:S01]  /*0040*/  LDCU.64 UR6, c[0x0][0x358] ;  /* 0x00006b00ff0677ac */ /* 0x000e220008000a00 */
[----:B------:R-:W-:Y:S01]  /*0050*/  IMAD.MOV.U32 R4, RZ, RZ, 0x2abc4dd5 ;  /* 0x2abc4dd5ff047424 */ /* 0x000fe200078e00ff */
[----:B------:R-:W-:Y:S01]  /*0060*/  BSSY.RECONVERGENT B0, `(.L_x_0) ;  /* 0x000025f000007945 */ /* 0x000fe20003800200 */
[----:B------:R-:W-:-:S02]  /*0070*/  IMAD.MOV.U32 R5, RZ, RZ, 0x58213ed2 ;  /* 0x58213ed2ff057424 */ /* 0x000fc400078e00ff */
[----:B------:R-:W-:Y:S01]  /*0080*/  IMAD.MOV.U32 R6, RZ, RZ, 0x455f2458 ;  /* 0x455f2458ff067424 */ /* 0x000fe200078e00ff */
[----:B------:R-:W1:Y:S01]  /*0090*/  LDC R2, c[0x0][0x360] ;  /* 0x0000d800ff027b82 */ /* 0x000e620000000800 */
[----:B------:R-:W-:Y:S01]  /*00a0*/  IMAD.MOV.U32 R7, RZ, RZ, -0x75bd8fc ;  /* 0xf8a42704ff077424 */ /* 0x000fe200078e00ff */
[----:B------:R2:W-:Y:S01]  /*00b0*/  STL.64 [R1], R4 ;  /* 0x0000000401007387 */ /* 0x0005e20000100a00 */
[----:B------:R-:W-:Y:S02]  /*00c0*/  IMAD.MOV.U32 R8, RZ, RZ, -0x23270784 ;  /* 0xdcd8f87cff087424 */ /* 0x000fe400078e00ff */
[----:B------:R-:W-:Y:S01]  /*00d0*/  IMAD.MOV.U32 R9, RZ, RZ, 0x511db0d6 ;  /* 0x511db0d6ff097424 */ /* 0x000fe200078e00ff */
[----:B------:R2:W-:Y:S01]  /*00e0*/  STL.64 [R1+0x8], R6 ;  /* 0x0000080601007387 */ /* 0x0005e20000100a00 */
[----:B------:R-:W-:-:S03]  /*00f0*/  IMAD.MOV.U32 R0, RZ, RZ, 0x58213ed2 ;  /* 0x58213ed2ff007424 */ /* 0x000fc600078e00ff */
[----:B------:R2:W-:Y:S01]  /*0100*/  STL.64 [R1+0x10], R8 ;  /* 0x0000100801007387 */ /* 0x0005e20000100a00 */
[----:B-1----:R-:W-:Y:S02]  /*0110*/  IMAD R2, R2, UR4, R3 ;  /* 0x0000000402027c24 */ /* 0x002fe4000f8e0203 */
[----:B------:R-:W-:-:S03]  /*0120*/  IMAD.MOV.U32 R3, RZ, RZ, 0x511db0d6 ;  /* 0x511db0d6ff037424 */ /* 0x000fc600078e00ff */
[----:B------:R-:W-:-:S13]  /*0130*/  ISETP.NE.AND P0, PT, R2, RZ, PT ;  /* 0x000000ff0200720c */ /* 0x000fda0003f05270 */
[----:B0-2---:R-:W-:Y:S05]  /*0140*/  @!P0 BRA `(.L_x_1) ;  /* 0x0000002400408947 */ /* 0x005fea0003800000 */
[--C-:B------:R-:W-:Y:S01]  /*0150*/  SHF.R.S32.HI R7, RZ, 0x1f, R2.reuse ;  /* 0x0000001fff077819 */ /* 0x100fe20000011402 */
[----:B------:R-:W-:Y:S02]  /*0160*/  IMAD.MOV.U32 R12, RZ, RZ, R2 ;  /* 0x000000ffff0c7224 */ /* 0x000fe400078e0002 */
[----:B------:R-:W-:Y:S02]  /*0170*/  IMAD.MOV.U32 R10, RZ, RZ, RZ ;  /* 0x000000ffff0a7224 */ /* 0x000fe400078e00ff */
[----:B------:R-:W-:Y:S02]  /*0180*/  IMAD.MOV.U32 R0, RZ, RZ, 0x58213ed2 ;  /* 0x58213ed2ff007424 */ /* 0x000fe400078e00ff */
[----:B------:R-:W-:-:S07]  /*0190*/  IMAD.MOV.U32 R3, RZ, RZ, 0x511db0d6 ;  /* 0x511db0d6ff037424 */ /* 0x000fce00078e00ff */
.L_x_10:
[----:B0-----:R-:W-:Y:S01]  /*01a0*/  LOP3.LUT R2, R12, 0x3, RZ, 0xc0, !PT ;  /* 0x000000030c027812 */ /* 0x001fe200078ec0ff */
[----:B------:R-:W-:Y:S03]  /*01b0*/  BSSY.RECONVERGENT B1, `(.L_x_2) ;  /* 0x0000243000017945 */ /* 0x000fe60003800200 */
[----:B------:R-:W-:-:S04]  /*01c0*/  ISETP.NE.U32.AND P0, PT, R2, RZ, PT ;  /* 0x000000ff0200720c */ /* 0x000fc80003f05070 */
[----:B------:R-:W-:-:S13]  /*01d0*/  ISETP.NE.AND.EX P0, PT, RZ, RZ, PT, P0 ;  /* 0x000000ffff00720c */ /* 0x000fda0003f05300 */
[----:B------:R-:W-:Y:S05]  /*01e0*/  @!P0 BRA `(.L_x_3) ;  /* 0x0000002000fc8947 */ /* 0x000fea0003800000 */
[----:B------:R-:W0:Y:S01]  /*01f0*/  LDC.64 R8, c[0x4][RZ] ;  /* 0x01000000ff087b82 */ /* 0x000e220000000a00 */
[----:B------:R-:W-:Y:S01]  /*0200*/  IMAD.MOV.U32 R0, RZ, RZ, RZ ;  /* 0x000000ffff007224 */ /* 0x000fe200078e00ff */
[----:B------:R-:W-:Y:S01]  /*0210*/  CS2R R2, SRZ ;  /* 0x0000000000027805 */ /* 0x000fe2000001ff00 */
[----:B------:R-:W-:Y:S01]  /*0220*/  IMAD.MOV.U32 R6, RZ, RZ, RZ ;  /* 0x000000ffff067224 */ /* 0x000fe200078e00ff */
[----:B------:R-:W-:Y:S01]  /*0230*/  CS2R R4, SRZ ;  /* 0x0000000000047805 */ /* 0x000fe2000001ff00 */
[----:B0-----:R-:W-:-:S07]  /*0240*/  IMAD.WIDE.U32 R8, R10, 0xc80, R8 ;  /* 0x00000c800a087825 */ /* 0x001fce00078e0008 */
.L_x_5:
[----:B------:R-:W-:-:S06]  /*0250*/  IMAD R11, R6, 0x4, R1 ;  /* 0x00000004060b7824 */ /* 0x000fcc00078e0201 */
[----:B------:R-:W5:Y:S01]  /*0260*/  LDL R11, [R11+0x4] ;  /* 0x000004000b0b7983 */ /* 0x000f620000100800 */
[----:B------:R-:W-:Y:S01]  /*0270*/  IMAD.SHL.U32 R13, R6, 0x20, RZ ;  /* 0x00000020060d7824 */ /* 0x000fe200078e00ff */
[----:B------:R-:W-:-:S06]  /*0280*/  UMOV UR4, URZ ;  /* 0x000000ff00047c82 */ /* 0x000fcc0008000000 */
.L_x_4:
[----:B-----5:R-:W-:Y:S01]  /*0290*/  SHF.R.U32.HI R20, RZ, UR4, R11 ;  /* 0x00000004ff147c19 */ /* 0x020fe2000801160b */
[----:B------:R-:W-:-:S03]  /*02a0*/  VIADD R14, R13, UR4 ;  /* 0x000000040d0e7c36 */ /* 0x000fc60008000000 */
[----:B------:R-:W-:-:S04]  /*02b0*/  LOP3.LUT R15, R20, 0x1, RZ, 0xc0, !PT ;  /* 0x00000001140f7812 */ /* 0x000fc800078ec0ff */
[----:B------:R-:W-:Y:S01]  /*02c0*/  ISETP.NE.U32.AND P0, PT, R15, 0x1, PT ;  /* 0x000000010f00780c */ /* 0x000fe20003f05070 */
[----:B------:R-:W-:-:S03]  /*02d0*/  IMAD R15, R14, 0x5, RZ ;  /* 0x000000050e0f7824 */ /* 0x000fc600078e02ff */
[----:B------:R-:W-:Y:S01]  /*02e0*/  R2P PR, R20, 0x7e ;  /* 0x0000007e14007804 */ /* 0x000fe20000000000 */
[----:B------:R-:W-:-:S08]  /*02f0*/  IMAD.WIDE.U32 R14, R15, 0x4, R8 ;  /* 0x000000040f0e7825 */ /* 0x000fd000078e0008 */
[----:B------:R-:W2:Y:S04]  /*0300*/  @!P0 LDG.E R17, desc[UR6][R14.64] ;  /* 0x000000060e118981 */ /* 0x000ea8000c1e1900 */
[----:B------:R-:W3:Y:S04]  /*0310*/  @P1 LDG.E R19, desc[UR6][R14.64+0x14] ;  /* 0x000014060e131981 */ /* 0x000ee8000c1e1900 */
[----:B------:R-:W4:Y:S04]  /*0320*/  @P2 LDG.E R21, desc[UR6][R14.64+0x28] ;  /* 0x000028060e152981 */ /* 0x000f28000c1e1900 */
[----:B------:R-:W4:Y:S04]  /*0330*/  @P3 LDG.E R23, desc[UR6][R14.64+0x3c] ;  /* 0x00003c060e173981 */ /* 0x000f28000c1e1900 */
[----:B------:R-:W4:Y:S04]  /*0340*/  @!P0 LDG.E R16, desc[UR6][R14.64+0x8] ;  /* 0x000008060e108981 */ /* 0x000f28000c1e1900 */
[----:B------:R-:W4:Y:S04]  /*0350*/  @P4 LDG.E R25, desc[UR6][R14.64+0x50] ;  /* 0x000050060e194981 */ /* 0x000f28000c1e1900 */
[----:B------:R-:W4:Y:S04]  /*0360*/  @!P0 LDG.E R18, desc[UR6][R14.64+0x10] ;  /* 0x000010060e128981 */ /* 0x000f28000c1e1900 */
[----:B------:R-:W4:Y:S04]  /*0370*/  @P1 LDG.E R22, desc[UR6][R14.64+0x1c] ;  /* 0x00001c060e161981 */ /* 0x000f28000c1e1900 */
[----:B------:R-:W4:Y:S04]  /*0380*/  @P1 LDG.E R24, desc[UR6][R14.64+0x24] ;  /* 0x000024060e181981 */ /* 0x000f28000c1e1900 */
[----:B------:R-:W4:Y:S01]  /*0390*/  @P6 LDG.E R27, desc[UR6][R14.64+0x78] ;  /* 0x000078060e1b6981 */ /* 0x000f22000c1e1900 */
[----:B--2---:R-:W-:-:S03]  /*03a0*/  @!P0 LOP3.LUT R0, R0, R17, RZ, 0x3c, !PT ;  /* 0x0000001100008212 */ /* 0x004fc600078e3cff */
[----:B------:R-:W2:Y:S01]  /*03b0*/  @!P0 LDG.E R17, desc[UR6][R14.64+0x4] ;  /* 0x000004060e118981 */ /* 0x000ea2000c1e1900 */
[----:B---3--:R-:W-:-:S03]  /*03c0*/  @P1 LOP3.LUT R0, R0, R19, RZ, 0x3c, !PT ;  /* 0x0000001300001212 */ /* 0x008fc600078e3cff */
[----:B------:R-:W3:Y:S01]  /*03d0*/  @!P0 LDG.E R19, desc[UR6][R14.64+0xc] ;  /* 0x00000c060e138981 */ /* 0x000ee2000c1e1900 */
[----:B----4-:R-:W-:-:S03]  /*03e0*/  @P2 LOP3.LUT R0, R0, R21, RZ, 0x3c, !PT ;  /* 0x0000001500002212 */ /* 0x010fc600078e3cff */
[----:B------:R-:W4:Y:S01]  /*03f0*/  @P1 LDG.E R21, desc[UR6][R14.64+0x18] ;  /* 0x000018060e151981 */ /* 0x000f22000c1e1900 */
[----:B------:R-:W-:-:S03]  /*0400*/  @P3 LOP3.LUT R0, R0, R23, RZ, 0x3c, !PT ;  /* 0x0000001700003212 */ /* 0x000fc600078e3cff */
[----:B------:R-:W4:Y:S01]  /*0410*/  @P5 LDG.E R23, desc[UR6][R14.64+0x64] ;  /* 0x000064060e175981 */ /* 0x000f22000c1e1900 */
[----:B------:R-:W-:-:S03]  /*0420*/  @!P0 LOP3.LUT R5, R5, R16, RZ, 0x3c, !PT ;  /* 0x0000001005058212 */ /* 0x000fc600078e3cff */
[----:B------:R-:W4:Y:S01]  /*0430*/  @P2 LDG.E R16, desc[UR6][R14.64+0x30] ;  /* 0x000030060e102981 */ /* 0x000f22000c1e1900 */
[----:B------:R-:W-:-:S03]  /*0440*/  @P4 LOP3.LUT R0, R0, R25, RZ, 0x3c, !PT ;  /* 0x0000001900004212 */ /* 0x000fc600078e3cff */
[----:B------:R-:W4:Y:S01]  /*0450*/  @P3 LDG.E R25, desc[UR6][R14.64+0x48] ;  /* 0x000048060e193981 */ /* 0x000f22000c1e1900 */
[----:B------:R-:W-:-:S03]  /*0460*/  @!P0 LOP3.LUT R3, R3, R18, RZ, 0x3c, !PT ;  /* 0x0000001203038212 */ /* 0x000fc600078e3cff */
[----:B------:R-:W4:Y:S01]  /*0470*/  @P2 LDG.E R18, desc[UR6][R14.64+0x38] ;  /* 0x000038060e122981 */ /* 0x000f22000c1e1900 */
[----:B------:R-:W-:-:S03]  /*0480*/  @P1 LOP3.LUT R5, R5, R22, RZ, 0x3c, !PT ;  /* 0x0000001605051212 */ /* 0x000fc600078e3cff */
[----:B------:R-:W4:Y:S01]  /*0490*/  @P3 LDG.E R22, desc[UR6][R14.64+0x44] ;  /* 0x000044060e163981 */ /* 0x000f22000c1e1900 */
[----:B--2---:R-:W-:-:S03]  /*04a0*/  @!P0 LOP3.LUT R4, R4, R17, RZ, 0x3c, !PT ;  /* 0x0000001104048212 */ /* 0x004fc600078e3cff */
[----:B------:R-:W2:Y:S01]  /*04b0*/  @P1 LDG.E R17, desc[UR6][R14.64+0x20] ;  /* 0x000020060e111981 */ /* 0x000ea2000c1e1900 */
[----:B---3--:R-:W-:-:S03]  /*04c0*/  @!P0 LOP3.LUT R2, R2, R19, RZ, 0x3c, !PT ;  /* 0x0000001302028212 */ /* 0x008fc600078e3cff */
[----:B------:R-:W3:Y:S01]  /*04d0*/  @P2 LDG.E R19, desc[UR6][R14.64+0x2c] ;  /* 0x00002c060e132981 */ /* 0x000ee2000c1e1900 */
[----:B----4-:R-:W-:-:S03]  /*04e0*/  @P1 LOP3.LUT R4, R4, R21, RZ, 0x3c, !PT ;  /* 0x0000001504041212 */ /* 0x010fc600078e3cff */
[----:B------:R-:W4:Y:S01]  /*04f0*/  @P2 LDG.E R21, desc[UR6][R14.64+0x34] ;  /* 0x000034060e152981 */ /* 0x000f22000c1e1900 */
[----:B------:R-:W-:-:S03]  /*0500*/  @P5 LOP3.LUT R0, R0, R23, RZ, 0x3c, !PT ;  /* 0x0000001700005212 */ /* 0x000fc600078e3cff */
[----:B------:R-:W4:Y:S01]  /*0510*/  @P3 LDG.E R23, desc[UR6][R14.64+0x40] ;  /* 0x000040060e173981 */ /* 0x000f22000c1e1900 */
[----:B------:R-:W-:Y:S02]  /*0520*/  @P1 LOP3.LUT R3, R3, R24, RZ, 0x3c, !PT ;  /* 0x0000001803031212 */ /* 0x000fe400078e3cff */
[----:B------:R-:W-:Y:S01]  /*0530*/  @P2 LOP3.LUT R5, R5, R16, RZ, 0x3c, !PT ;  /* 0x0000001005052212 */ /* 0x000fe200078e3cff */
[----:B------:R-:W4:Y:S04]  /*0540*/  @P5 LDG.E R24, desc[UR6][R14.64+0x6c] ;  /* 0x00006c060e185981 */ /* 0x000f28000c1e1900 */
[----:B------:R-:W4:Y:S01]  /*0550*/  @P3 LDG.E R16, desc[UR6][R14.64+0x4c] ;  /* 0x00004c060e103981 */ /* 0x000f22000c1e1900 */
[----:B------:R-:W-:-:S03]  /*0560*/  @P2 LOP3.LUT R3, R3, R18, RZ, 0x3c, !PT ;  /* 0x0000001203032212 */ /* 0x000fc600078e3cff */
[----:B------:R-:W4:Y:S01]  /*0570*/  @P4 LDG.E R18, desc[UR6][R14.64+0x58] ;  /* 0x000058060e124981 */ /* 0x000f22000c1e1900 */
[----:B------:R-:W-:-:S03]  /*0580*/  @P3 LOP3.LUT R5, R5, R22, RZ, 0x3c, !PT ;  /* 0x0000001605053212 */ /* 0x000fc600078e3cff */
[----:B------:R-:W4:Y:S01]  /*0590*/  @P4 LDG.E R22, desc[UR6][R14.64+0x60] ;  /* 0x000060060e164981 */ /* 0x000f22000c1e1900 */
[----:B--2---:R-:W-:-:S03]  /*05a0*/  @P1 LOP3.LUT R2, R2, R17, RZ, 0x3c, !PT ;  /* 0x0000001102021212 */ /* 0x004fc600078e3cff */
[----:B------:R-:W2:Y:S01]  /*05b0*/  @P4 LDG.E R17, desc[UR6][R14.64+0x54] ;  /* 0x000054060e114981 */ /* 0x000ea2000c1e1900 */
[----:B---3--:R-:W-:-:S03]  /*05c0*/  @P2 LOP3.LUT R4, R4, R19, RZ, 0x3c, !PT ;  /* 0x0000001304042212 */ /* 0x008fc600078e3cff */
[----:B------:R-:W3:Y:S01]  /*05d0*/  @P4 LDG.E R19, desc[UR6][R14.64+0x5c] ;  /* 0x00005c060e134981 */ /* 0x000ee2000c1e1900 */
[----:B----4-:R-:W-:-:S03]  /*05e0*/  @P2 LOP3.LUT R2, R2, R21, RZ, 0x3c, !PT ;  /* 0x0000001502022212 */ /* 0x010fc600078e3cff */
[----:B------:R-:W4:Y:S01]  /*05f0*/  @P5 LDG.E R21, desc[UR6][R14.64+0x68] ;  /* 0x000068060e155981 */ /* 0x000f22000c1e1900 */
[----:B------:R-:W-:-:S03]  /*0600*/  @P3 LOP3.LUT R4, R4, R23, RZ, 0x3c, !PT ;  /* 0x0000001704043212 */ /* 0x000fc600078e3cff */
[----:B------:R-:W4:Y:S01]  /*0610*/  @P5 LDG.E R23, desc[UR6][R14.64+0x70] ;  /* 0x000070060e175981 */ /* 0x000f22000c1e1900 */
[----:B------:R-:W-:Y:S02]  /*0620*/  LOP3.LUT P0, RZ, R20, 0x80, RZ, 0xc0, !PT ;  /* 0x0000008014ff7812 */ /* 0x000fe4000780c0ff */
[----:B------:R-:W-:Y:S02]  /*0630*/  @P3 LOP3.LUT R2, R2, R25, RZ, 0x3c, !PT ;  /* 0x0000001902023212 */ /* 0x000fe400078e3cff */
[----:B------:R-:W-:Y:S02]  /*0640*/  @P3 LOP3.LUT R3, R3, R16, RZ, 0x3c, !PT ;  /* 0x0000001003033212 */ /* 0x000fe400078e3cff */
[----:B------:R-:W4:Y:S01]  /*0650*/  @P5 LDG.E R16, desc[UR6][R14.64+0x74] ;  /* 0x000074060e105981 */ /* 0x000f22000c1e1900 */
[----:B------:R-:W-:-:S03]  /*0660*/  @P4 LOP3.LUT R5, R5, R18, RZ, 0x3c, !PT ;  /* 0x0000001205054212 */ /* 0x000fc600078e3cff */
[----:B------:R-:W4:Y:S01]  /*0670*/  @P6 LDG.E R18, desc[UR6][R14.64+0x80] ;  /* 0x000080060e126981 */ /* 0x000f22000c1e1900 */
[----:B------:R-:W-:-:S03]  /*0680*/  @P4 LOP3.LUT R3, R3, R22, RZ, 0x3c, !PT ;  /* 0x0000001603034212 */ /* 0x000fc600078e3cff */
[----:B------:R-:W4:Y:S01]  /*0690*/  @P6 LDG.E R22, desc[UR6][R14.64+0x88] ;  /* 0x000088060e166981 */ /* 0x000f22000c1e1900 */
[----:B------:R-:W-:-:S03]  /*06a0*/  @P5 LOP3.LUT R5, R5, R24, RZ, 0x3c, !PT ;  /* 0x0000001805055212 */ /* 0x000fc600078e3cff */
[----:B------:R-:W4:Y:S04]  /*06b0*/  @P0 LDG.E R25, desc[UR6][R14.64+0x8c] ;  /* 0x00008c060e190981 */ /* 0x000f28000c1e1900 */
[----:B------:R-:W4:Y:S04]  /*06c0*/  @P0 LDG.E R24, desc[UR6][R14.64+0x94] ;  /* 0x000094060e180981 */ /* 0x000f28000c1e1900 */
        /* <DEDUP_REMOVED lines=9> */
[----:B------:R-:W-:Y:S02]  /*0760*/  @P6 LOP3.LUT R0, R0, R27, RZ, 0x3c, !PT ;  /* 0x0000001b00006212 */ /* 0x000fe400078e3cff */
[----:B------:R-:W-:Y:S02]  /*0770*/  @P5 LOP3.LUT R3, R3, R16, RZ, 0x3c, !PT ;  /* 0x0000001003035212 */ /* 0x000fe400078e3cff */
[----:B------:R-:W-:Y:S02]  /*0780*/  @P6 LOP3.LUT R5, R5, R18, RZ, 0x3c, !PT ;  /* 0x0000001205056212 */ /* 0x000fe400078e3cff */
[----:B------:R-:W-:Y:S02]  /*0790*/  @P6 LOP3.LUT R3, R3, R22, RZ, 0x3c, !PT ;  /* 0x0000001603036212 */ /* 0x000fe400078e3cff */
[----:B------:R-:W-:Y:S02]  /*07a0*/  @P0 LOP3.LUT R0, R0, R25, RZ, 0x3c, !PT ;  /* 0x0000001900000212 */ /* 0x000fe400078e3cff */
[----:B------:R-:W-:-:S02]  /*07b0*/  @P0 LOP3.LUT R5, R5, R24, RZ, 0x3c, !PT ;  /* 0x0000001805050212 */ /* 0x000fc400078e3cff */
[----:B------:R-:W-:Y:S02]  /*07c0*/  @P0 LOP3.LUT R3, R3, R26, RZ, 0x3c, !PT ;  /* 0x0000001a03030212 */ /* 0x000fe400078e3cff */
[----:B--2---:R-:W-:Y:S02]  /*07d0*/  @P6 LOP3.LUT R4, R4, R17, RZ, 0x3c, !PT ;  /* 0x0000001104046212 */ /* 0x004fe400078e3cff */
[----:B---3--:R-:W-:Y:S02]  /*07e0*/  @P6 LOP3.LUT R2, R2, R19, RZ, 0x3c, !PT ;  /* 0x0000001302026212 */ /* 0x008fe400078e3cff */
[----:B----4-:R-:W-:Y:S02]  /*07f0*/  @P0 LOP3.LUT R4, R4, R21, RZ, 0x3c, !PT ;  /* 0x0000001504040212 */ /* 0x010fe400078e3cff */
[----:B------:R-:W-:Y:S02]  /*0800*/  @P0 LOP3.LUT R2, R2, R23, RZ, 0x3c, !PT ;  /* 0x0000001702020212 */ /* 0x000fe400078e3cff */
[----:B------:R-:W-:-:S13]  /*0810*/  R2P PR, R20.B1, 0x7f ;  /* 0x0000007f14007804 */ /* 0x000fda0000001000 */
[----:B------:R-:W2:Y:S04]  /*0820*/  @P0 LDG.E R18, desc[UR6][R14.64+0xb0] ;  /* 0x0000b0060e120981 */ /* 0x000ea8000c1e1900 */
[----:B------:R-:W3:Y:S04]  /*0830*/  @P0 LDG.E R21, desc[UR6][R14.64+0xa0] ;  /* 0x0000a0060e150981 */ /* 0x000ee8000c1e1900 */
[----:B------:R-:W4:Y:S04]  /*0840*/  @P0 LDG.E R23, desc[UR6][R14.64+0xa4] ;  /* 0x0000a4060e170981 */ /* 0x000f28000c1e1900 */
[----:B------:R-:W4:Y:S04]  /*0850*/  @P0 LDG.E R16, desc[UR6][R14.64+0xa8] ;  /* 0x0000a8060e100981 */ /* 0x000f28000c1e1900 */
[----:B------:R-:W4:Y:S04]  /*0860*/  @P0 LDG.E R25, desc[UR6][R14.64+0xac] ;  /* 0x0000ac060e190981 */ /* 0x000f28000c1e1900 */
[----:B------:R-:W4:Y:S04]  /*0870*/  @P1 LDG.E R27, desc[UR6][R14.64+0xb4] ;  /* 0x0000b4060e1b1981 */ /* 0x000f28000c1e1900 */
[----:B------:R-:W4:Y:S04]  /*0880*/  @P2 LDG.E R29, desc[UR6][R14.64+0xc8] ;  /* 0x0000c8060e1d2981 */ /* 0x000f28000c1e1900 */
[----:B------:R-:W4:Y:S04]  /*0890*/  @P3 LDG.E R19, desc[UR6][R14.64+0xdc] ;  /* 0x0000dc060e133981 */ /* 0x000f28000c1e1900 */
        /* <DEDUP_REMOVED lines=12> */
[----:B------:R-:W-:Y:S01]  /*0960*/  LOP3.LUT P0, RZ, R20, 0x8000, RZ, 0xc0, !PT ;  /* 0x0000800014ff7812 */ /* 0x000fe2000780c0ff */
[----:B------:R-:W4:Y:S04]  /*0970*/  @P1 LDG.E R25, desc[UR6][R14.64+0xc0] ;  /* 0x0000c0060e191981 */ /* 0x000f28000c1e1900 */
[----:B------:R-:W4:Y:S01]  /*0980*/  @P1 LDG.E R20, desc[UR6][R14.64+0xc4] ;  /* 0x0000c4060e141981 */ /* 0x000f22000c1e1900 */
[----:B------:R-:W-:-:S03]  /*0990*/  @P1 LOP3.LUT R0, R0, R27, RZ, 0x3c, !PT ;  /* 0x0000001b00001212 */ /* 0x000fc600078e3cff */
[----:B------:R-:W4:Y:S01]  /*09a0*/  @P2 LDG.E R27, desc[UR6][R14.64+0xcc] ;  /* 0x0000cc060e1b2981 */ /* 0x000f22000c1e1900 */
[----:B------:R-:W-:-:S03]  /*09b0*/  @P2 LOP3.LUT R0, R0, R29, RZ, 0x3c, !PT ;  /* 0x0000001d00002212 */ /* 0x000fc600078e3cff */
[----:B------:R-:W4:Y:S01]  /*09c0*/  @P6 LDG.E R29, desc[UR6][R14.64+0x118] ;  /* 0x000118060e1d6981 */ /* 0x000f22000c1e1900 */
[----:B------:R-:W-:-:S03]  /*09d0*/  @P3 LOP3.LUT R0, R0, R19, RZ, 0x3c, !PT ;  /* 0x0000001300003212 */ /* 0x000fc600078e3cff */
[----:B------:R-:W4:Y:S01]  /*09e0*/  @P2 LDG.E R19, desc[UR6][R14.64+0xd4] ;  /* 0x0000d4060e132981 */ /* 0x000f22000c1e1900 */
[----:B------:R-:W-:-:S03]  /*09f0*/  @P4 LOP3.LUT R0, R0, R17, RZ, 0x3c, !PT ;  /* 0x0000001100004212 */ /* 0x000fc600078e3cff */
[----:B------:R-:W4:Y:S04]  /*0a00*/  @P5 LDG.E R17, desc[UR6][R14.64+0x108] ;  /* 0x000108060e115981 */ /* 0x000f28000c1e1900 */
[----:B------:R-:W4:Y:S01]  /*0a10*/  @P0 LDG.E R26, desc[UR6][R14.64+0x13c] ;  /* 0x00013c060e1a0981 */ /* 0x000f22000c1e1900 */
[----:B--2---:R-:W-:-:S03]  /*0a20*/  @P1 LOP3.LUT R5, R5, R18, RZ, 0x3c, !PT ;  /* 0x0000001205051212 */ /* 0x004fc600078e3cff */
[----:B------:R-:W2:Y:S01]  /*0a30*/  @P4 LDG.E R18, desc[UR6][R14.64+0x100] ;  /* 0x000100060e124981 */ /* 0x000ea2000c1e1900 */
[----:B---3--:R-:W-:Y:S02]  /*0a40*/  @P5 LOP3.LUT R0, R0, R21, RZ, 0x3c, !PT ;  /* 0x0000001500005212 */ /* 0x008fe400078e3cff */
[----:B------:R-:W-:Y:S01]  /*0a50*/  @P2 LOP3.LUT R5, R5, R22, RZ, 0x3c, !PT ;  /* 0x0000001605052212 */ /* 0x000fe200078e3cff */
[----:B------:R-:W3:Y:S01]  /*0a60*/  @P3 LDG.E R21, desc[UR6][R14.64+0xe0] ;  /* 0x0000e0060e153981 */ /* 0x000ee2000c1e1900 */
[----:B----4-:R-:W-:-:S03]  /*0a70*/  @P1 LOP3.LUT R4, R4, R23, RZ, 0x3c, !PT ;  /* 0x0000001704041212 */ /* 0x010fc600078e3cff */
[----:B------:R-:W4:Y:S04]  /*0a80*/  @P3 LDG.E R22, desc[UR6][R14.64+0xec] ;  /* 0x0000ec060e163981 */ /* 0x000f28000c1e1900 */
[----:B------:R-:W2:Y:S01]  /*0a90*/  @P3 LDG.E R23, desc[UR6][R14.64+0xe8] ;  /* 0x0000e8060e173981 */ /* 0x000ea2000c1e1900 */
[----:B------:R-:W-:-:S03]  /*0aa0*/  @P1 LOP3.LUT R2, R2, R25, RZ, 0x3c, !PT ;  /* 0x0000001902021212 */ /* 0x000fc600078e3cff */
[----:B------:R-:W2:Y:S01]  /*0ab0*/  @P4 LDG.E R25, desc[UR6][R14.64+0xf4] ;  /* 0x0000f4060e194981 */ /* 0x000ea2000c1e1900 */
[----:B------:R-:W-:-:S03]  /*0ac0*/  @P1 LOP3.LUT R3, R3, R20, RZ, 0x3c, !PT ;  /* 0x0000001403031212 */ /* 0x000fc600078e3cff */
[----:B------:R-:W2:Y:S01]  /*0ad0*/  @P3 LDG.E R20, desc[UR6][R14.64+0xe4] ;  /* 0x0000e4060e143981 */ /* 0x000ea2000c1e1900 */
[----:B------:R-:W-:Y:S02]  /*0ae0*/  @P2 LOP3.LUT R4, R4, R27, RZ, 0x3c, !PT ;  /* 0x0000001b04042212 */ /* 0x000fe400078e3cff */
[----:B------:R-:W-:Y:S01]  /*0af0*/  @P2 LOP3.LUT R3, R3, R16, RZ, 0x3c, !PT ;  /* 0x0000001003032212 */ /* 0x000fe200078e3cff */
[----:B------:R-:W2:Y:S04]  /*0b00*/  @P4 LDG.E R27, desc[UR6][R14.64+0xfc] ;  /* 0x0000fc060e1b4981 */ /* 0x000ea8000c1e1900 */
[----:B------:R-:W2:Y:S01]  /*0b10*/  @P5 LDG.E R16, desc[UR6][R14.64+0x10c] ;  /* 0x00010c060e105981 */ /* 0x000ea2000c1e1900 */
[----:B------:R-:W-:-:S03]  /*0b20*/  @P2 LOP3.LUT R2, R2, R19, RZ, 0x3c, !PT ;  /* 0x0000001302022212 */ /* 0x000fc600078e3cff */
[----:B------:R-:W2:Y:S01]  /*0b30*/  @P5 LDG.E R19, desc[UR6][R14.64+0x110] ;  /* 0x000110060e135981 */ /* 0x000ea2000c1e1900 */
[----:B------:R-:W-:-:S03]  /*0b40*/  @P6 LOP3.LUT R0, R0, R29, RZ, 0x3c, !PT ;  /* 0x0000001d00006212 */ /* 0x000fc600078e3cff */
[----:B------:R-:W2:Y:S01]  /*0b50*/  @P0 LDG.E R29, desc[UR6][R14.64+0x12c] ;  /* 0x00012c060e1d0981 */ /* 0x000ea2000c1e1900 */
[----:B---3--:R-:W-:-:S03]  /*0b60*/  @P3 LOP3.LUT R4, R4, R21, RZ, 0x3c, !PT ;  /* 0x0000001504043212 */ /* 0x008fc600078e3cff */
[----:B------:R-:W3:Y:S01]  /*0b70*/  @P6 LDG.E R21, desc[UR6][R14.64+0x11c] ;  /* 0x00011c060e156981 */ /* 0x000ee2000c1e1900 */
[----:B----4-:R-:W-:-:S03]  /*0b80*/  @P3 LOP3.LUT R3, R3, R22, RZ, 0x3c, !PT ;  /* 0x0000001603033212 */ /* 0x010fc600078e3cff */
[----:B------:R-:W4:Y:S01]  /*0b90*/  @P6 LDG.E R22, desc[UR6][R14.64+0x128] ;  /* 0x000128060e166981 */ /* 0x000f22000c1e1900 */
[----:B--2---:R-:W-:Y:S02]  /*0ba0*/  @P3 LOP3.LUT R2, R2, R23, RZ, 0x3c, !PT ;  /* 0x0000001702023212 */ /* 0x004fe400078e3cff */
[----:B------:R-:W-:Y:S01]  /*0bb0*/  @P4 LOP3.LUT R3, R3, R18, RZ, 0x3c, !PT ;  /* 0x0000001203034212 */ /* 0x000fe200078e3cff */
[----:B------:R-:W2:Y:S01]  /*0bc0*/  @P6 LDG.E R23, desc[UR6][R14.64+0x124] ;  /* 0x000124060e176981 */ /* 0x000ea2000c1e1900 */
[----:B------:R-:W-:-:S03]  /*0bd0*/  @P4 LOP3.LUT R4, R4, R25, RZ, 0x3c, !PT ;  /* 0x0000001904044212 */ /* 0x000fc600078e3cff */
[----:B------:R-:W4:Y:S01]  /*0be0*/  @P6 LDG.E R18, desc[UR6][R14.64+0x120] ;  /* 0x000120060e126981 */ /* 0x000f22000c1e1900 */
[----:B------:R-:W-:-:S03]  /*0bf0*/  @P3 LOP3.LUT R5, R5, R20, RZ, 0x3c, !PT ;  /* 0x0000001405053212 */ /* 0x000fc600078e3cff */
[----:B------:R-:W4:Y:S01]  /*0c00*/  @P5 LDG.E R20, desc[UR6][R14.64+0x114] ;  /* 0x000114060e145981 */ /* 0x000f22000c1e1900 */
[----:B------:R-:W-:Y:S02]  /*0c10*/  @P4 LOP3.LUT R5, R5, R24, RZ, 0x3c, !PT ;  /* 0x0000001805054212 */ /* 0x000fe400078e3cff */
[----:B------:R-:W-:Y:S01]  /*0c20*/  @P5 LOP3.LUT R4, R4, R17, RZ, 0x3c, !PT ;  /* 0x0000001104045212 */ /* 0x000fe200078e3cff */
[----:B------:R-:W4:Y:S04]  /*0c30*/  @P0 LDG.E R24, desc[UR6][R14.64+0x134] ;  /* 0x000134060e180981 */ /* 0x000f28000c1e1900 */
[----:B------:R-:W4:Y:S04]  /*0c40*/  @P0 LDG.E R17, desc[UR6][R14.64+0x130] ;  /* 0x000130060e110981 */ /* 0x000f28000c1e1900 */
[----:B------:R-:W4:Y:S01]  /*0c50*/  @P0 LDG.E R25, desc[UR6][R14.64+0x138] ;  /* 0x000138060e190981 */ /* 0x000f22000c1e1900 */
[----:B------:R-:W-:Y:S01]  /*0c60*/  UIADD3 UR4, UPT, UPT, UR4, 0x10, URZ ;  /* 0x0000001004047890 */ /* 0x000fe2000fffe0ff */
[----:B------:R-:W-:-:S03]  /*0c70*/  @P4 LOP3.LUT R2, R2, R27, RZ, 0x3c, !PT ;  /* 0x0000001b02024212 */ /* 0x000fc600078e3cff */
[----:B------:R-:W-:Y:S01]  /*0c80*/  UISETP.NE.AND UP0, UPT, UR4, 0x20, UPT ;  /* 0x000000200400788c */ /* 0x000fe2000bf05270 */
[----:B------:R-:W-:Y:S02]  /*0c90*/  @P5 LOP3.LUT R5, R5, R16, RZ, 0x3c, !PT ;  /* 0x0000001005055212 */ /* 0x000fe400078e3cff */
[----:B------:R-:W-:Y:S02]  /*0ca0*/  @P5 LOP3.LUT R2, R2, R19, RZ, 0x3c, !PT ;  /* 0x0000001302025212 */ /* 0x000fe400078e3cff */
[----:B------:R-:W-:Y:S02]  /*0cb0*/  @P0 LOP3.LUT R0, R0, R29, RZ, 0x3c, !PT ;  /* 0x0000001d00000212 */ /* 0x000fe400078e3cff */
[----:B---3--:R-:W-:Y:S02]  /*0cc0*/  @P6 LOP3.LUT R4, R4, R21, RZ, 0x3c, !PT ;  /* 0x0000001504046212 */ /* 0x008fe400078e3cff */
[----:B--2---:R-:W-:Y:S02]  /*0cd0*/  @P6 LOP3.LUT R2, R2, R23, RZ, 0x3c, !PT ;  /* 0x0000001702026212 */ /* 0x004fe400078e3cff */
[----:B----4-:R-:W-:-:S02]  /*0ce0*/  @P6 LOP3.LUT R5, R5, R18, RZ, 0x3c, !PT ;  /* 0x0000001205056212 */ /* 0x010fc400078e3cff */
[----:B------:R-:W-:-:S04]  /*0cf0*/  @P5 LOP3.LUT R3, R3, R20, RZ, 0x3c, !PT ;  /* 0x0000001403035212 */ /* 0x000fc800078e3cff */
[----:B------:R-:W-:Y:S02]  /*0d00*/  @P6 LOP3.LUT R3, R3, R22, RZ, 0x3c, !PT ;  /* 0x0000001603036212 */ /* 0x000fe400078e3cff */
[----:B------:R-:W-:Y:S02]  /*0d10*/  @P0 LOP3.LUT R5, R5, R24, RZ, 0x3c, !PT ;  /* 0x0000001805050212 */ /* 0x000fe400078e3cff */
[----:B------:R-:W-:Y:S02]  /*0d20*/  @P0 LOP3.LUT R4, R4, R17, RZ, 0x3c, !PT ;  /* 0x0000001104040212 */ /* 0x000fe400078e3cff */
[----:B------:R-:W-:Y:S02]  /*0d30*/  @P0 LOP3.LUT R3, R3, R26, RZ, 0x3c, !PT ;  /* 0x0000001a03030212 */ /* 0x000fe400078e3cff */
[----:B------:R-:W-:Y:S01]  /*0d40*/  @P0 LOP3.LUT R2, R2, R25, RZ, 0x3c, !PT ;  /* 0x0000001902020212 */ /* 0x000fe200078e3cff */
[----:B------:R-:W-:Y:S06]  /*0d50*/  BRA.U UP0, `(.L_x_4) ;  /* 0xfffffff5004c7547 */ /* 0x000fec000b83ffff */
[----:B------:R-:W-:-:S05]  /*0d60*/  VIADD R6, R6, 0x1 ;  /* 0x0000000106067836 */ /* 0x000fca0000000000 */
[----:B------:R-:W-:-:S13]  /*0d70*/  ISETP.NE.AND P0, PT, R6, 0x5, PT ;  /* 0x000000050600780c */ /* 0x000fda0003f05270 */
[----:B------:R-:W-:Y:S05]  /*0d80*/  @P0 BRA `(.L_x_5) ;  /* 0xfffffff400300947 */ /* 0x000fea000383ffff */
[----:B------:R-:W-:Y:S01]  /*0d90*/  LOP3.LUT R6, R12, 0x3, RZ, 0xc0, !PT ;  /* 0x000000030c067812 */ /* 0x000fe200078ec0ff */
[----:B------:R0:W-:Y:S03]  /*0da0*/  STL.64 [R1+0x8], R4 ;  /* 0x0000080401007387 */ /* 0x0001e60000100a00 */
[----:B------:R-:W-:Y:S01]  /*0db0*/  ISETP.NE.U32.AND P0, PT, R6, 0x1, PT ;  /* 0x000000010600780c */ /* 0x000fe20003f05070 */
[----:B------:R0:W-:Y:S03]  /*0dc0*/  STL.64 [R1+0x10], R2 ;  /* 0x0000100201007387 */ /* 0x0001e60000100a00 */
[----:B------:R-:W-:Y:S01]  /*0dd0*/  ISETP.NE.AND.EX P0, PT, RZ, RZ, PT, P0 ;  /* 0x000000ffff00720c */ /* 0x000fe20003f05300 */
[----:B------:R0:W-:-:S12]  /*0de0*/  STL [R1+0x4], R0 ;  /* 0x0000040001007387 */ /* 0x0001d80000100800 */
[----:B0-----:R-:W-:Y:S05]  /*0df0*/  @!P0 BRA `(.L_x_3) ;  /* 0x0000001400f88947 */ /* 0x001fea0003800000 */
[----:B------:R-:W-:Y:S01]  /*0e00*/  UMOV UR4, URZ ;  /* 0x000000ff00047c82 */ /* 0x000fe20008000000 */
[----:B------:R-:W-:Y:S01]  /*0e10*/  IMAD.MOV.U32 R0, RZ, RZ, RZ ;  /* 0x000000ffff007224 */ /* 0x000fe200078e00ff */
[----:B------:R-:W-:Y:S01]  /*0e20*/  CS2R R4, SRZ ;  /* 0x0000000000047805 */ /* 0x000fe2000001ff00 */
[----:B------:R-:W-:Y:S02]  /*0e30*/  IMAD.MOV.U32 R6, RZ, RZ, RZ ;  /* 0x000000ffff067224 */ /* 0x000fe400078e00ff */
[----:B------:R-:W-:Y:S02]  /*0e40*/  IMAD.MOV.U32 R2, RZ, RZ, RZ ;  /* 0x000000ffff027224 */ /* 0x000fe400078e00ff */
[----:B------:R-:W-:-:S07]  /*0e50*/  IMAD.U32 R3, RZ, RZ, UR4 ;  /* 0x00000004ff037e24 */ /* 0x000fce000f8e00ff */
.L_x_7:
[----:B------:R-:W-:-:S06]  /*0e60*/  IMAD R11, R6, 0x4, R1 ;  /* 0x00000004060b7824 */ /* 0x000fcc00078e0201 */
[----:B------:R-:W5:Y:S01]  /*0e70*/  LDL R11, [R11+0x4] ;  /* 0x000004000b0b7983 */ /* 0x000f620000100800 */
[----:B------:R-:W-:Y:S01]  /*0e80*/  IMAD.SHL.U32 R13, R6, 0x20, RZ ;  /* 0x00000020060d7824 */ /* 0x000fe200078e00ff */
[----:B------:R-:W-:-:S06]  /*0e90*/  UMOV UR4, URZ ;  /* 0x000000ff00047c82 */ /* 0x000fcc0008000000 */
.L_x_6:
        /* <DEDUP_REMOVED lines=179> */
[----:B------:R0:W-:Y:S03]  /*19d0*/  STL [R1+0x4], R0 ;  /* 0x0000040001007387 */ /* 0x0001e60000100800 */
[----:B------:R-:W-:Y:S01]  /*19e0*/  ISETP.NE.AND.EX P0, PT, RZ, RZ, PT, P0 ;  /* 0x000000ffff00720c */ /* 0x000fe20003f05300 */
[----:B------:R0:W-:-:S12]  /*19f0*/  STL.64 [R1+0x10], R2 ;  /* 0x0000100201007387 */ /* 0x0001d80000100a00 */
[----:B0-----:R-:W-:Y:S05]  /*1a00*/  @P0 BRA `(.L_x_3) ;  /* 0x0000000800f40947 */ /* 0x001fea0003800000 */
[----:B------:R-:W-:Y:S01]  /*1a10*/  UMOV UR4, URZ ;  /* 0x000000ff00047c82 */ /* 0x000fe20008000000 */
[----:B------:R-:W-:Y:S01]  /*1a20*/  IMAD.MOV.U32 R0, RZ, RZ, RZ ;  /* 0x000000ffff007224 */ /* 0x000fe200078e00ff */
[----:B------:R-:W-:Y:S01]  /*1a30*/  CS2R R4, SRZ ;  /* 0x0000000000047805 */ /* 0x000fe2000001ff00 */
[----:B------:R-:W-:Y:S02]  /*1a40*/  IMAD.MOV.U32 R6, RZ, RZ, RZ ;  /* 0x000000ffff067224 */ /* 0x000fe400078e00ff */
[----:B------:R-:W-:Y:S02]  /*1a50*/  IMAD.MOV.U32 R2, RZ, RZ, RZ ;  /* 0x000000ffff027224 */ /* 0x000fe400078e00ff */
[----:B------:R-:W-:-:S07]  /*1a60*/  IMAD.U32 R3, RZ, RZ, UR4 ;  /* 0x00000004ff037e24 */ /* 0x000fce000f8e00ff */
.L_x_9:
[----:B------:R-:W-:-:S06]  /*1a70*/  IMAD R11, R6, 0x4, R1 ;  /* 0x00000004060b7824 */ /* 0x000fcc00078e0201 */
[----:B------:R-:W5:Y:S01]  /*1a80*/  LDL R11, [R11+0x4] ;  /* 0x000004000b0b7983 */ /* 0x000f620000100800 */
[----:B------:R-:W-:Y:S01]  /*1a90*/  IMAD.SHL.U32 R13, R6, 0x20, RZ ;  /* 0x00000020060d7824 */ /* 0x000fe200078e00ff */
[----:B------:R-:W-:-:S06]  /*1aa0*/  UMOV UR4, URZ ;  /* 0x000000ff00047c82 */ /* 0x000fcc0008000000 */
.L_x_8:
        /* <DEDUP_REMOVED lines=176> */
[----:B------:R0:W-:Y:S04]  /*25b0*/  STL.64 [R1+0x8], R4 ;  /* 0x0000080401007387 */ /* 0x0001e80000100a00 */
[----:B------:R0:W-:Y:S04]  /*25c0*/  STL [R1+0x4], R0 ;  /* 0x0000040001007387 */ /* 0x0001e80000100800 */
[----:B------:R0:W-:Y:S02]  /*25d0*/  STL.64 [R1+0x10], R2 ;  /* 0x0000100201007387 */ /* 0x0001e40000100a00 */
.L_x_3:
[----:B------:R-:W-:Y:S05]  /*25e0*/  BSYNC.RECONVERGENT B1 ;  /* 0x0000000000017941 */ /* 0x000fea0003800200 */
.L_x_2:
[----:B------:R-:W-:Y:S01]  /*25f0*/  ISETP.GT.U32.AND P0, PT, R12, 0x3, PT ;  /* 0x000000030c00780c */ /* 0x000fe20003f04070 */
[----:B------:R-:W-:Y:S01]  /*2600*/  VIADD R10, R10, 0x1 ;  /* 0x000000010a0a7836 */ /* 0x000fe20000000000 */
[--C-:B------:R-:W-:Y:S02]  /*2610*/  SHF.R.U64 R12, R12, 0x2, R7.reuse ;  /* 0x000000020c0c7819 */ /* 0x100fe40000001207 */
[----:B------:R-:W-:Y:S02]  /*2620*/  ISETP.GT.U32.AND.EX P0, PT, R7, RZ, PT, P0 ;  /* 0x000000ff0700720c */ /* 0x000fe40003f04100 */
[----:B------:R-:W-:-:S11]  /*2630*/  SHF.R.U32.HI R7, RZ, 0x2, R7 ;  /* 0x00000002ff077819 */ /* 0x000fd60000011607 */
[----:B------:R-:W-:Y:S05]  /*2640*/  @P0 BRA `(.L_x_10) ;  /* 0xffffffd800d40947 */ /* 0x000fea000383ffff */
.L_x_1:
[----:B------:R-:W-:Y:S05]  /*2650*/  BSYNC.RECONVERGENT B0 ;  /* 0x0000000000007941 */ /* 0x000fea0003800200 */
.L_x_0:
[----:B------:R-:W1:Y:S01]  /*2660*/  LDCU UR4, c[0x0][0x388] ;  /* 0x00007100ff0477ac */ /* 0x000e620008000800 */
[----:B------:R-:W-:-:S04]  /*2670*/  SHF.R.U32.HI R7, RZ, 0x2, R0 ;  /* 0x00000002ff077819 */ /* 0x000fc80000011600 */
[----:B------:R-:W-:Y:S01]  /*2680*/  LOP3.LUT R7, R7, R0, RZ, 0x3c, !PT ;  /* 0x0000000007077212 */ /* 0x000fe200078e3cff */
[----:B0-----:R-:W-:-:S04]  /*2690*/  IMAD.SHL.U32 R0, R3, 0x10, RZ ;  /* 0x0000001003007824 */ /* 0x001fc800078e00ff */
[----:B------:R-:W-:-:S05]  /*26a0*/  IMAD.SHL.U32 R2, R7, 0x2, RZ ;  /* 0x0000000207027824 */ /* 0x000fca00078e00ff */
[----:B------:R-:W-:Y:S01]  /*26b0*/  LOP3.LUT R0, R7, R2, R0, 0x96, !PT ;  /* 0x0000000207007212 */ /* 0x000fe200078e9600 */
[----:B-1----:R-:W0:Y:S03]  /*26c0*/  I2F.U32.RP R6, UR4 ;  /* 0x0000000400067d06 */ /* 0x002e260008209000 */
[----:B------:R-:W-:Y:S02]  /*26d0*/  LOP3.LUT R0, R0, R3, RZ, 0x3c, !PT ;  /* 0x0000000300007212 */ /* 0x000fe400078e3cff */
[----:B------:R-:W-:-:S03]  /*26e0*/  ISETP.NE.U32.AND P1, PT, RZ, UR4, PT ;  /* 0x00000004ff007c0c */ /* 0x000fc6000bf25070 */
[----:B------:R-:W-:Y:S01]  /*26f0*/  VIADD R0, R0, 0x2ac1d59a ;  /* 0x2ac1d59a00007836 */ /* 0x000fe20000000000 */
[----:B0-----:R-:W0:Y:S02]  /*2700*/  MUFU.RCP R6, R6 ;  /* 0x0000000600067308 */ /* 0x001e240000001000 */
[----:B0-----:R-:W-:-:S06]  /*2710*/  VIADD R4, R6, 0xffffffe ;  /* 0x0ffffffe06047836 */ /* 0x001fcc0000000000 */
[----:B------:R0:W1:Y:S02]  /*2720*/  F2I.FTZ.U32.TRUNC.NTZ R5, R4 ;  /* 0x0000000400057305 */ /* 0x000064000021f000 */
[----:B0-----:R-:W-:Y:S02]  /*2730*/  IMAD.MOV.U32 R4, RZ, RZ, RZ ;  /* 0x000000ffff047224 */ /* 0x001fe400078e00ff */
[----:B-1----:R-:W-:-:S04]  /*2740*/  IMAD.MOV R8, RZ, RZ, -R5 ;  /* 0x000000ffff087224 */ /* 0x002fc800078e0a05 */
[----:B------:R-:W-:-:S04]  /*2750*/  IMAD R7, R8, UR4, RZ ;  /* 0x0000000408077c24 */ /* 0x000fc8000f8e02ff */
[----:B------:R-:W-:-:S06]  /*2760*/  IMAD.HI.U32 R5, R5, R7, R4 ;  /* 0x0000000705057227 */ /* 0x000fcc00078e0004 */
[----:B------:R-:W-:-:S04]  /*2770*/  IMAD.HI.U32 R5, R5, R0, RZ ;  /* 0x0000000005057227 */ /* 0x000fc800078e00ff */
[----:B------:R-:W-:-:S04]  /*2780*/  IMAD.MOV R5, RZ, RZ, -R5 ;  /* 0x000000ffff057224 */ /* 0x000fc800078e0a05 */
[----:B------:R-:W-:Y:S02]  /*2790*/  IMAD R9, R5, UR4, R0 ;  /* 0x0000000405097c24 */ /* 0x000fe4000f8e0200 */
[----:B------:R-:W0:Y:S03]  /*27a0*/  LDC.64 R4, c[0x0][0x380] ;  /* 0x0000e000ff047b82 */ /* 0x000e260000000a00 */
[----:B------:R-:W-:-:S13]  /*27b0*/  ISETP.GE.U32.AND P0, PT, R9, UR4, PT ;  /* 0x0000000409007c0c */ /* 0x000fda000bf06070 */
[----:B------:R-:W-:-:S05]  /*27c0*/  @P0 VIADD R9, R9, -UR4 ;  /* 0x8000000409090c36 */ /* 0x000fca0008000000 */
[----:B------:R-:W-:-:S13]  /*27d0*/  ISETP.GE.U32.AND P0, PT, R9, UR4, PT ;  /* 0x0000000409007c0c */ /* 0x000fda000bf06070 */
[----:B------:R-:W-:Y:S01]  /*27e0*/  @P0 VIADD R9, R9, -UR4 ;  /* 0x8000000409090c36 */ /* 0x000fe20008000000 */
[----:B------:R-:W-:-:S05]  /*27f0*/  @!P1 LOP3.LUT R9, RZ, UR4, RZ, 0x33, !PT ;  /* 0x00000004ff099c12 */ /* 0x000fca000f8e33ff */
[----:B0-----:R-:W-:-:S05]  /*2800*/  IMAD.WIDE R4, R9, 0x8, R4 ;  /* 0x0000000809047825 */ /* 0x001fca00078e0204 */
[----:B------:R-:W2:Y:S01]  /*2810*/  LDG.E.64 R6, desc[UR6][R4.64] ;  /* 0x0000000604067981 */ /* 0x000ea2000c1e1b00 */
[----:B------:R-:W2:Y:S02]  /*2820*/  I2F.F64 R2, R9 ;  /* 0x0000000900027312 */ /* 0x000ea40000201c00 */
[----:B--2---:R-:W-:-:S07]  /*2830*/  DADD R2, R2, R6 ;  /* 0x0000000002027229 */ /* 0x004fce0000000006 */
[----:B------:R-:W-:Y:S01]  /*2840*/  STG.E.64 desc[UR6][R4.64], R2 ;  /* 0x0000000204007986 */ /* 0x000fe2000c101b06 */
[----:B------:R-:W-:Y:S05]  /*2850*/  EXIT ;  /* 0x000000000000794d */ /* 0x000fea0003800000 */
.L_x_11:
[----:B------:R-:W-:-:S00]  /*2860*/  BRA `(.L_x_11) ;  /* 0xfffffffc00fc7947 */ /* 0x000fc0000383ffff */
[----:B------:R-:W-:-:S00]  /*2870*/  NOP ;  /* 0x0000000000007918 */ /* 0x000fc00000000000 */
        /* <DEDUP_REMOVED lines=8> */
.L_x_111:


//--------------------- .text._Z4randIfEvPT_i     --------------------------
	.section	.text._Z4randIfEvPT_i,"ax",@progbits
	.align	128
        .global         _Z4randIfEvPT_i
        .type           _Z4randIfEvPT_i,@function
        .size           _Z4randIfEvPT_i,(.L_x_112 - _Z4randIfEvPT_i)
        .other          _Z4randIfEvPT_i,@"STO_CUDA_ENTRY STV_DEFAULT"
_Z4randIfEvPT_i:
.text._Z4randIfEvPT_i:
        /* <DEDUP_REMOVED lines=26> */
.L_x_22:
        /* <DEDUP_REMOVED lines=11> */
.L_x_17:
[----:B------:R-:W-:-:S06]  /*0250*/  IMAD R11, R6, 0x4, R1 ;  /* 0x00000004060b7824 */ /* 0x000fcc00078e0201 */
[----:B------:R-:W5:Y:S01]  /*0260*/  LDL R11, [R11+0x4] ;  /* 0x000004000b0b7983 */ /* 0x000f620000100800 */
[----:B------:R-:W-:Y:S01]  /*0270*/  IMAD.SHL.U32 R13, R6, 0x20, RZ ;  /* 0x00000020060d7824 */ /* 0x000fe200078e00ff */
[----:B------:R-:W-:-:S06]  /*0280*/  UMOV UR4, URZ ;  /* 0x000000ff00047c82 */ /* 0x000fcc0008000000 */
.L_x_16:
        /* <DEDUP_REMOVED lines=189> */
.L_x_19:
[----:B------:R-:W-:-:S06]  /*0e60*/  IMAD R11, R6, 0x4, R1 ;  /* 0x00000004060b7824 */ /* 0x000fcc00078e0201 */
[----:B------:R-:W5:Y:S01]  /*0e70*/  LDL R11, [R11+0x4] ;  /* 0x000004000b0b7983 */ /* 0x000f620000100800 */
[----:B------:R-:W-:Y:S01]  /*0e80*/  IMAD.SHL.U32 R13, R6, 0x20, RZ ;  /* 0x00000020060d7824 */ /* 0x000fe200078e00ff */
[----:B------:R-:W-:-:S06]  /*0e90*/  UMOV UR4, URZ ;  /* 0x000000ff00047c82 */ /* 0x000fcc0008000000 */
.L_x_18:
        /* <DEDUP_REMOVED lines=189> */
.L_x_21:
[----:B------:R-:W-:-:S06]  /*1a70*/  IMAD R11, R6, 0x4, R1 ;  /* 0x00000004060b7824 */ /* 0x000fcc00078e0201 */
[----:B------:R-:W5:Y:S01]  /*1a80*/  LDL R11, [R11+0x4] ;  /* 0x000004000b0b7983 */ /* 0x000f620000100800 */
[----:B------:R-:W-:Y:S01]  /*1a90*/  IMAD.SHL.U32 R13, R6, 0x20, RZ ;  /* 0x00000020060d7824 */ /* 0x000fe200078e00ff */
[----:B------:R-:W-:-:S06]  /*1aa0*/  UMOV UR4, URZ ;  /* 0x000000ff00047c82 */ /* 0x000fcc0008000000 */
.L_x_20:
        /* <DEDUP_REMOVED lines=179> */
.L_x_15:
[----:B------:R-:W-:Y:S05]  /*25e0*/  BSYNC.RECONVERGENT B1 ;  /* 0x0000000000017941 */ /* 0x000fea0003800200 */
.L_x_14:
[----:B------:R-:W-:Y:S01]  /*25f0*/  ISETP.GT.U32.AND P0, PT, R12, 0x3, PT ;  /* 0x000000030c00780c */ /* 0x000fe20003f04070 */
[----:B------:R-:W-:Y:S01]  /*2600*/  VIADD R10, R10, 0x1 ;  /* 0x000000010a0a7836 */ /* 0x000fe20000000000 */
[--C-:B------:R-:W-:Y:S02]  /*2610*/  SHF.R.U64 R12, R12, 0x2, R7.reuse ;  /* 0x000000020c0c7819 */ /* 0x100fe40000001207 */
[----:B------:R-:W-:Y:S02]  /*2620*/  ISETP.GT.U32.AND.EX P0, PT, R7, RZ, PT, P0 ;  /* 0x000000ff0700720c */ /* 0x000fe40003f04100 */
[----:B------:R-:W-:-:S11]  /*2630*/  SHF.R.U32.HI R7, RZ, 0x2, R7 ;  /* 0x00000002ff077819 */ /* 0x000fd60000011607 */
[----:B------:R-:W-:Y:S05]  /*2640*/  @P0 BRA `(.L_x_22) ;  /* 0xffffffd800d40947 */ /* 0x000fea000383ffff */
.L_x_13:
[----:B------:R-:W-:Y:S05]  /*2650*/  BSYNC.RECONVERGENT B0 ;  /* 0x0000000000007941 */ /* 0x000fea0003800200 */
.L_x_12:
        /* <DEDUP_REMOVED lines=8> */
[----:B------:R-:W1:Y:S01]  /*26e0*/  LDC.64 R2, c[0x0][0x380] ;  /* 0x0000e000ff027b82 */ /* 0x000e620000000a00 */
[----:B------:R-:W-:Y:S02]  /*26f0*/  ISETP.NE.U32.AND P1, PT, RZ, UR4, PT ;  /* 0x00000004ff007c0c */ /* 0x000fe4000bf25070 */
[----:B------:R-:W-:Y:S01]  /*2700*/  VIADD R0, R0, 0x2ac1d59a ;  /* 0x2ac1d59a00007836 */ /* 0x000fe20000000000 */
[----:B0-----:R-:W0:Y:S02]  /*2710*/  MUFU.RCP R6, R6 ;  /* 0x0000000600067308 */ /* 0x001e240000001000 */
[----:B0-----:R-:W-:-:S06]  /*2720*/  VIADD R4, R6, 0xffffffe ;  /* 0x0ffffffe06047836 */ /* 0x001fcc0000000000 */
[----:B------:R0:W2:Y:S02]  /*2730*/  F2I.FTZ.U32.TRUNC.NTZ R5, R4 ;  /* 0x0000000400057305 */ /* 0x0000a4000021f000 */
[----:B0-----:R-:W-:Y:S02]  /*2740*/  IMAD.MOV.U32 R4, RZ, RZ, RZ ;  /* 0x000000ffff047224 */ /* 0x001fe400078e00ff */
[----:B--2---:R-:W-:-:S04]  /*2750*/  IMAD.MOV R8, RZ, RZ, -R5 ;  /* 0x000000ffff087224 */ /* 0x004fc800078e0a05 */
[----:B------:R-:W-:-:S04]  /*2760*/  IMAD R7, R8, UR4, RZ ;  /* 0x0000000408077c24 */ /* 0x000fc8000f8e02ff */
[----:B------:R-:W-:-:S06]  /*2770*/  IMAD.HI.U32 R5, R5, R7, R4 ;  /* 0x0000000705057227 */ /* 0x000fcc00078e0004 */
[----:B------:R-:W-:-:S04]  /*2780*/  IMAD.HI.U32 R5, R5, R0, RZ ;  /* 0x0000000005057227 */ /* 0x000fc800078e00ff */
[----:B------:R-:W-:-:S04]  /*2790*/  IMAD.MOV R5, RZ, RZ, -R5 ;  /* 0x000000ffff057224 */ /* 0x000fc800078e0a05 */
[----:B------:R-:W-:-:S05]  /*27a0*/  IMAD R5, R5, UR4, R0 ;  /* 0x0000000405057c24 */ /* 0x000fca000f8e0200 */
[----:B------:R-:W-:-:S13]  /*27b0*/  ISETP.GE.U32.AND P0, PT, R5, UR4, PT ;  /* 0x0000000405007c0c */ /* 0x000fda000bf06070 */
[----:B------:R-:W-:-:S05]  /*27c0*/  @P0 VIADD R5, R5, -UR4 ;  /* 0x8000000405050c36 */ /* 0x000fca0008000000 */
[----:B------:R-:W-:-:S13]  /*27d0*/  ISETP.GE.U32.AND P0, PT, R5, UR4, PT ;  /* 0x0000000405007c0c */ /* 0x000fda000bf06070 */
[----:B------:R-:W-:Y:S01]  /*27e0*/  @P0 VIADD R5, R5, -UR4 ;  /* 0x8000000405050c36 */ /* 0x000fe20008000000 */
[----:B------:R-:W-:-:S05]  /*27f0*/  @!P1 LOP3.LUT R5, RZ, UR4, RZ, 0x33, !PT ;  /* 0x00000004ff059c12 */ /* 0x000fca000f8e33ff */
[----:B-1----:R-:W-:-:S05]  /*2800*/  IMAD.WIDE R2, R5, 0x4, R2 ;  /* 0x0000000405027825 */ /* 0x002fca00078e0202 */
[----:B------:R-:W2:Y:S01]  /*2810*/  LDG.E R0, desc[UR6][R2.64] ;  /* 0x0000000602007981 */ /* 0x000ea2000c1e1900 */
[----:B------:R-:W-:-:S05]  /*2820*/  I2FP.F32.S32 R5, R5 ;  /* 0x0000000500057245 */ /* 0x000fca0000201400 */
[----:B--2---:R-:W-:-:S05]  /*2830*/  FADD R5, R5, R0 ;  /* 0x0000000005057221 */ /* 0x004fca0000000000 */
[----:B------:R-:W-:Y:S01]  /*2840*/  STG.E desc[UR6][R2.64], R5 ;  /* 0x0000000502007986 */ /* 0x000fe2000c101906 */
[----:B------:R-:W-:Y:S05]  /*2850*/  EXIT ;  /* 0x000000000000794d */ /* 0x000fea0003800000 */
.L_x_23:
        /* <DEDUP_REMOVED lines=10> */
.L_x_112:


//--------------------- .text._Z4randIiEvPT_i     --------------------------
	.section	.text._Z4randIiEvPT_i,"ax",@progbits
	.align	128
        .global         _Z4randIiEvPT_i
        .type           _Z4randIiEvPT_i,@function
        .size           _Z4randIiEvPT_i,(.L_x_113 - _Z4randIiEvPT_i)
        .other          _Z4randIiEvPT_i,@"STO_CUDA_ENTRY STV_DEFAULT"
_Z4randIiEvPT_i:
.text._Z4randIiEvPT_i:
        /* <DEDUP_REMOVED lines=26> */
.L_x_34:
        /* <DEDUP_REMOVED lines=11> */
.L_x_29:
[----:B------:R-:W-:-:S06]  /*0250*/  IMAD R11, R6, 0x4, R1 ;  /* 0x00000004060b7824 */ /* 0x000fcc00078e0201 */
[----:B------:R-:W5:Y:S01]  /*0260*/  LDL R11, [R11+0x4] ;  /* 0x000004000b0b7983 */ /* 0x000f620000100800 */
[----:B------:R-:W-:Y:S01]  /*0270*/  IMAD.SHL.U32 R13, R6, 0x20, RZ ;  /* 0x00000020060d7824 */ /* 0x000fe200078e00ff */
[----:B------:R-:W-:-:S06]  /*0280*/  UMOV UR4, URZ ;  /* 0x000000ff00047c82 */ /* 0x000fcc0008000000 */
.L_x_28:
        /* <DEDUP_REMOVED lines=189> */
.L_x_31:
[----:B------:R-:W-:-:S06]  /*0e60*/  IMAD R11, R6, 0x4, R1 ;  /* 0x00000004060b7824 */ /* 0x000fcc00078e0201 */
[----:B------:R-:W5:Y:S01]  /*0e70*/  LDL R11, [R11+0x4] ;  /* 0x000004000b0b7983 */ /* 0x000f620000100800 */
[----:B------:R-:W-:Y:S01]  /*0e80*/  IMAD.SHL.U32 R13, R6, 0x20, RZ ;  /* 0x00000020060d7824 */ /* 0x000fe200078e00ff */
[----:B------:R-:W-:-:S06]  /*0e90*/  UMOV UR4, URZ ;  /* 0x000000ff00047c82 */ /* 0x000fcc0008000000 */
.L_x_30:
        /* <DEDUP_REMOVED lines=189> */
.L_x_33:
[----:B------:R-:W-:-:S06]  /*1a70*/  IMAD R11, R6, 0x4, R1 ;  /* 0x00000004060b7824 */ /* 0x000fcc00078e0201 */
[----:B------:R-:W5:Y:S01]  /*1a80*/  LDL R11, [R11+0x4] ;  /* 0x000004000b0b7983 */ /* 0x000f620000100800 */
[----:B------:R-:W-:Y:S01]  /*1a90*/  IMAD.SHL.U32 R13, R6, 0x20, RZ ;  /* 0x00000020060d7824 */ /* 0x000fe200078e00ff */
[----:B------:R-:W-:-:S06]  /*1aa0*/  UMOV UR4, URZ ;  /* 0x000000ff00047c82 */ /* 0x000fcc0008000000 */
.L_x_32:
        /* <DEDUP_REMOVED lines=179> */
.L_x_27:
[----:B------:R-:W-:Y:S05]  /*25e0*/  BSYNC.RECONVERGENT B1 ;  /* 0x0000000000017941 */ /* 0x000fea0003800200 */
.L_x_26:
[----:B------:R-:W-:Y:S01]  /*25f0*/  ISETP.GT.U32.AND P0, PT, R12, 0x3, PT ;  /* 0x000000030c00780c */ /* 0x000fe20003f04070 */
[----:B------:R-:W-:Y:S01]  /*2600*/  VIADD R10, R10, 0x1 ;  /* 0x000000010a0a7836 */ /* 0x000fe20000000000 */
[--C-:B------:R-:W-:Y:S02]  /*2610*/  SHF.R.U64 R12, R12, 0x2, R7.reuse ;  /* 0x000000020c0c7819 */ /* 0x100fe40000001207 */
[----:B------:R-:W-:Y:S02]  /*2620*/  ISETP.GT.U32.AND.EX P0, PT, R7, RZ, PT, P0 ;  /* 0x000000ff0700720c */ /* 0x000fe40003f04100 */
[----:B------:R-:W-:-:S11]  /*2630*/  SHF.R.U32.HI R7, RZ, 0x2, R7 ;  /* 0x00000002ff077819 */ /* 0x000fd60000011607 */
[----:B------:R-:W-:Y:S05]  /*2640*/  @P0 BRA `(.L_x_34) ;  /* 0xffffffd800d40947 */ /* 0x000fea000383ffff */
.L_x_25:
[----:B------:R-:W-:Y:S05]  /*2650*/  BSYNC.RECONVERGENT B0 ;  /* 0x0000000000007941 */ /* 0x000fea0003800200 */
.L_x_24:
        /* <DEDUP_REMOVED lines=27> */
[----:B------:R-:W2:Y:S02]  /*2810*/  LDG.E R0, desc[UR6][R2.64] ;  /* 0x0000000602007981 */ /* 0x000ea4000c1e1900 */
[----:B--2---:R-:W-:-:S05]  /*2820*/  IMAD.IADD R5, R5, 0x1, R0 ;  /* 0x0000000105057824 */ /* 0x004fca00078e0200 */
[----:B------:R-:W-:Y:S01]  /*2830*/  STG.E desc[UR6][R2.64], R5 ;  /* 0x0000000502007986 */ /* 0x000fe2000c101906 */
[----:B------:R-:W-:Y:S05]  /*2840*/  EXIT ;  /* 0x000000000000794d */ /* 0x000fea0003800000 */
.L_x_35:
        /* <DEDUP_REMOVED lines=11> */
.L_x_113:


//--------------------- .text._Z4gemmIdEvPT_S1_S1_i --------------------------
	.section	.text._Z4gemmIdEvPT_S1_S1_i,"ax",@progbits
	.align	128
        .global         _Z4gemmIdEvPT_S1_S1_i
        .type           _Z4gemmIdEvPT_S1_S1_i,@function
        .size           _Z4gemmIdEvPT_S1_S1_i,(.L_x_114 - _Z4gemmIdEvPT_S1_S1_i)
        .other          _Z4gemmIdEvPT_S1_S1_i,@"STO_CUDA_ENTRY STV_DEFAULT"
_Z4gemmIdEvPT_S1_S1_i:
.text._Z4gemmIdEvPT_S1_S1_i:
[----:B------:R-:W-:Y:S01]  /*0000*/  LDC R1, c[0x0][0x37c] ;  /* 0x0000df00ff017b82 */ /* 0x000fe20000000800 */
[----:B------:R-:W0:Y:S07]  /*0010*/  LDCU UR18, c[0x0][0x398] ;  /* 0x00007300ff1277ac */ /* 0x000e2e0008000800 */
[----:B------:R-:W1:Y:S01]  /*0020*/  S2UR UR4, SR_CTAID.X ;  /* 0x00000000000479c3 */ /* 0x000e620000002500 */
[----:B0-----:R-:W-:-:S06]  /*0030*/  UISETP.GE.AND UP0, UPT, UR18, 0x1, UPT ;  /* 0x000000011200788c */ /* 0x001fcc000bf06270 */
[----:B------:R-:W-:-:S13]  /*0040*/  PLOP3.LUT P0, PT, PT, PT, UP0, 0x80, 0x8 ;  /* 0x000000000008781c */ /* 0x000fda0003f0f008 */
[----:B-1----:R-:W-:Y:S05]  /*0050*/  @!P0 EXIT ;  /* 0x000000000000894d */ /* 0x002fea0003800000 */
[----:B------:R-:W0:Y:S01]  /*0060*/  S2R R5, SR_TID.Y ;  /* 0x0000000000057919 */ /* 0x000e220000002200 */
[----:B------:R-:W1:Y:S01]  /*0070*/  LDC R0, c[0x0][0x360] ;  /* 0x0000d800ff007b82 */ /* 0x000e620000000800 */
[----:B------:R-:W0:Y:S01]  /*0080*/  LDCU UR5, c[0x0][0x364] ;  /* 0x00006c80ff0577ac */ /* 0x000e220008000800 */
[----:B------:R-:W0:Y:S01]  /*0090*/  S2R R4, SR_CTAID.Y ;  /* 0x0000000000047919 */ /* 0x000e220000002600 */
[----:B------:R-:W2:Y:S01]  /*00a0*/  LDCU.64 UR16, c[0x0][0x358] ;  /* 0x00006b00ff1077ac */ /* 0x000ea20008000a00 */
[----:B------:R-:W1:Y:S04]  /*00b0*/  S2R R7, SR_TID.X ;  /* 0x0000000000077919 */ /* 0x000e680000002100 */
[----:B------:R-:W3:Y:S01]  /*00c0*/  LDC.64 R2, c[0x0][0x380] ;  /* 0x0000e000ff027b82 */ /* 0x000ee20000000a00 */
[----:B0-----:R-:W-:-:S02]  /*00d0*/  IMAD R5, R4, UR5, R5 ;  /* 0x0000000504057c24 */ /* 0x001fc4000f8e0205 */
[----:B-1----:R-:W-:Y:S02]  /*00e0*/  IMAD R0, R0, UR4, R7 ;  /* 0x0000000400007c24 */ /* 0x002fe4000f8e0207 */
[----:B------:R-:W-:-:S05]  /*00f0*/  IMAD R5, R5, UR18, RZ ;  /* 0x0000001205057c24 */ /* 0x000fca000f8e02ff */
[----:B------:R-:W-:-:S05]  /*0100*/  IADD3 R7, PT, PT, R0, R5, RZ ;  /* 0x0000000500077210 */ /* 0x000fca0007ffe0ff */
[----:B---3--:R-:W-:-:S05]  /*0110*/  IMAD.WIDE R2, R7, 0x8, R2 ;  /* 0x0000000807027825 */ /* 0x008fca00078e0202 */
[----:B--2---:R0:W5:Y:S01]  /*0120*/  LDG.E.64 R8, desc[UR16][R2.64] ;  /* 0x0000001002087981 */ /* 0x004162000c1e1b00 */
[----:B------:R-:W-:Y:S01]  /*0130*/  UISETP.GE.U32.AND UP0, UPT, UR18, 0x8, UPT ;  /* 0x000000081200788c */ /* 0x000fe2000bf06070 */
[----:B------:R-:W-:-:S08]  /*0140*/  HFMA2 R4, -RZ, RZ, 0, 0 ;  /* 0x00000000ff047431 */ /* 0x000fd000000001ff */
[----:B0-----:R-:W-:Y:S05]  /*0150*/  BRA.U !UP0, `(.L_x_36) ;  /* 0x0000000508187547 */ /* 0x001fea000b800000 */
[----:B------:R-:W0:Y:S01]  /*0160*/  LDC.64 R6, c[0x0][0x388] ;  /* 0x0000e200ff067b82 */ /* 0x000e220000000a00 */
[----:B------:R-:W1:Y:S01]  /*0170*/  LDCU.64 UR20, c[0x0][0x390] ;  /* 0x00007200ff1477ac */ /* 0x000e620008000a00 */
[----:B------:R-:W-:Y:S01]  /*0180*/  IMAD.MOV.U32 R4, RZ, RZ, R0 ;  /* 0x000000ffff047224 */ /* 0x000fe200078e0000 */
[----:B------:R-:W-:-:S04]  /*0190*/  ULOP3.LUT UR4, UR18, 0x7ffffff8, URZ, 0xc0, !UPT ;  /* 0x7ffffff812047892 */ /* 0x000fc8000f8ec0ff */
[----:B------:R-:W-:Y:S02]  /*01a0*/  UIADD3 UR4, UPT, UPT, -UR4, URZ, URZ ;  /* 0x000000ff04047290 */ /* 0x000fe4000fffe1ff */
[----:B-1----:R-:W-:Y:S02]  /*01b0*/  UIMAD.WIDE.U32 UR6, UR18, 0x18, UR20 ;  /* 0x00000018120678a5 */ /* 0x002fe4000f8e0014 */
[----:B------:R-:W-:Y:S02]  /*01c0*/  UIMAD.WIDE.U32 UR8, UR18, 0x20, UR20 ;  /* 0x00000020120878a5 */ /* 0x000fe4000f8e0014 */
[----:B------:R-:W-:Y:S01]  /*01d0*/  UIMAD.WIDE.U32 UR10, UR18, 0x28, UR20 ;  /* 0x00000028120a78a5 */ /* 0x000fe2000f8e0014 */
[----:B0-----:R-:W-:Y:S01]  /*01e0*/  IMAD.WIDE.U32 R6, R5, 0x8, R6 ;  /* 0x0000000805067825 */ /* 0x001fe200078e0006 */
[----:B------:R-:W-:Y:S02]  /*01f0*/  UIMAD.WIDE.U32 UR12, UR18, 0x30, UR20 ;  /* 0x00000030120c78a5 */ /* 0x000fe4000f8e0014 */
[----:B------:R-:W-:Y:S01]  /*0200*/  UIMAD.WIDE.U32 UR14, UR18, 0x38, UR20 ;  /* 0x00000038120e78a5 */ /* 0x000fe2000f8e0014 */
[----:B------:R-:W-:-:S04]  /*0210*/  IADD3 R12, P0, PT, R6, 0x20, RZ ;  /* 0x00000020060c7810 */ /* 0x000fc80007f1e0ff */
[----:B------:R-:W-:-:S09]  /*0220*/  IADD3.X R13, PT, PT, RZ, R7, RZ, P0, !PT ;  /* 0x00000007ff0d7210 */ /* 0x000fd200007fe4ff */
.L_x_37:
[----:B------:R-:W-:Y:S01]  /*0230*/  MOV R11, 0x8 ;  /* 0x00000008000b7802 */ /* 0x000fe20000000f00 */
[----:B------:R-:W-:Y:S01]  /*0240*/  IMAD.MOV.U32 R7, RZ, RZ, R13 ;  /* 0x000000ffff077224 */ /* 0x000fe200078e000d */
[----:B------:R-:W-:-:S03]  /*0250*/  MOV R6, R12 ;  /* 0x0000000c00067202 */ /* 0x000fc60000000f00 */
[----:B------:R-:W-:Y:S02]  /*0260*/  IMAD.WIDE R10, R4, R11, UR20 ;  /* 0x00000014040a7e25 */ /* 0x000fe4000f8e020b */
[----:B------:R-:W2:Y:S04]  /*0270*/  LDG.E.64 R12, desc[UR16][R6.64+-0x20] ;  /* 0xffffe010060c7981 */ /* 0x000ea8000c1e1b00 */
[----:B------:R-:W2:Y:S01]  /*0280*/  LDG.E.64 R14, desc[UR16][R10.64] ;  /* 0x000000100a0e7981 */ /* 0x000ea2000c1e1b00 */
[----:B-1----:R-:W-:Y:S01]  /*0290*/  MOV R17, UR18 ;  /* 0x0000001200117c02 */ /* 0x002fe20008000f00 */
[----:B--2--5:R-:W-:-:S04]  /*02a0*/  DFMA R14, R12, R14, R8 ;  /* 0x0000000e0c0e722b */ /* 0x024fc80000000008 */
[----:B------:R-:W-:-:S03]  /*02b0*/  IMAD.WIDE.U32 R8, R17, 0x8, R10 ;  /* 0x0000000811087825 */ /* 0x000fc600078e000a */
[----:B------:R0:W-:Y:S04]  /*02c0*/  STG.E.64 desc[UR16][R2.64], R14 ;  /* 0x0000000e02007986 */ /* 0x0001e8000c101b10 */
[----:B------:R-:W2:Y:S04]  /*02d0*/  LDG.E.64 R8, desc[UR16][R8.64] ;  /* 0x0000001008087981 */ /* 0x000ea8000c1e1b00 */
[----:B------:R-:W2:Y:S01]  /*02e0*/  LDG.E.64 R12, desc[UR16][R6.64+-0x18] ;  /* 0xffffe810060c7981 */ /* 0x000ea2000c1e1b00 */
[----:B------:R-:W-:Y:S01]  /*02f0*/  UIMAD.WIDE.U32 UR22, UR18, 0x10, UR20 ;  /* 0x00000010121678a5 */ /* 0x000fe2000f8e0014 */
[----:B------:R-:W-:Y:S01]  /*0300*/  MOV R19, 0x8 ;  /* 0x0000000800137802 */ /* 0x000fe20000000f00 */
[----:B--2---:R-:W-:-:S04]  /*0310*/  DFMA R16, R12, R8, R14 ;  /* 0x000000080c10722b */ /* 0x004fc8000000000e */
[----:B------:R-:W-:-:S03]  /*0320*/  IMAD.WIDE R12, R4, R19, UR22 ;  /* 0x00000016040c7e25 */ /* 0x000fc6000f8e0213 */
[----:B------:R-:W-:Y:S04]  /*0330*/  STG.E.64 desc[UR16][R2.64], R16 ;  /* 0x0000001002007986 */ /* 0x000fe8000c101b10 */
[----:B------:R-:W2:Y:S04]  /*0340*/  LDG.E.64 R12, desc[UR16][R12.64] ;  /* 0x000000100c0c7981 */ /* 0x000ea8000c1e1b00 */
[----:B------:R-:W2:Y:S01]  /*0350*/  LDG.E.64 R10, desc[UR16][R6.64+-0x10] ;  /* 0xfffff010060a7981 */ /* 0x000ea2000c1e1b00 */
[----:B------:R-:W-:Y:S01]  /*0360*/  IMAD.WIDE R18, R4, R19, UR6 ;  /* 0x0000000604127e25 */ /* 0x000fe2000f8e0213 */
[----:B--2---:R-:W-:-:S07]  /*0370*/  DFMA R10, R10, R12, R16 ;  /* 0x0000000c0a0a722b */ /* 0x004fce0000000010 */
[----:B------:R1:W-:Y:S04]  /*0380*/  STG.E.64 desc[UR16][R2.64], R10 ;  /* 0x0000000a02007986 */ /* 0x0003e8000c101b10 */
[----:B0-----:R-:W2:Y:S04]  /*0390*/  LDG.E.64 R14, desc[UR16][R18.64] ;  /* 0x00000010120e7981 */ /* 0x001ea8000c1e1b00 */
[----:B------:R-:W2:Y:S01]  /*03a0*/  LDG.E.64 R8, desc[UR16][R6.64+-0x8] ;  /* 0xfffff81006087981 */ /* 0x000ea2000c1e1b00 */
[----:B------:R-:W-:Y:S01]  /*03b0*/  MOV R21, 0x8 ;  /* 0x0000000800157802 */ /* 0x000fe20000000f00 */
[----:B--2---:R-:W-:-:S04]  /*03c0*/  DFMA R14, R8, R14, R10 ;  /* 0x0000000e080e722b */ /* 0x004fc8000000000a */
[----:B------:R-:W-:-:S03]  /*03d0*/  IMAD.WIDE R8, R4, R21, UR8 ;  /* 0x0000000804087e25 */ /* 0x000fc6000f8e0215 */
[----:B------:R0:W-:Y:S04]  /*03e0*/  STG.E.64 desc[UR16][R2.64], R14 ;  /* 0x0000000e02007986 */ /* 0x0001e8000c101b10 */
[----:B------:R-:W2:Y:S04]  /*03f0*/  LDG.E.64 R8, desc[UR16][R8.64] ;  /* 0x0000001008087981 */ /* 0x000ea8000c1e1b00 */
[----:B------:R-:W2:Y:S01]  /*0400*/  LDG.E.64 R12, desc[UR16][R6.64] ;  /* 0x00000010060c7981 */ /* 0x000ea2000c1e1b00 */
[----:B-1----:R-:W-:Y:S01]  /*0410*/  IMAD.WIDE R10, R4, R21, UR10 ;  /* 0x0000000a040a7e25 */ /* 0x002fe2000f8e0215 */
[----:B--2---:R-:W-:-:S07]  /*0420*/  DFMA R16, R12, R8, R14 ;  /* 0x000000080c10722b */ /* 0x004fce000000000e */
[----:B------:R1:W-:Y:S04]  /*0430*/  STG.E.64 desc[UR16][R2.64], R16 ;  /* 0x0000001002007986 */ /* 0x0003e8000c101b10 */
[----:B------:R-:W2:Y:S04]  /*0440*/  LDG.E.64 R10, desc[UR16][R10.64] ;  /* 0x000000100a0a7981 */ /* 0x000ea8000c1e1b00 */
[----:B------:R-:W2:Y:S02]  /*0450*/  LDG.E.64 R12, desc[UR16][R6.64+0x8] ;  /* 0x00000810060c7981 */ /* 0x000ea4000c1e1b00 */
[----:B--2---:R-:W-:Y:S01]  /*0460*/  DFMA R18, R12, R10, R16 ;  /* 0x0000000a0c12722b */ /* 0x004fe20000000010 */
[----:B------:R-:W-:-:S06]  /*0470*/  IMAD.WIDE R12, R4, R21, UR12 ;  /* 0x0000000c040c7e25 */ /* 0x000fcc000f8e0215 */
[----:B------:R1:W-:Y:S04]  /*0480*/  STG.E.64 desc[UR16][R2.64], R18 ;  /* 0x0000001202007986 */ /* 0x0003e8000c101b10 */
[----:B------:R-:W2:Y:S04]  /*0490*/  LDG.E.64 R12, desc[UR16][R12.64] ;  /* 0x000000100c0c7981 */ /* 0x000ea8000c1e1b00 */
[----:B------:R-:W2:Y:S01]  /*04a0*/  LDG.E.64 R8, desc[UR16][R6.64+0x10] ;  /* 0x0000101006087981 */ /* 0x000ea2000c1e1b00 */
[----:B0-----:R-:W-:-:S04]  /*04b0*/  IMAD.MOV.U32 R15, RZ, RZ, 0x8 ;  /* 0x00000008ff0f7424 */ /* 0x001fc800078e00ff */
[----:B------:R-:W-:Y:S01]  /*04c0*/  IMAD.WIDE R14, R4, R15, UR14 ;  /* 0x0000000e040e7e25 */ /* 0x000fe2000f8e020f */
[----:B--2---:R-:W-:-:S07]  /*04d0*/  DFMA R20, R8, R12, R18 ;  /* 0x0000000c0814722b */ /* 0x004fce0000000012 */
[----:B------:R1:W-:Y:S04]  /*04e0*/  STG.E.64 desc[UR16][R2.64], R20 ;  /* 0x0000001402007986 */ /* 0x0003e8000c101b10 */
[----:B------:R-:W2:Y:S04]  /*04f0*/  LDG.E.64 R14, desc[UR16][R14.64] ;  /* 0x000000100e0e7981 */ /* 0x000ea8000c1e1b00 */
[----:B------:R-:W2:Y:S01]  /*0500*/  LDG.E.64 R8, desc[UR16][R6.64+0x18] ;  /* 0x0000181006087981 */ /* 0x000ea2000c1e1b00 */
[----:B------:R-:W-:Y:S01]  /*0510*/  UIADD3 UR4, UPT, UPT, UR4, 0x8, URZ ;  /* 0x0000000804047890 */ /* 0x000fe2000fffe0ff */
[----:B------:R-:W-:-:S02]  /*0520*/  IADD3 R12, P0, PT, R6, 0x40, RZ ;  /* 0x00000040060c7810 */ /* 0x000fc40007f1e0ff */
[----:B------:R-:W-:Y:S01]  /*0530*/  MOV R11, UR18 ;  /* 0x00000012000b7c02 */ /* 0x000fe20008000f00 */
[----:B------:R-:W-:Y:S01]  /*0540*/  UISETP.NE.AND UP0, UPT, UR4, URZ, UPT ;  /* 0x000000ff0400728c */ /* 0x000fe2000bf05270 */
[----:B------:R-:W-:Y:S02]  /*0550*/  IADD3.X R13, PT, PT, RZ, R7, RZ, P0, !PT ;  /* 0x00000007ff0d7210 */ /* 0x000fe400007fe4ff */
[----:B------:R-:W-:Y:S01]  /*0560*/  LEA R4, R11, R4, 0x3 ;  /* 0x000000040b047211 */ /* 0x000fe200078e18ff */
[----:B--2---:R-:W-:-:S07]  /*0570*/  DFMA R8, R8, R14, R20 ;  /* 0x0000000e0808722b */ /* 0x004fce0000000014 */
[----:B------:R1:W-:Y:S01]  /*0580*/  STG.E.64 desc[UR16][R2.64], R8 ;  /* 0x0000000802007986 */ /* 0x0003e2000c101b10 */
[----:B------:R-:W-:Y:S05]  /*0590*/  BRA.U UP0, `(.L_x_37) ;  /* 0xfffffffd00247547 */ /* 0x000fea000b83ffff */
[----:B------:R-:W-:-:S06]  /*05a0*/  ULOP3.LUT UR4, UR18, 0x7ffffff8, URZ, 0xc0, !UPT ;  /* 0x7ffffff812047892 */ /* 0x000fcc000f8ec0ff */
[----:B------:R-:W-:-:S07]  /*05b0*/  IMAD.U32 R4, RZ, RZ, UR4 ;  /* 0x00000004ff047e24 */ /* 0x000fce000f8e00ff */
.L_x_36:
[----:B------:R-:W-:-:S06]  /*05c0*/  ULOP3.LUT UR4, UR18, 0x7, URZ, 0xc0, !UPT ;  /* 0x0000000712047892 */ /* 0x000fcc000f8ec0ff */
[----:B------:R-:W-:-:S13]  /*05d0*/  ISETP.NE.AND P0, PT, RZ, UR4, PT ;  /* 0x00000004ff007c0c */ /* 0x000fda000bf05270 */
[----:B------:R-:W-:Y:S05]  /*05e0*/  @!P0 EXIT ;  /* 0x000000000000894d */ /* 0x000fea0003800000 */
[----:B------:R-:W-:Y:S02]  /*05f0*/  UISETP.GE.U32.AND UP0, UPT, UR4, 0x4, UPT ;  /* 0x000000040400788c */ /* 0x000fe4000bf06070 */
[----:B------:R-:W-:-:S07]  /*0600*/  ULOP3.LUT UR4, UR18, 0x3, URZ, 0xc0, !UPT ;  /* 0x0000000312047892 */ /* 0x000fce000f8ec0ff */
[----:B------:R-:W-:Y:S05]  /*0610*/  BRA.U !UP0, `(.L_x_38) ;  /* 0x0000000108887547 */ /* 0x000fea000b800000 */
[----:B------:R-:W0:Y:S01]  /*0620*/  LDC.64 R10, c[0x0][0x388] ;  /* 0x0000e200ff0a7b82 */ /* 0x000e220000000a00 */
[----:B------:R-:W-:Y:S01]  /*0630*/  IADD3 R7, PT, PT, R5, R4, RZ ;  /* 0x0000000405077210 */ /* 0x000fe20007ffe0ff */
[----:B------:R-:W-:Y:S01]  /*0640*/  IMAD R15, R4, UR18, R0 ;  /* 0x00000012040f7c24 */ /* 0x000fe2000f8e0200 */
[----:B------:R-:W2:Y:S05]  /*0650*/  LDCU.64 UR6, c[0x0][0x388] ;  /* 0x00007100ff0677ac */ /* 0x000eaa0008000a00 */
[----:B------:R-:W3:Y:S01]  /*0660*/  LDC.64 R12, c[0x0][0x390] ;  /* 0x0000e400ff0c7b82 */ /* 0x000ee20000000a00 */
[----:B0-----:R-:W-:-:S06]  /*0670*/  IMAD.WIDE.U32 R10, R7, 0x8, R10 ;  /* 0x00000008070a7825 */ /* 0x001fcc00078e000a */
[----:B------:R-:W4:Y:S01]  /*0680*/  LDG.E.64 R10, desc[UR16][R10.64] ;  /* 0x000000100a0a7981 */ /* 0x000f22000c1e1b00 */
[----:B---3--:R-:W-:-:S05]  /*0690*/  IMAD.WIDE R12, R15, 0x8, R12 ;  /* 0x000000080f0c7825 */ /* 0x008fca00078e020c */
[----:B------:R-:W4:Y:S01]  /*06a0*/  LDG.E.64 R14, desc[UR16][R12.64] ;  /* 0x000000100c0e7981 */ /* 0x000f22000c1e1b00 */
[----:B------:R-:W-:Y:S02]  /*06b0*/  IADD3 R7, P0, PT, R5, R4, RZ ;  /* 0x0000000405077210 */ /* 0x000fe40007f1e0ff */
[----:B-1----:R-:W-:Y:S02]  /*06c0*/  MOV R17, UR18 ;  /* 0x0000001200117c02 */ /* 0x002fe40008000f00 */
[----:B------:R-:W-:Y:S02]  /*06d0*/  IADD3.X R16, PT, PT, RZ, RZ, RZ, P0, !PT ;  /* 0x000000ffff107210 */ /* 0x000fe400007fe4ff */
[----:B--2---:R-:W-:-:S04]  /*06e0*/  LEA R6, P0, R7, UR6, 0x3 ;  /* 0x0000000607067c11 */ /* 0x004fc8000f8018ff */
[----:B------:R-:W-:Y:S01]  /*06f0*/  LEA.HI.X R7, R7, UR7, R16, 0x3, P0 ;  /* 0x0000000707077c11 */ /* 0x000fe200080f1c10 */
[----:B------:R-:W-:Y:S01]  /*0700*/  IMAD.WIDE.U32 R16, R17, 0x8, R12 ;  /* 0x0000000811107825 */ /* 0x000fe200078e000c */
[----:B----45:R-:W-:-:S07]  /*0710*/  DFMA R14, R10, R14, R8 ;  /* 0x0000000e0a0e722b */ /* 0x030fce0000000008 */
[----:B------:R0:W-:Y:S04]  /*0720*/  STG.E.64 desc[UR16][R2.64], R14 ;  /* 0x0000000e02007986 */ /* 0x0001e8000c101b10 */
[----:B------:R-:W2:Y:S04]  /*0730*/  LDG.E.64 R10, desc[UR16][R16.64] ;  /* 0x00000010100a7981 */ /* 0x000ea8000c1e1b00 */
[----:B------:R-:W2:Y:S01]  /*0740*/  LDG.E.64 R8, desc[UR16][R6.64+0x8] ;  /* 0x0000081006087981 */ /* 0x000ea2000c1e1b00 */
[----:B------:R-:W-:-:S04]  /*0750*/  IMAD.U32 R13, RZ, RZ, UR18 ;  /* 0x00000012ff0d7e24 */ /* 0x000fc8000f8e00ff */
[----:B------:R-:W-:Y:S01]  /*0760*/  IMAD.WIDE.U32 R12, R13, 0x8, R16 ;  /* 0x000000080d0c7825 */ /* 0x000fe200078e0010 */
[----:B--2---:R-:W-:-:S07]  /*0770*/  DFMA R10, R8, R10, R14 ;  /* 0x0000000a080a722b */ /* 0x004fce000000000e */
[----:B------:R2:W-:Y:S04]  /*0780*/  STG.E.64 desc[UR16][R2.64], R10 ;  /* 0x0000000a02007986 */ /* 0x0005e8000c101b10 */
[----:B------:R-:W3:Y:S04]  /*0790*/  LDG.E.64 R8, desc[UR16][R6.64+0x10] ;  /* 0x0000101006087981 */ /* 0x000ee8000c1e1b00 */
[----:B------:R-:W3:Y:S01]  /*07a0*/  LDG.E.64 R18, desc[UR16][R12.64] ;  /* 0x000000100c127981 */ /* 0x000ee2000c1e1b00 */
[----:B------:R-:W-:-:S05]  /*07b0*/  MOV R21, UR18 ;  /* 0x0000001200157c02 */ /* 0x000fca0008000f00 */
[----:B0-----:R-:W-:Y:S01]  /*07c0*/  IMAD.WIDE.U32 R14, R21, 0x8, R12 ;  /* 0x00000008150e7825 */ /* 0x001fe200078e000c */
[----:B---3--:R-:W-:-:S07]  /*07d0*/  DFMA R18, R8, R18, R10 ;  /* 0x000000120812722b */ /* 0x008fce000000000a */
[----:B------:R2:W-:Y:S04]  /*07e0*/  STG.E.64 desc[UR16][R2.64], R18 ;  /* 0x0000001202007986 */ /* 0x0005e8000c101b10 */
[----:B------:R-:W3:Y:S04]  /*07f0*/  LDG.E.64 R8, desc[UR16][R6.64+0x18] ;  /* 0x0000181006087981 */ /* 0x000ee8000c1e1b00 */
[----:B------:R-:W3:Y:S01]  /*0800*/  LDG.E.64 R14, desc[UR16][R14.64] ;  /* 0x000000100e0e7981 */ /* 0x000ee2000c1e1b00 */
[----:B------:R-:W-:Y:S01]  /*0810*/  IADD3 R4, PT, PT, R4, 0x4, RZ ;  /* 0x0000000404047810 */ /* 0x000fe20007ffe0ff */
[----:B---3--:R-:W-:-:S07]  /*0820*/  DFMA R8, R8, R14, R18 ;  /* 0x0000000e0808722b */ /* 0x008fce0000000012 */
[----:B------:R2:W-:Y:S04]  /*0830*/  STG.E.64 desc[UR16][R2.64], R8 ;  /* 0x0000000802007986 */ /* 0x0005e8000c101b10 */
.L_x_38:
[----:B------:R-:W-:-:S13]  /*0840*/  ISETP.NE.AND P0, PT, RZ, UR4, PT ;  /* 0x00000004ff007c0c */ /* 0x000fda000bf05270 */
[----:B------:R-:W-:Y:S05]  /*0850*/  @!P0 EXIT ;  /* 0x000000000000894d */ /* 0x000fea0003800000 */
[----:B------:R-:W-:-:S09]  /*0860*/  UISETP.NE.AND UP0, UPT, UR4, 0x1, UPT ;  /* 0x000000010400788c */ /* 0x000fd2000bf05270 */
[----:B------:R-:W-:Y:S05]  /*0870*/  BRA.U !UP0, `(.L_x_39) ;  /* 0x0000000108587547 */ /* 0x000fea000b800000 */
[----:B------:R-:W0:Y:S01]  /*0880*/  LDC.64 R6, c[0x0][0x388] ;  /* 0x0000e200ff067b82 */ /* 0x000e220000000a00 */
[----:B------:R-:W-:Y:S01]  /*0890*/  IADD3 R13, PT, PT, R5, R4, RZ ;  /* 0x00000004050d7210 */ /* 0x000fe20007ffe0ff */
[----:B------:R-:W-:Y:S01]  /*08a0*/  IMAD R15, R4, UR18, R0 ;  /* 0x00000012040f7c24 */ /* 0x000fe2000f8e0200 */
[----:B------:R-:W3:Y:S05]  /*08b0*/  LDCU.64 UR4, c[0x0][0x388] ;  /* 0x00007100ff0477ac */ /* 0x000eea0008000a00 */
[----:B--2---:R-:W2:Y:S01]  /*08c0*/  LDC.64 R10, c[0x0][0x390] ;  /* 0x0000e400ff0a7b82 */ /* 0x004ea20000000a00 */
[----:B0-----:R-:W-:-:S05]  /*08d0*/  IMAD.WIDE.U32 R12, R13, 0x8, R6 ;  /* 0x000000080d0c7825 */ /* 0x001fca00078e0006 */
[----:B------:R-:W4:Y:S01]  /*08e0*/  LDG.E.64 R6, desc[UR16][R12.64] ;  /* 0x000000100c067981 */ /* 0x000f22000c1e1b00 */
[----:B--2---:R-:W-:-:S05]  /*08f0*/  IMAD.WIDE R14, R15, 0x8, R10 ;  /* 0x000000080f0e7825 */ /* 0x004fca00078e020a */
[----:B------:R-:W4:Y:S01]  /*0900*/  LDG.E.64 R10, desc[UR16][R14.64] ;  /* 0x000000100e0a7981 */ /* 0x000f22000c1e1b00 */
[----:B-1----:R-:W-:Y:S02]  /*0910*/  IADD3 R17, P0, PT, R5, R4, RZ ;  /* 0x0000000405117210 */ /* 0x002fe40007f1e0ff */
[----:B------:R-:W-:-:S03]  /*0920*/  MOV R19, UR18 ;  /* 0x0000001200137c02 */ /* 0x000fc60008000f00 */
[----:B------:R-:W-:Y:S01]  /*0930*/  IMAD.X R18, RZ, RZ, RZ, P0 ;  /* 0x000000ffff127224 */ /* 0x000fe200000e06ff */
[----:B---3--:R-:W-:-:S04]  /*0940*/  LEA R16, P0, R17, UR4, 0x3 ;  /* 0x0000000411107c11 */ /* 0x008fc8000f8018ff */
[----:B------:R-:W-:Y:S01]  /*0950*/  LEA.HI.X R17, R17, UR5, R18, 0x3, P0 ;  /* 0x0000000511117c11 */ /* 0x000fe200080f1c12 */
[----:B----45:R-:W-:Y:S01]  /*0960*/  DFMA R6, R6, R10, R8 ;  /* 0x0000000a0606722b */ /* 0x030fe20000000008 */
[----:B------:R-:W-:-:S06]  /*0970*/  IMAD.WIDE.U32 R10, R19, 0x8, R14 ;  /* 0x00000008130a7825 */ /* 0x000fcc00078e000e */
[----:B------:R0:W-:Y:S04]  /*0980*/  STG.E.64 desc[UR16][R2.64], R6 ;  /* 0x0000000602007986 */ /* 0x0001e8000c101b10 */
[----:B------:R-:W2:Y:S04]  /*0990*/  LDG.E.64 R8, desc[UR16][R16.64+0x8] ;  /* 0x0000081010087981 */ /* 0x000ea8000c1e1b00 */
[----:B------:R-:W2:Y:S01]  /*09a0*/  LDG.E.64 R10, desc[UR16][R10.64] ;  /* 0x000000100a0a7981 */ /* 0x000ea2000c1e1b00 */
[----:B------:R-:W-:Y:S01]  /*09b0*/  IADD3 R4, PT, PT, R4, 0x2, RZ ;  /* 0x0000000204047810 */ /* 0x000fe20007ffe0ff */
[----:B--2---:R-:W-:-:S07]  /*09c0*/  DFMA R8, R8, R10, R6 ;  /* 0x0000000a0808722b */ /* 0x004fce0000000006 */
[----:B------:R0:W-:Y:S04]  /*09d0*/  STG.E.64 desc[UR16][R2.64], R8 ;  /* 0x0000000802007986 */ /* 0x0001e8000c101b10 */
.L_x_39:
[----:B------:R-:W-:-:S04]  /*09e0*/  ULOP3.LUT UR4, UR18, 0x1, URZ, 0xc0, !UPT ;  /* 0x0000000112047892 */ /* 0x000fc8000f8ec0ff */
[----:B------:R-:W-:-:S06]  /*09f0*/  UISETP.NE.U32.AND UP0, UPT, UR4, 0x1, UPT ;  /* 0x000000010400788c */ /* 0x000fcc000bf05070 */
[----:B------:R-:W-:-:S13]  /*0a00*/  PLOP3.LUT P0, PT, PT, PT, UP0, 0x80, 0x8 ;  /* 0x000000000008781c */ /* 0x000fda0003f0f008 */
[----:B------:R-:W-:Y:S05]  /*0a10*/  @P0 EXIT ;  /* 0x000000000000094d */ /* 0x000fea0003800000 */
[----:B0-----:R-:W0:Y:S01]  /*0a20*/  LDC.64 R6, c[0x0][0x388] ;  /* 0x0000e200ff067b82 */ /* 0x001e220000000a00 */
[----:B------:R-:W-:Y:S01]  /*0a30*/  IADD3 R5, PT, PT, R5, R4, RZ ;  /* 0x0000000405057210 */ /* 0x000fe20007ffe0ff */
[----:B------:R-:W-:-:S06]  /*0a40*/  IMAD R13, R4, UR18, R0 ;  /* 0x00000012040d7c24 */ /* 0x000fcc000f8e0200 */
[----:B--2---:R-:W2:Y:S01]  /*0a50*/  LDC.64 R10, c[0x0][0x390] ;  /* 0x0000e400ff0a7b82 */ /* 0x004ea20000000a00 */
[----:B0-----:R-:W-:-:S06]  /*0a60*/  IMAD.WIDE.U32 R4, R5, 0x8, R6 ;  /* 0x0000000805047825 */ /* 0x001fcc00078e0006 */
[----:B------:R-:W1:Y:S01]  /*0a70*/  LDG.E.64 R4, desc[UR16][R4.64] ;  /* 0x0000001004047981 */ /* 0x000e62000c1e1b00 */
[----:B--2---:R-:W-:-:S06]  /*0a80*/  IMAD.WIDE R6, R13, 0x8, R10 ;  /* 0x000000080d067825 */ /* 0x004fcc00078e020a */
[----:B------:R-:W1:Y:S02]  /*0a90*/  LDG.E.64 R6, desc[UR16][R6.64] ;  /* 0x0000001006067981 */ /* 0x000e64000c1e1b00 */
[----:B-1---5:R-:W-:-:S07]  /*0aa0*/  DFMA R8, R4, R6, R8 ;  /* 0x000000060408722b */ /* 0x022fce0000000008 */
[----:B------:R-:W-:Y:S01]  /*0ab0*/  STG.E.64 desc[UR16][R2.64], R8 ;  /* 0x0000000802007986 */ /* 0x000fe2000c101b10 */
[----:B------:R-:W-:Y:S05]  /*0ac0*/  EXIT ;  /* 0x000000000000794d */ /* 0x000fea0003800000 */
.L_x_40:
        /* <DEDUP_REMOVED lines=11> */
.L_x_114:


//--------------------- .text._Z4gemmIfEvPT_S1_S1_i --------------------------
	.section	.text._Z4gemmIfEvPT_S1_S1_i,"ax",@progbits
	.align	128
        .global         _Z4gemmIfEvPT_S1_S1_i
        .type           _Z4gemmIfEvPT_S1_S1_i,@function
        .size           _Z4gemmIfEvPT_S1_S1_i,(.L_x_115 - _Z4gemmIfEvPT_S1_S1_i)
        .other          _Z4gemmIfEvPT_S1_S1_i,@"STO_CUDA_ENTRY STV_DEFAULT"
_Z4gemmIfEvPT_S1_S1_i:
.text._Z4gemmIfEvPT_S1_S1_i:
        /* <DEDUP_REMOVED lines=18> */
[----:B--2---:R0:W5:Y:S01]  /*0120*/  LDG.E R7, desc[UR16][R2.64] ;  /* 0x0000001002077981 */ /* 0x004162000c1e1900 */
[----:B------:R-:W-:Y:S01]  /*0130*/  UISETP.GE.U32.AND UP0, UPT, UR18, 0x8, UPT ;  /* 0x000000081200788c */ /* 0x000fe2000bf06070 */
[----:B------:R-:W-:-:S08]  /*0140*/  HFMA2 R4, -RZ, RZ, 0, 0 ;  /* 0x00000000ff047431 */ /* 0x000fd000000001ff */
[----:B0-----:R-:W-:Y:S05]  /*0150*/  BRA.U !UP0, `(.L_x_41) ;  /* 0x0000000508287547 */ /* 0x001fea000b800000 */
[----:B------:R-:W0:Y:S01]  /*0160*/  LDC.64 R8, c[0x0][0x388] ;  /* 0x0000e200ff087b82 */ /* 0x000e220000000a00 */
[----:B------:R-:W1:Y:S01]  /*0170*/  LDCU.64 UR20, c[0x0][0x390] ;  /* 0x00007200ff1477ac */ /* 0x000e620008000a00 */
[----:B------:R-:W-:Y:S01]  /*0180*/  MOV R4, R0 ;  /* 0x0000000000047202 */ /* 0x000fe20000000f00 */
        /* <DEDUP_REMOVED lines=10> */
.L_x_42:
[----:B------:R-:W-:Y:S02]  /*0230*/  MOV R11, 0x4 ;  /* 0x00000004000b7802 */ /* 0x000fe40000000f00 */
[----:B------:R-:W-:-:S03]  /*0240*/  MOV R8, R6 ;  /* 0x0000000600087202 */ /* 0x000fc60000000f00 */
[----:B------:R-:W-:Y:S02]  /*0250*/  IMAD.WIDE R10, R4, R11, UR20 ;  /* 0x00000014040a7e25 */ /* 0x000fe4000f8e020b */
[----:B------:R-:W2:Y:S04]  /*0260*/  LDG.E R6, desc[UR16][R8.64+-0x10] ;  /* 0xfffff01008067981 */ /* 0x000ea8000c1e1900 */
[----:B------:R-:W2:Y:S01]  /*0270*/  LDG.E R10, desc[UR16][R10.64] ;  /* 0x000000100a0a7981 */ /* 0x000ea2000c1e1900 */
[----:B------:R-:W-:-:S06]  /*0280*/  UIMAD.WIDE.U32 UR22, UR18, 0x4, UR20 ;  /* 0x00000004121678a5 */ /* 0x000fcc000f8e0014 */
[----:B------:R-:W-:Y:S02]  /*0290*/  MOV R12, UR22 ;  /* 0x00000016000c7c02 */ /* 0x000fe40008000f00 */
[----:B------:R-:W-:Y:S01]  /*02a0*/  MOV R13, UR23 ;  /* 0x00000017000d7c02 */ /* 0x000fe20008000f00 */
[----:B--2--5:R-:W-:Y:S02]  /*02b0*/  FFMA R15, R6, R10, R7 ;  /* 0x0000000a060f7223 */ /* 0x024fe40000000007 */
[----:B0-----:R-:W-:-:S03]  /*02c0*/  IMAD.WIDE R6, R4, 0x4, R12 ;  /* 0x0000000404067825 */ /* 0x001fc600078e020c */
[----:B------:R0:W-:Y:S04]  /*02d0*/  STG.E desc[UR16][R2.64], R15 ;  /* 0x0000000f02007986 */ /* 0x0001e8000c101910 */
[----:B------:R-:W2:Y:S04]  /*02e0*/  LDG.E R6, desc[UR16][R6.64] ;  /* 0x0000001006067981 */ /* 0x000ea8000c1e1900 */
[----:B------:R-:W2:Y:S01]  /*02f0*/  LDG.E R14, desc[UR16][R8.64+-0xc] ;  /* 0xfffff410080e7981 */ /* 0x000ea2000c1e1900 */
[----:B------:R-:W-:-:S06]  /*0300*/  UIMAD.WIDE.U32 UR22, UR18, 0x8, UR20 ;  /* 0x00000008121678a5 */ /* 0x000fcc000f8e0014 */
[----:B------:R-:W-:Y:S02]  /*0310*/  MOV R12, UR22 ;  /* 0x00000016000c7c02 */ /* 0x000fe40008000f00 */
[----:B------:R-:W-:-:S03]  /*0320*/  MOV R13, UR23 ;  /* 0x00000017000d7c02 */ /* 0x000fc60008000f00 */
[----:B------:R-:W-:-:S04]  /*0330*/  IMAD.WIDE R10, R4, 0x4, R12 ;  /* 0x00000004040a7825 */ /* 0x000fc800078e020c */
[----:B--2---:R-:W-:-:S05]  /*0340*/  FFMA R17, R14, R6, R15 ;  /* 0x000000060e117223 */ /* 0x004fca000000000f */
[----:B------:R-:W-:Y:S04]  /*0350*/  STG.E desc[UR16][R2.64], R17 ;  /* 0x0000001102007986 */ /* 0x000fe8000c101910 */
[----:B------:R-:W0:Y:S04]  /*0360*/  LDG.E R10, desc[UR16][R10.64] ;  /* 0x000000100a0a7981 */ /* 0x000e28000c1e1900 */
[----:B------:R-:W0:Y:S01]  /*0370*/  LDG.E R12, desc[UR16][R8.64+-0x8] ;  /* 0xfffff810080c7981 */ /* 0x000e22000c1e1900 */
[----:B------:R-:W-:-:S05]  /*0380*/  HFMA2 R13, -RZ, RZ, 0, 2.384185791015625e-07 ;  /* 0x00000004ff0d7431 */ /* 0x000fca00000001ff */
[----:B------:R-:W-:-:S04]  /*0390*/  IMAD.WIDE R6, R4, R13, UR6 ;  /* 0x0000000604067e25 */ /* 0x000fc8000f8e020d */
[----:B0-----:R-:W-:-:S05]  /*03a0*/  FFMA R15, R12, R10, R17 ;  /* 0x0000000a0c0f7223 */ /* 0x001fca0000000011 */
[----:B------:R0:W-:Y:S04]  /*03b0*/  STG.E desc[UR16][R2.64], R15 ;  /* 0x0000000f02007986 */ /* 0x0001e8000c101910 */
[----:B------:R-:W2:Y:S04]  /*03c0*/  LDG.E R6, desc[UR16][R6.64] ;  /* 0x0000001006067981 */ /* 0x000ea8000c1e1900 */
[----:B------:R-:W2:Y:S02]  /*03d0*/  LDG.E R12, desc[UR16][R8.64+-0x4] ;  /* 0xfffffc10080c7981 */ /* 0x000ea4000c1e1900 */
[----:B--2---:R-:W-:Y:S01]  /*03e0*/  FFMA R19, R12, R6, R15 ;  /* 0x000000060c137223 */ /* 0x004fe2000000000f */
[----:B------:R-:W-:-:S04]  /*03f0*/  IMAD.WIDE R12, R4, R13, UR8 ;  /* 0x00000008040c7e25 */ /* 0x000fc8000f8e020d */
[----:B------:R1:W-:Y:S04]  /*0400*/  STG.E desc[UR16][R2.64], R19 ;  /* 0x0000001302007986 */ /* 0x0003e8000c101910 */
[----:B------:R-:W2:Y:S04]  /*0410*/  LDG.E R12, desc[UR16][R12.64] ;  /* 0x000000100c0c7981 */ /* 0x000ea8000c1e1900 */
[----:B------:R-:W2:Y:S01]  /*0420*/  LDG.E R10, desc[UR16][R8.64] ;  /* 0x00000010080a7981 */ /* 0x000ea2000c1e1900 */
[----:B------:R-:W-:Y:S01]  /*0430*/  MOV R11, 0x4 ;  /* 0x00000004000b7802 */ /* 0x000fe20000000f00 */
[----:B0-----:R-:W-:-:S02]  /*0440*/  HFMA2 R15, -RZ, RZ, 0, 2.384185791015625e-07 ;  /* 0x00000004ff0f7431 */ /* 0x001fc400000001ff */
[----:B--2---:R-:W-:Y:S02]  /*0450*/  FFMA R17, R10, R12, R19 ;  /* 0x0000000c0a117223 */ /* 0x004fe40000000013 */
[----:B------:R-:W-:-:S03]  /*0460*/  IMAD.WIDE R10, R4, R11, UR10 ;  /* 0x0000000a040a7e25 */ /* 0x000fc6000f8e020b */
[----:B------:R0:W-:Y:S04]  /*0470*/  STG.E desc[UR16][R2.64], R17 ;  /* 0x0000001102007986 */ /* 0x0001e8000c101910 */
[----:B------:R-:W2:Y:S04]  /*0480*/  LDG.E R10, desc[UR16][R10.64] ;  /* 0x000000100a0a7981 */ /* 0x000ea8000c1e1900 */
[----:B------:R-:W2:Y:S01]  /*0490*/  LDG.E R6, desc[UR16][R8.64+0x4] ;  /* 0x0000041008067981 */ /* 0x000ea2000c1e1900 */
[----:B------:R-:W-:-:S04]  /*04a0*/  IMAD.WIDE R14, R4, R15, UR12 ;  /* 0x0000000c040e7e25 */ /* 0x000fc8000f8e020f */
[----:B--2---:R-:W-:-:S05]  /*04b0*/  FFMA R21, R6, R10, R17 ;  /* 0x0000000a06157223 */ /* 0x004fca0000000011 */
[----:B------:R0:W-:Y:S04]  /*04c0*/  STG.E desc[UR16][R2.64], R21 ;  /* 0x0000001502007986 */ /* 0x0001e8000c101910 */
[----:B------:R-:W1:Y:S04]  /*04d0*/  LDG.E R14, desc[UR16][R14.64] ;  /* 0x000000100e0e7981 */ /* 0x000e68000c1e1900 */
[----:B------:R-:W1:Y:S01]  /*04e0*/  LDG.E R6, desc[UR16][R8.64+0x8] ;  /* 0x0000081008067981 */ /* 0x000e62000c1e1900 */
[----:B------:R-:W-:-:S05]  /*04f0*/  MOV R13, 0x4 ;  /* 0x00000004000d7802 */ /* 0x000fca0000000f00 */
[----:B------:R-:W-:-:S04]  /*0500*/  IMAD.WIDE R12, R4, R13, UR14 ;  /* 0x0000000e040c7e25 */ /* 0x000fc8000f8e020d */
[----:B-1----:R-:W-:-:S05]  /*0510*/  FFMA R19, R6, R14, R21 ;  /* 0x0000000e06137223 */ /* 0x002fca0000000015 */
[----:B------:R0:W-:Y:S04]  /*0520*/  STG.E desc[UR16][R2.64], R19 ;  /* 0x0000001302007986 */ /* 0x0001e8000c101910 */
[----:B------:R-:W2:Y:S04]  /*0530*/  LDG.E R12, desc[UR16][R12.64] ;  /* 0x000000100c0c7981 */ /* 0x000ea8000c1e1900 */
[----:B------:R-:W2:Y:S01]  /*0540*/  LDG.E R6, desc[UR16][R8.64+0xc] ;  /* 0x00000c1008067981 */ /* 0x000ea2000c1e1900 */
[----:B------:R-:W-:Y:S01]  /*0550*/  UIADD3 UR4, UPT, UPT, UR4, 0x8, URZ ;  /* 0x0000000804047890 */ /* 0x000fe2000fffe0ff */
[----:B------:R-:W-:-:S03]  /*0560*/  MOV R11, UR18 ;  /* 0x00000012000b7c02 */ /* 0x000fc60008000f00 */
[----:B------:R-:W-:Y:S01]  /*0570*/  UISETP.NE.AND UP0, UPT, UR4, URZ, UPT ;  /* 0x000000ff0400728c */ /* 0x000fe2000bf05270 */
[----:B------:R-:W-:Y:S01]  /*0580*/  LEA R4, R11, R4, 0x3 ;  /* 0x000000040b047211 */ /* 0x000fe200078e18ff */
[----:B--2---:R-:W-:Y:S01]  /*0590*/  FFMA R7, R6, R12, R19 ;  /* 0x0000000c06077223 */ /* 0x004fe20000000013 */
[----:B------:R-:W-:-:S04]  /*05a0*/  IADD3 R6, P0, PT, R8, 0x20, RZ ;  /* 0x0000002008067810 */ /* 0x000fc80007f1e0ff */
[----:B------:R0:W-:Y:S01]  /*05b0*/  STG.E desc[UR16][R2.64], R7 ;  /* 0x0000000702007986 */ /* 0x0001e2000c101910 */
[----:B------:R-:W-:Y:S01]  /*05c0*/  IADD3.X R9, PT, PT, RZ, R9, RZ, P0, !PT ;  /* 0x00000009ff097210 */ /* 0x000fe200007fe4ff */
[----:B------:R-:W-:Y:S07]  /*05d0*/  BRA.U UP0, `(.L_x_42) ;  /* 0xfffffffd00147547 */ /* 0x000fee000b83ffff */
[----:B------:R-:W-:-:S06]  /*05e0*/  ULOP3.LUT UR4, UR18, 0x7ffffff8, URZ, 0xc0, !UPT ;  /* 0x7ffffff812047892 */ /* 0x000fcc000f8ec0ff */
[----:B------:R-:W-:-:S07]  /*05f0*/  MOV R4, UR4 ;  /* 0x0000000400047c02 */ /* 0x000fce0008000f00 */
.L_x_41:
[----:B------:R-:W-:-:S06]  /*0600*/  ULOP3.LUT UR4, UR18, 0x7, URZ, 0xc0, !UPT ;  /* 0x0000000712047892 */ /* 0x000fcc000f8ec0ff */
[----:B------:R-:W-:-:S13]  /*0610*/  ISETP.NE.AND P0, PT, RZ, UR4, PT ;  /* 0x00000004ff007c0c */ /* 0x000fda000bf05270 */
[----:B------:R-:W-:Y:S05]  /*0620*/  @!P0 EXIT ;  /* 0x000000000000894d */ /* 0x000fea0003800000 */
[----:B------:R-:W-:Y:S02]  /*0630*/  UISETP.GE.U32.AND UP0, UPT, UR4, 0x4, UPT ;  /* 0x000000040400788c */ /* 0x000fe4000bf06070 */
[----:B------:R-:W-:-:S07]  /*0640*/  ULOP3.LUT UR4, UR18, 0x3, URZ, 0xc0, !UPT ;  /* 0x0000000312047892 */ /* 0x000fce000f8ec0ff */
[----:B------:R-:W-:Y:S05]  /*0650*/  BRA.U !UP0, `(.L_x_43) ;  /* 0x0000000108887547 */ /* 0x000fea000b800000 */
[----:B------:R-:W1:Y:S01]  /*0660*/  LDC.64 R10, c[0x0][0x388] ;  /* 0x0000e200ff0a7b82 */ /* 0x000e620000000a00 */
[----:B------:R-:W-:Y:S01]  /*0670*/  IADD3 R9, PT, PT, R5, R4, RZ ;  /* 0x0000000405097210 */ /* 0x000fe20007ffe0ff */
[----:B------:R-:W-:Y:S01]  /*0680*/  IMAD R15, R4, UR18, R0 ;  /* 0x00000012040f7c24 */ /* 0x000fe2000f8e0200 */
[----:B------:R-:W2:Y:S05]  /*0690*/  LDCU.64 UR6, c[0x0][0x388] ;  /* 0x00007100ff0677ac */ /* 0x000eaa0008000a00 */
[----:B------:R-:W3:Y:S01]  /*06a0*/  LDC.64 R12, c[0x0][0x390] ;  /* 0x0000e400ff0c7b82 */ /* 0x000ee20000000a00 */
[----:B-1----:R-:W-:-:S06]  /*06b0*/  IMAD.WIDE.U32 R10, R9, 0x4, R10 ;  /* 0x00000004090a7825 */ /* 0x002fcc00078e000a */
[----:B------:R-:W4:Y:S01]  /*06c0*/  LDG.E R10, desc[UR16][R10.64] ;  /* 0x000000100a0a7981 */ /* 0x000f22000c1e1900 */
[----:B---3--:R-:W-:-:S05]  /*06d0*/  IMAD.WIDE R12, R15, 0x4, R12 ;  /* 0x000000040f0c7825 */ /* 0x008fca00078e020c */
[----:B------:R-:W4:Y:S01]  /*06e0*/  LDG.E R6, desc[UR16][R12.64] ;  /* 0x000000100c067981 */ /* 0x000f22000c1e1900 */
[----:B------:R-:W-:Y:S02]  /*06f0*/  IADD3 R9, P0, PT, R5, R4, RZ ;  /* 0x0000000405097210 */ /* 0x000fe40007f1e0ff */
[----:B0-----:R-:W-:Y:S02]  /*0700*/  MOV R17, UR18 ;  /* 0x0000001200117c02 */ /* 0x001fe40008000f00 */
[----:B------:R-:W-:Y:S02]  /*0710*/  IADD3.X R14, PT, PT, RZ, RZ, RZ, P0, !PT ;  /* 0x000000ffff0e7210 */ /* 0x000fe400007fe4ff */
[----:B--2---:R-:W-:-:S04]  /*0720*/  LEA R8, P0, R9, UR6, 0x2 ;  /* 0x0000000609087c11 */ /* 0x004fc8000f8010ff */
[----:B------:R-:W-:Y:S01]  /*0730*/  LEA.HI.X R9, R9, UR7, R14, 0x2, P0 ;  /* 0x0000000709097c11 */ /* 0x000fe200080f140e */
[----:B----45:R-:W-:Y:S01]  /*0740*/  FFMA R15, R10, R6, R7 ;  /* 0x000000060a0f7223 */ /* 0x030fe20000000007 */
[----:B------:R-:W-:-:S04]  /*0750*/  IMAD.WIDE.U32 R6, R17, 0x4, R12 ;  /* 0x0000000411067825 */ /* 0x000fc800078e000c */
[----:B------:R1:W-:Y:S04]  /*0760*/  STG.E desc[UR16][R2.64], R15 ;  /* 0x0000000f02007986 */ /* 0x0003e8000c101910 */
[----:B------:R-:W2:Y:S04]  /*0770*/  LDG.E R11, desc[UR16][R6.64] ;  /* 0x00000010060b7981 */ /* 0x000ea8000c1e1900 */
[----:B------:R-:W2:Y:S01]  /*0780*/  LDG.E R10, desc[UR16][R8.64+0x4] ;  /* 0x00000410080a7981 */ /* 0x000ea2000c1e1900 */
[----:B------:R-:W-:Y:S01]  /*0790*/  MOV R13, UR18 ;  /* 0x00000012000d7c02 */ /* 0x000fe20008000f00 */
[----:B--2---:R-:W-:-:S04]  /*07a0*/  FFMA R17, R10, R11, R15 ;  /* 0x0000000b0a117223 */ /* 0x004fc8000000000f */
[----:B------:R-:W-:Y:S01]  /*07b0*/  IMAD.WIDE.U32 R10, R13, 0x4, R6 ;  /* 0x000000040d0a7825 */ /* 0x000fe200078e0006 */
        /* <DEDUP_REMOVED lines=9> */
[----:B------:R-:W-:Y:S01]  /*0850*/  IADD3 R4, PT, PT, R4, 0x4, RZ ;  /* 0x0000000404047810 */ /* 0x000fe20007ffe0ff */
[----:B--2---:R-:W-:-:S05]  /*0860*/  FFMA R7, R6, R12, R19 ;  /* 0x0000000c06077223 */ /* 0x004fca0000000013 */
[----:B------:R1:W-:Y:S02]  /*0870*/  STG.E desc[UR16][R2.64], R7 ;  /* 0x0000000702007986 */ /* 0x0003e4000c101910 */
.L_x_43:
[----:B------:R-:W-:-:S13]  /*0880*/  ISETP.NE.AND P0, PT, RZ, UR4, PT ;  /* 0x00000004ff007c0c */ /* 0x000fda000bf05270 */
[----:B------:R-:W-:Y:S05]  /*0890*/  @!P0 EXIT ;  /* 0x000000000000894d */ /* 0x000fea0003800000 */
[----:B------:R-:W-:-:S09]  /*08a0*/  UISETP.NE.AND UP0, UPT, UR4, 0x1, UPT ;  /* 0x000000010400788c */ /* 0x000fd2000bf05270 */
[----:B------:R-:W-:Y:S05]  /*08b0*/  BRA.U !UP0, `(.L_x_44) ;  /* 0x0000000108587547 */ /* 0x000fea000b800000 */
[----:B------:R-:W2:Y:S01]  /*08c0*/  LDC.64 R8, c[0x0][0x388] ;  /* 0x0000e200ff087b82 */ /* 0x000ea20000000a00 */
[----:B------:R-:W-:Y:S01]  /*08d0*/  IADD3 R11, PT, PT, R5, R4, RZ ;  /* 0x00000004050b7210 */ /* 0x000fe20007ffe0ff */
[----:B-1----:R-:W-:Y:S01]  /*08e0*/  IMAD R15, R4, UR18, R0 ;  /* 0x00000012040f7c24 */ /* 0x002fe2000f8e0200 */
[----:B------:R-:W1:Y:S05]  /*08f0*/  LDCU.64 UR4, c[0x0][0x388] ;  /* 0x00007100ff0477ac */ /* 0x000e6a0008000a00 */
[----:B------:R-:W3:Y:S01]  /*0900*/  LDC.64 R12, c[0x0][0x390] ;  /* 0x0000e400ff0c7b82 */ /* 0x000ee20000000a00 */
[----:B--2---:R-:W-:-:S06]  /*0910*/  IMAD.WIDE.U32 R10, R11, 0x4, R8 ;  /* 0x000000040b0a7825 */ /* 0x004fcc00078e0008 */
[----:B------:R-:W0:Y:S01]  /*0920*/  LDG.E R10, desc[UR16][R10.64] ;  /* 0x000000100a0a7981 */ /* 0x000e22000c1e1900 */
[----:B---3--:R-:W-:-:S05]  /*0930*/  IMAD.WIDE R12, R15, 0x4, R12 ;  /* 0x000000040f0c7825 */ /* 0x008fca00078e020c */
[----:B------:R-:W0:Y:S01]  /*0940*/  LDG.E R6, desc[UR16][R12.64] ;  /* 0x000000100c067981 */ /* 0x000e22000c1e1900 */
[----:B------:R-:W-:Y:S02]  /*0950*/  IADD3 R9, P0, PT, R5, R4, RZ ;  /* 0x0000000405097210 */ /* 0x000fe40007f1e0ff */
[----:B------:R-:W-:Y:S02]  /*0960*/  MOV R15, UR18 ;  /* 0x00000012000f7c02 */ /* 0x000fe40008000f00 */
[----:B------:R-:W-:Y:S02]  /*0970*/  IADD3.X R14, PT, PT, RZ, RZ, RZ, P0, !PT ;  /* 0x000000ffff0e7210 */ /* 0x000fe400007fe4ff */
[----:B-1----:R-:W-:-:S04]  /*0980*/  LEA R8, P0, R9, UR4, 0x2 ;  /* 0x0000000409087c11 */ /* 0x002fc8000f8010ff */
[----:B------:R-:W-:Y:S01]  /*0990*/  LEA.HI.X R9, R9, UR5, R14, 0x2, P0 ;  /* 0x0000000509097c11 */ /* 0x000fe200080f140e */
[----:B------:R-:W-:-:S04]  /*09a0*/  IMAD.WIDE.U32 R14, R15, 0x4, R12 ;  /* 0x000000040f0e7825 */ /* 0x000fc800078e000c */
[----:B0----5:R-:W-:-:S05]  /*09b0*/  FFMA R17, R10, R6, R7 ;  /* 0x000000060a117223 */ /* 0x021fca0000000007 */
[----:B------:R2:W-:Y:S04]  /*09c0*/  STG.E desc[UR16][R2.64], R17 ;  /* 0x0000001102007986 */ /* 0x0005e8000c101910 */
[----:B------:R-:W3:Y:S04]  /*09d0*/  LDG.E R14, desc[UR16][R14.64] ;  /* 0x000000100e0e7981 */ /* 0x000ee8000c1e1900 */
[----:B------:R-:W3:Y:S01]  /*09e0*/  LDG.E R8, desc[UR16][R8.64+0x4] ;  /* 0x0000041008087981 */ /* 0x000ee2000c1e1900 */
[----:B------:R-:W-:Y:S01]  /*09f0*/  IADD3 R4, PT, PT, R4, 0x2, RZ ;  /* 0x0000000204047810 */ /* 0x000fe20007ffe0ff */
[----:B---3--:R-:W-:-:S05]  /*0a00*/  FFMA R7, R8, R14, R17 ;  /* 0x0000000e08077223 */ /* 0x008fca0000000011 */
[----:B------:R2:W-:Y:S02]  /*0a10*/  STG.E desc[UR16][R2.64], R7 ;  /* 0x0000000702007986 */ /* 0x0005e4000c101910 */
.L_x_44:
[----:B------:R-:W-:-:S04]  /*0a20*/  ULOP3.LUT UR4, UR18, 0x1, URZ, 0xc0, !UPT ;  /* 0x0000000112047892 */ /* 0x000fc8000f8ec0ff */
[----:B------:R-:W-:-:S06]  /*0a30*/  UISETP.NE.U32.AND UP0, UPT, UR4, 0x1, UPT ;  /* 0x000000010400788c */ /* 0x000fcc000bf05070 */
[----:B------:R-:W-:-:S13]  /*0a40*/  PLOP3.LUT P0, PT, PT, PT, UP0, 0x80, 0x8 ;  /* 0x000000000008781c */ /* 0x000fda0003f0f008 */
[----:B------:R-:W-:Y:S05]  /*0a50*/  @P0 EXIT ;  /* 0x000000000000094d */ /* 0x000fea0003800000 */
[----:B------:R-:W3:Y:S01]  /*0a60*/  LDC.64 R8, c[0x0][0x388] ;  /* 0x0000e200ff087b82 */ /* 0x000ee20000000a00 */
[----:B------:R-:W-:Y:S01]  /*0a70*/  IADD3 R5, PT, PT, R5, R4, RZ ;  /* 0x0000000405057210 */ /* 0x000fe20007ffe0ff */
[----:B------:R-:W-:-:S06]  /*0a80*/  IMAD R13, R4, UR18, R0 ;  /* 0x00000012040d7c24 */ /* 0x000fcc000f8e0200 */
[----:B------:R-:W4:Y:S01]  /*0a90*/  LDC.64 R10, c[0x0][0x390] ;  /* 0x0000e400ff0a7b82 */ /* 0x000f220000000a00 */
[----:B---3--:R-:W-:-:S06]  /*0aa0*/  IMAD.WIDE.U32 R4, R5, 0x4, R8 ;  /* 0x0000000405047825 */ /* 0x008fcc00078e0008 */
[----:B------:R-:W0:Y:S01]  /*0ab0*/  LDG.E R4, desc[UR16][R4.64] ;  /* 0x0000001004047981 */ /* 0x000e22000c1e1900 */
[----:B----4-:R-:W-:-:S06]  /*0ac0*/  IMAD.WIDE R8, R13, 0x4, R10 ;  /* 0x000000040d087825 */ /* 0x010fcc00078e020a */
[----:B------:R-:W0:Y:S02]  /*0ad0*/  LDG.E R8, desc[UR16][R8.64] ;  /* 0x0000001008087981 */ /* 0x000e24000c1e1900 */
[----:B012--5:R-:W-:-:S05]  /*0ae0*/  FFMA R7, R4, R8, R7 ;  /* 0x0000000804077223 */ /* 0x027fca0000000007 */
[----:B------:R-:W-:Y:S01]  /*0af0*/  STG.E desc[UR16][R2.64], R7 ;  /* 0x0000000702007986 */ /* 0x000fe2000c101910 */
[----:B------:R-:W-:Y:S05]  /*0b00*/  EXIT ;  /* 0x000000000000794d */ /* 0x000fea0003800000 */
.L_x_45:
        /* <DEDUP_REMOVED lines=15> */
.L_x_115:


//--------------------- .text._Z4gemmIiEvPT_S1_S1_i --------------------------
	.section	.text._Z4gemmIiEvPT_S1_S1_i,"ax",@progbits
	.align	128
        .global         _Z4gemmIiEvPT_S1_S1_i
        .type           _Z4gemmIiEvPT_S1_S1_i,@function
        .size           _Z4gemmIiEvPT_S1_S1_i,(.L_x_116 - _Z4gemmIiEvPT_S1_S1_i)
        .other          _Z4gemmIiEvPT_S1_S1_i,@"STO_CUDA_ENTRY STV_DEFAULT"
_Z4gemmIiEvPT_S1_S1_i:
.text._Z4gemmIiEvPT_S1_S1_i:
        /* <DEDUP_REMOVED lines=35> */
.L_x_47:
        /* <DEDUP_REMOVED lines=8> */
[----:B--2--5:R-:W-:Y:S02]  /*02b0*/  IMAD R15, R6, R10, R7 ;  /* 0x0000000a060f7224 */ /* 0x024fe400078e0207 */
        /* <DEDUP_REMOVED lines=8> */
[----:B--2---:R-:W-:-:S05]  /*0340*/  IMAD R17, R14, R6, R15 ;  /* 0x000000060e117224 */ /* 0x004fca00078e020f */
[----:B------:R-:W-:Y:S04]  /*0350*/  STG.E desc[UR16][R2.64], R17 ;  /* 0x0000001102007986 */ /* 0x000fe8000c101910 */
[----:B------:R-:W0:Y:S04]  /*0360*/  LDG.E R10, desc[UR16][R10.64] ;  /* 0x000000100a0a7981 */ /* 0x000e28000c1e1900 */
[----:B------:R-:W0:Y:S01]  /*0370*/  LDG.E R12, desc[UR16][R8.64+-0x8] ;  /* 0xfffff810080c7981 */ /* 0x000e22000c1e1900 */
[----:B------:R-:W-:-:S05]  /*0380*/  HFMA2 R13, -RZ, RZ, 0, 2.384185791015625e-07 ;  /* 0x00000004ff0d7431 */ /* 0x000fca00000001ff */
[----:B------:R-:W-:-:S04]  /*0390*/  IMAD.WIDE R6, R4, R13, UR6 ;  /* 0x0000000604067e25 */ /* 0x000fc8000f8e020d */
[----:B0-----:R-:W-:-:S05]  /*03a0*/  IMAD R15, R12, R10, R17 ;  /* 0x0000000a0c0f7224 */ /* 0x001fca00078e0211 */
[----:B------:R0:W-:Y:S04]  /*03b0*/  STG.E desc[UR16][R2.64], R15 ;  /* 0x0000000f02007986 */ /* 0x0001e8000c101910 */
[----:B------:R-:W2:Y:S04]  /*03c0*/  LDG.E R6, desc[UR16][R6.64] ;  /* 0x0000001006067981 */ /* 0x000ea8000c1e1900 */
[----:B------:R-:W2:Y:S02]  /*03d0*/  LDG.E R12, desc[UR16][R8.64+-0x4] ;  /* 0xfffffc10080c7981 */ /* 0x000ea4000c1e1900 */
[----:B--2---:R-:W-:-:S02]  /*03e0*/  IMAD R19, R12, R6, R15 ;  /* 0x000000060c137224 */ /* 0x004fc400078e020f */
[----:B------:R-:W-:-:S03]  /*03f0*/  IMAD.WIDE R12, R4, R13, UR8 ;  /* 0x00000008040c7e25 */ /* 0x000fc6000f8e020d */
[----:B------:R1:W-:Y:S04]  /*0400*/  STG.E desc[UR16][R2.64], R19 ;  /* 0x0000001302007986 */ /* 0x0003e8000c101910 */
[----:B------:R-:W2:Y:S04]  /*0410*/  LDG.E R12, desc[UR16][R12.64] ;  /* 0x000000100c0c7981 */ /* 0x000ea8000c1e1900 */
[----:B------:R-:W2:Y:S01]  /*0420*/  LDG.E R10, desc[UR16][R8.64] ;  /* 0x00000010080a7981 */ /* 0x000ea2000c1e1900 */
[----:B------:R-:W-:Y:S01]  /*0430*/  MOV R11, 0x4 ;  /* 0x00000004000b7802 */ /* 0x000fe20000000f00 */
[----:B0-----:R-:W-:-:S02]  /*0440*/  HFMA2 R15, -RZ, RZ, 0, 2.384185791015625e-07 ;  /* 0x00000004ff0f7431 */ /* 0x001fc400000001ff */
[----:B--2---:R-:W-:Y:S02]  /*0450*/  IMAD R17, R10, R12, R19 ;  /* 0x0000000c0a117224 */ /* 0x004fe400078e0213 */
[----:B------:R-:W-:-:S03]  /*0460*/  IMAD.WIDE R10, R4, R11, UR10 ;  /* 0x0000000a040a7e25 */ /* 0x000fc6000f8e020b */
[----:B------:R0:W-:Y:S04]  /*0470*/  STG.E desc[UR16][R2.64], R17 ;  /* 0x0000001102007986 */ /* 0x0001e8000c101910 */
[----:B------:R-:W2:Y:S04]  /*0480*/  LDG.E R10, desc[UR16][R10.64] ;  /* 0x000000100a0a7981 */ /* 0x000ea8000c1e1900 */
[----:B------:R-:W2:Y:S01]  /*0490*/  LDG.E R6, desc[UR16][R8.64+0x4] ;  /* 0x0000041008067981 */ /* 0x000ea2000c1e1900 */
[----:B------:R-:W-:-:S04]  /*04a0*/  IMAD.WIDE R14, R4, R15, UR12 ;  /* 0x0000000c040e7e25 */ /* 0x000fc8000f8e020f */
[----:B--2---:R-:W-:-:S05]  /*04b0*/  IMAD R21, R6, R10, R17 ;  /* 0x0000000a06157224 */ /* 0x004fca00078e0211 */
[----:B------:R0:W-:Y:S04]  /*04c0*/  STG.E desc[UR16][R2.64], R21 ;  /* 0x0000001502007986 */ /* 0x0001e8000c101910 */
[----:B------:R-:W1:Y:S04]  /*04d0*/  LDG.E R14, desc[UR16][R14.64] ;  /* 0x000000100e0e7981 */ /* 0x000e68000c1e1900 */
[----:B------:R-:W1:Y:S01]  /*04e0*/  LDG.E R6, desc[UR16][R8.64+0x8] ;  /* 0x0000081008067981 */ /* 0x000e62000c1e1900 */
[----:B------:R-:W-:-:S05]  /*04f0*/  MOV R13, 0x4 ;  /* 0x00000004000d7802 */ /* 0x000fca0000000f00 */
[----:B------:R-:W-:-:S04]  /*0500*/  IMAD.WIDE R12, R4, R13, UR14 ;  /* 0x0000000e040c7e25 */ /* 0x000fc8000f8e020d */
[----:B-1----:R-:W-:-:S05]  /*0510*/  IMAD R19, R6, R14, R21 ;  /* 0x0000000e06137224 */ /* 0x002fca00078e0215 */
[----:B------:R0:W-:Y:S04]  /*0520*/  STG.E desc[UR16][R2.64], R19 ;  /* 0x0000001302007986 */ /* 0x0001e8000c101910 */
[----:B------:R-:W2:Y:S04]  /*0530*/  LDG.E R12, desc[UR16][R12.64] ;  /* 0x000000100c0c7981 */ /* 0x000ea8000c1e1900 */
[----:B------:R-:W2:Y:S01]  /*0540*/  LDG.E R6, desc[UR16][R8.64+0xc] ;  /* 0x00000c1008067981 */ /* 0x000ea2000c1e1900 */
[----:B------:R-:W-:Y:S01]  /*0550*/  UIADD3 UR4, UPT, UPT, UR4, 0x8, URZ ;  /* 0x0000000804047890 */ /* 0x000fe2000fffe0ff */
[----:B------:R-:W-:-:S03]  /*0560*/  MOV R11, UR18 ;  /* 0x00000012000b7c02 */ /* 0x000fc60008000f00 */
[----:B------:R-:W-:Y:S01]  /*0570*/  UISETP.NE.AND UP0, UPT, UR4, URZ, UPT ;  /* 0x000000ff0400728c */ /* 0x000fe2000bf05270 */
[----:B------:R-:W-:Y:S01]  /*0580*/  LEA R4, R11, R4, 0x3 ;  /* 0x000000040b047211 */ /* 0x000fe200078e18ff */
[----:B--2---:R-:W-:Y:S01]  /*0590*/  IMAD R7, R6, R12, R19 ;  /* 0x0000000c06077224 */ /* 0x004fe200078e0213 */
[----:B------:R-:W-:-:S04]  /*05a0*/  IADD3 R6, P0, PT, R8, 0x20, RZ ;  /* 0x0000002008067810 */ /* 0x000fc80007f1e0ff */
[----:B------:R0:W-:Y:S01]  /*05b0*/  STG.E desc[UR16][R2.64], R7 ;  /* 0x0000000702007986 */ /* 0x0001e2000c101910 */
[----:B------:R-:W-:Y:S01]  /*05c0*/  IADD3.X R9, PT, PT, RZ, R9, RZ, P0, !PT ;  /* 0x00000009ff097210 */ /* 0x000fe200007fe4ff */
[----:B------:R-:W-:Y:S07]  /*05d0*/  BRA.U UP0, `(.L_x_47) ;  /* 0xfffffffd00147547 */ /* 0x000fee000b83ffff */
[----:B------:R-:W-:-:S06]  /*05e0*/  ULOP3.LUT UR4, UR18, 0x7ffffff8, URZ, 0xc0, !UPT ;  /* 0x7ffffff812047892 */ /* 0x000fcc000f8ec0ff */
[----:B------:R-:W-:-:S07]  /*05f0*/  MOV R4, UR4 ;  /* 0x0000000400047c02 */ /* 0x000fce0008000f00 */
.L_x_46:
        /* <DEDUP_REMOVED lines=20> */
[----:B----45:R-:W-:Y:S02]  /*0740*/  IMAD R15, R10, R6, R7 ;  /* 0x000000060a0f7224 */ /* 0x030fe400078e0207 */
[----:B------:R-:W-:-:S03]  /*0750*/  IMAD.WIDE.U32 R6, R17, 0x4, R12 ;  /* 0x0000000411067825 */ /* 0x000fc600078e000c */
[----:B------:R1:W-:Y:S04]  /*0760*/  STG.E desc[UR16][R2.64], R15 ;  /* 0x0000000f02007986 */ /* 0x0003e8000c101910 */
[----:B------:R-:W2:Y:S04]  /*0770*/  LDG.E R11, desc[UR16][R6.64] ;  /* 0x00000010060b7981 */ /* 0x000ea8000c1e1900 */
[----:B------:R-:W2:Y:S01]  /*0780*/  LDG.E R10, desc[UR16][R8.64+0x4] ;  /* 0x00000410080a7981 */ /* 0x000ea2000c1e1900 */
[----:B------:R-:W-:Y:S01]  /*0790*/  MOV R13, UR18 ;  /* 0x00000012000d7c02 */ /* 0x000fe20008000f00 */
[----:B--2---:R-:W-:-:S04]  /*07a0*/  IMAD R17, R10, R11, R15 ;  /* 0x0000000b0a117224 */ /* 0x004fc800078e020f */
[----:B------:R-:W-:Y:S01]  /*07b0*/  IMAD.WIDE.U32 R10, R13, 0x4, R6 ;  /* 0x000000040d0a7825 */ /* 0x000fe200078e0006 */
        /* <DEDUP_REMOVED lines=9> */
[----:B------:R-:W-:Y:S01]  /*0850*/  IADD3 R4, PT, PT, R4, 0x4, RZ ;  /* 0x0000000404047810 */ /* 0x000fe20007ffe0ff */
[----:B--2---:R-:W-:-:S05]  /*0860*/  IMAD R7, R6, R12, R19 ;  /* 0x0000000c06077224 */ /* 0x004fca00078e0213 */
[----:B------:R1:W-:Y:S02]  /*0870*/  STG.E desc[UR16][R2.64], R7 ;  /* 0x0000000702007986 */ /* 0x0003e4000c101910 */
.L_x_48:
        /* <DEDUP_REMOVED lines=19> */
[----:B0----5:R-:W-:-:S05]  /*09b0*/  IMAD R17, R10, R6, R7 ;  /* 0x000000060a117224 */ /* 0x021fca00078e0207 */
[----:B------:R2:W-:Y:S04]  /*09c0*/  STG.E desc[UR16][R2.64], R17 ;  /* 0x0000001102007986 */ /* 0x0005e8000c101910 */
[----:B------:R-:W3:Y:S04]  /*09d0*/  LDG.E R14, desc[UR16][R14.64] ;  /* 0x000000100e0e7981 */ /* 0x000ee8000c1e1900 */
[----:B------:R-:W3:Y:S01]  /*09e0*/  LDG.E R8, desc[UR16][R8.64+0x4] ;  /* 0x0000041008087981 */ /* 0x000ee2000c1e1900 */
[----:B------:R-:W-:Y:S01]  /*09f0*/  IADD3 R4, PT, PT, R4, 0x2, RZ ;  /* 0x0000000204047810 */ /* 0x000fe20007ffe0ff */
[----:B---3--:R-:W-:-:S05]  /*0a00*/  IMAD R7, R8, R14, R17 ;  /* 0x0000000e08077224 */ /* 0x008fca00078e0211 */
[----:B------:R2:W-:Y:S02]  /*0a10*/  STG.E desc[UR16][R2.64], R7 ;  /* 0x0000000702007986 */ /* 0x0005e4000c101910 */
.L_x_49:
        /* <DEDUP_REMOVED lines=12> */
[----:B012--5:R-:W-:-:S05]  /*0ae0*/  IMAD R7, R4, R8, R7 ;  /* 0x0000000804077224 */ /* 0x027fca00078e0207 */
[----:B------:R-:W-:Y:S01]  /*0af0*/  STG.E desc[UR16][R2.64], R7 ;  /* 0x0000000702007986 */ /* 0x000fe2000c101910 */
[----:B------:R-:W-:Y:S05]  /*0b00*/  EXIT ;  /* 0x000000000000794d */ /* 0x000fea0003800000 */
.L_x_50:
        /* <DEDUP_REMOVED lines=15> */
.L_x_116:


//--------------------- .text._Z4gemvIdEvPT_S1_S1_i --------------------------
	.section	.text._Z4gemvIdEvPT_S1_S1_i,"ax",@progbits
	.align	128
        .global         _Z4gemvIdEvPT_S1_S1_i
        .type           _Z4gemvIdEvPT_S1_S1_i,@function
        .size           _Z4gemvIdEvPT_S1_S1_i,(.L_x_117 - _Z4gemvIdEvPT_S1_S1_i)
        .other          _Z4gemvIdEvPT_S1_S1_i,@"STO_CUDA_ENTRY STV_DEFAULT"
_Z4gemvIdEvPT_S1_S1_i:
.text._Z4gemvIdEvPT_S1_S1_i:
[----:B------:R-:W-:Y:S08]  /*0000*/  LDC R1, c[0x0][0x37c] ;  /* 0x0000df00ff017b82 */ /* 0x000ff00000000800 */
[----:B------:R-:W0:Y:S02]  /*0010*/  LDC R6, c[0x0][0x398] ;  /* 0x0000e600ff067b82 */ /* 0x000e240000000800 */
[----:B0-----:R-:W-:-:S13]  /*0020*/  ISETP.GE.AND P0, PT, R6, 0x1, PT ;  /* 0x000000010600780c */ /* 0x001fda0003f06270 */
[----:B------:R-:W-:Y:S05]  /*0030*/  @!P0 EXIT ;  /* 0x000000000000894d */ /* 0x000fea0003800000 */
[----:B------:R-:W0:Y:S01]  /*0040*/  S2R R7, SR_TID.X ;  /* 0x0000000000077919 */ /* 0x000e220000002100 */
[----:B------:R-:W1:Y:S01]  /*0050*/  LDC.64 R2, c[0x0][0x380] ;  /* 0x0000e000ff027b82 */ /* 0x000e620000000a00 */
[----:B------:R-:W0:Y:S01]  /*0060*/  LDCU UR4, c[0x0][0x360] ;  /* 0x00006c00ff0477ac */ /* 0x000e220008000800 */
[----:B------:R-:W0:Y:S01]  /*0070*/  S2R R0, SR_CTAID.X ;  /* 0x0000000000007919 */ /* 0x000e220000002500 */
[----:B------:R-:W2:Y:S01]  /*0080*/  LDCU.64 UR8, c[0x0][0x358] ;  /* 0x00006b00ff0877ac */ /* 0x000ea20008000a00 */
[C---:B------:R-:W-:Y:S02]  /*0090*/  ISETP.GE.U32.AND P1, PT, R6.reuse, 0x10, PT ;  /* 0x000000100600780c */ /* 0x040fe40003f26070 */
[----:B------:R-:W-:-:S04]  /*00a0*/  LOP3.LUT R13, R6, 0xf, RZ, 0xc0, !PT ;  /* 0x0000000f060d7812 */ /* 0x000fc800078ec0ff */
[----:B------:R-:W-:Y:S01]  /*00b0*/  ISETP.NE.AND P0, PT, R13, RZ, PT ;  /* 0x000000ff0d00720c */ /* 0x000fe20003f05270 */
[----:B0-----:R-:W-:-:S04]  /*00c0*/  IMAD R7, R0, UR4, R7 ;  /* 0x0000000400077c24 */ /* 0x001fc8000f8e0207 */
[----:B-1----:R-:W-:-:S05]  /*00d0*/  IMAD.WIDE R2, R7, 0x8, R2 ;  /* 0x0000000807027825 */ /* 0x002fca00078e0202 */
[----:B--2---:R0:W5:Y:S01]  /*00e0*/  LDG.E.64 R4, desc[UR8][R2.64] ;  /* 0x0000000802047981 */ /* 0x004162000c1e1b00 */
[----:B------:R-:W-:Y:S02]  /*00f0*/  IMAD.MOV.U32 R0, RZ, RZ, RZ ;  /* 0x000000ffff007224 */ /* 0x000fe400078e00ff */
[----:B------:R-:W-:Y:S01]  /*0100*/  IMAD R7, R7, R6, RZ ;  /* 0x0000000607077224 */ /* 0x000fe200078e02ff */
[----:B------:R-:W-:Y:S06]  /*0110*/  @!P1 BRA `(.L_x_51) ;  /* 0x0000000400589947 */ /* 0x000fec0003800000 */
[----:B------:R-:W1:Y:S01]  /*0120*/  LDCU.64 UR4, c[0x0][0x390] ;  /* 0x00007200ff0477ac */ /* 0x000e620008000a00 */
[----:B------:R-:W-:Y:S01]  /*0130*/  LOP3.LUT R0, R6, 0x7ffffff0, RZ, 0xc0, !PT ;  /* 0x7ffffff006007812 */ /* 0x000fe200078ec0ff */
[----:B------:R-:W-:Y:S01]  /*0140*/  IMAD.MOV.U32 R14, RZ, RZ, R7 ;  /* 0x000000ffff0e7224 */ /* 0x000fe200078e0007 */
[----:B------:R-:W2:Y:S02]  /*0150*/  LDCU.64 UR6, c[0x0][0x388] ;  /* 0x00007100ff0677ac */ /* 0x000ea40008000a00 */
[----:B------:R-:W-:Y:S01]  /*0160*/  IADD3 R12, PT, PT, -R0, RZ, RZ ;  /* 0x000000ff000c7210 */ /* 0x000fe20007ffe1ff */
[----:B-1----:R-:W-:-:S04]  /*0170*/  UIADD3 UR4, UP1, UPT, UR4, 0x40, URZ ;  /* 0x0000004004047890 */ /* 0x002fc8000ff3e0ff */
[----:B------:R-:W-:Y:S02]  /*0180*/  UIADD3.X UR5, UPT, UPT, URZ, UR5, URZ, UP1, !UPT ;  /* 0x00000005ff057290 */ /* 0x000fe40008ffe4ff */
[----:B--2---:R-:W-:Y:S01]  /*0190*/  UIADD3 UR6, UP0, UPT, UR6, 0x40, URZ ;  /* 0x0000004006067890 */ /* 0x004fe2000ff1e0ff */
[----:B------:R-:W-:-:S03]  /*01a0*/  IMAD.U32 R15, RZ, RZ, UR4 ;  /* 0x00000004ff0f7e24 */ /* 0x000fc6000f8e00ff */
[----:B------:R-:W-:Y:S01]  /*01b0*/  IMAD.U32 R16, RZ, RZ, UR5 ;  /* 0x00000005ff107e24 */ /* 0x000fe2000f8e00ff */
[----:B------:R-:W-:-:S12]  /*01c0*/  UIADD3.X UR7, UPT, UPT, URZ, UR7, URZ, UP0, !UPT ;  /* 0x00000007ff077290 */ /* 0x000fd800087fe4ff */
.L_x_52:
[----:B------:R-:W-:Y:S01]  /*01d0*/  MOV R10, UR6 ;  /* 0x00000006000a7c02 */ /* 0x000fe20008000f00 */
[----:B------:R-:W-:Y:S01]  /*01e0*/  IMAD.U32 R11, RZ, RZ, UR7 ;  /* 0x00000007ff0b7e24 */ /* 0x000fe2000f8e00ff */
[----:B------:R-:W-:Y:S01]  /*01f0*/  MOV R9, R16 ;  /* 0x0000001000097202 */ /* 0x000fe20000000f00 */
[----:B------:R-:W-:Y:S02]  /*0200*/  IMAD.MOV.U32 R8, RZ, RZ, R15 ;  /* 0x000000ffff087224 */ /* 0x000fe400078e000f */
[----:B------:R-:W-:-:S03]  /*0210*/  IMAD.WIDE R10, R14, 0x8, R10 ;  /* 0x000000080e0a7825 */ /* 0x000fc600078e020a */
[----:B--2---:R-:W2:Y:S04]  /*0220*/  LDG.E.64 R18, desc[UR8][R8.64+-0x40] ;  /* 0xffffc00808127981 */ /* 0x004ea8000c1e1b00 */
[----:B------:R-:W2:Y:S02]  /*0230*/  LDG.E.64 R16, desc[UR8][R10.64+-0x40] ;  /* 0xffffc0080a107981 */ /* 0x000ea4000c1e1b00 */
[----:B--2--5:R-:W-:-:S07]  /*0240*/  DFMA R16, R16, R18, R4 ;  /* 0x000000121010722b */ /* 0x024fce0000000004 */
[----:B------:R1:W-:Y:S04]  /*0250*/  STG.E.64 desc[UR8][R2.64], R16 ;  /* 0x0000001002007986 */ /* 0x0003e8000c101b08 */
[----:B------:R-:W2:Y:S04]  /*0260*/  LDG.E.64 R4, desc[UR8][R10.64+-0x38] ;  /* 0xffffc8080a047981 */ /* 0x000ea8000c1e1b00 */
[----:B------:R-:W2:Y:S02]  /*0270*/  LDG.E.64 R18, desc[UR8][R8.64+-0x38] ;  /* 0xffffc80808127981 */ /* 0x000ea4000c1e1b00 */
[----:B--2---:R-:W-:-:S07]  /*0280*/  DFMA R4, R4, R18, R16 ;  /* 0x000000120404722b */ /* 0x004fce0000000010 */
[----:B------:R2:W-:Y:S04]  /*0290*/  STG.E.64 desc[UR8][R2.64], R4 ;  /* 0x0000000402007986 */ /* 0x0005e8000c101b08 */
[----:B------:R-:W3:Y:S04]  /*02a0*/  LDG.E.64 R18, desc[UR8][R10.64+-0x30] ;  /* 0xffffd0080a127981 */ /* 0x000ee8000c1e1b00 */
[----:B------:R-:W3:Y:S02]  /*02b0*/  LDG.E.64 R20, desc[UR8][R8.64+-0x30] ;  /* 0xffffd00808147981 */ /* 0x000ee4000c1e1b00 */
[----:B---3--:R-:W-:-:S07]  /*02c0*/  DFMA R18, R18, R20, R4 ;  /* 0x000000141212722b */ /* 0x008fce0000000004 */
[----:B------:R3:W-:Y:S04]  /*02d0*/  STG.E.64 desc[UR8][R2.64], R18 ;  /* 0x0000001202007986 */ /* 0x0007e8000c101b08 */
[----:B------:R-:W4:Y:S04]  /*02e0*/  LDG.E.64 R20, desc[UR8][R10.64+-0x28] ;  /* 0xffffd8080a147981 */ /* 0x000f28000c1e1b00 */
[----:B------:R-:W4:Y:S02]  /*02f0*/  LDG.E.64 R22, desc[UR8][R8.64+-0x28] ;  /* 0xffffd80808167981 */ /* 0x000f24000c1e1b00 */
[----:B----4-:R-:W-:-:S07]  /*0300*/  DFMA R20, R20, R22, R18 ;  /* 0x000000161414722b */ /* 0x010fce0000000012 */
[----:B------:R4:W-:Y:S04]  /*0310*/  STG.E.64 desc[UR8][R2.64], R20 ;  /* 0x0000001402007986 */ /* 0x0009e8000c101b08 */
[----:B-1----:R-:W2:Y:S04]  /*0320*/  LDG.E.64 R16, desc[UR8][R10.64+-0x20] ;  /* 0xffffe0080a107981 */ /* 0x002ea8000c1e1b00 */
[----:B------:R-:W2:Y:S02]  /*0330*/  LDG.E.64 R22, desc[UR8][R8.64+-0x20] ;  /* 0xffffe00808167981 */ /* 0x000ea4000c1e1b00 */
[----:B--2---:R-:W-:-:S07]  /*0340*/  DFMA R16, R16, R22, R20 ;  /* 0x000000161010722b */ /* 0x004fce0000000014 */
[----:B------:R1:W-:Y:S04]  /*0350*/  STG.E.64 desc[UR8][R2.64], R16 ;  /* 0x0000001002007986 */ /* 0x0003e8000c101b08 */
[----:B------:R-:W2:Y:S04]  /*0360*/  LDG.E.64 R4, desc[UR8][R10.64+-0x18] ;  /* 0xffffe8080a047981 */ /* 0x000ea8000c1e1b00 */
[----:B------:R-:W2:Y:S02]  /*0370*/  LDG.E.64 R22, desc[UR8][R8.64+-0x18] ;  /* 0xffffe80808167981 */ /* 0x000ea4000c1e1b00 */
[----:B--2---:R-:W-:-:S07]  /*0380*/  DFMA R4, R4, R22, R16 ;  /* 0x000000160404722b */ /* 0x004fce0000000010 */
[----:B------:R2:W-:Y:S04]  /*0390*/  STG.E.64 desc[UR8][R2.64], R4 ;  /* 0x0000000402007986 */ /* 0x0005e8000c101b08 */
[----:B---3--:R-:W3:Y:S04]  /*03a0*/  LDG.E.64 R18, desc[UR8][R10.64+-0x10] ;  /* 0xfffff0080a127981 */ /* 0x008ee8000c1e1b00 */
[----:B------:R-:W3:Y:S02]  /*03b0*/  LDG.E.64 R22, desc[UR8][R8.64+-0x10] ;  /* 0xfffff00808167981 */ /* 0x000ee4000c1e1b00 */
[----:B---3--:R-:W-:-:S07]  /*03c0*/  DFMA R18, R18, R22, R4 ;  /* 0x000000161212722b */ /* 0x008fce0000000004 */
[----:B------:R3:W-:Y:S04]  /*03d0*/  STG.E.64 desc[UR8][R2.64], R18 ;  /* 0x0000001202007986 */ /* 0x0007e8000c101b08 */
[----:B----4-:R-:W4:Y:S04]  /*03e0*/  LDG.E.64 R20, desc[UR8][R10.64+-0x8] ;  /* 0xfffff8080a147981 */ /* 0x010f28000c1e1b00 */
        /* <DEDUP_REMOVED lines=27> */
[----:B------:R-:W4:Y:S04]  /*05a0*/  LDG.E.64 R4, desc[UR8][R10.64+0x30] ;  /* 0x000030080a047981 */ /* 0x000f28000c1e1b00 */
[----:B---3--:R-:W4:Y:S01]  /*05b0*/  LDG.E.64 R18, desc[UR8][R8.64+0x30] ;  /* 0x0000300808127981 */ /* 0x008f22000c1e1b00 */
[----:B------:R-:W-:Y:S01]  /*05c0*/  VIADD R12, R12, 0x10 ;  /* 0x000000100c0c7836 */ /* 0x000fe20000000000 */
[----:B----4-:R-:W-:-:S07]  /*05d0*/  DFMA R18, R4, R18, R22 ;  /* 0x000000120412722b */ /* 0x010fce0000000016 */
[----:B------:R2:W-:Y:S04]  /*05e0*/  STG.E.64 desc[UR8][R2.64], R18 ;  /* 0x0000001202007986 */ /* 0x0005e8000c101b08 */
[----:B------:R-:W3:Y:S04]  /*05f0*/  LDG.E.64 R4, desc[UR8][R10.64+0x38] ;  /* 0x000038080a047981 */ /* 0x000ee8000c1e1b00 */
[----:B------:R-:W3:Y:S01]  /*0600*/  LDG.E.64 R20, desc[UR8][R8.64+0x38] ;  /* 0x0000380808147981 */ /* 0x000ee2000c1e1b00 */
[----:B------:R-:W-:Y:S01]  /*0610*/  ISETP.NE.AND P1, PT, R12, RZ, PT ;  /* 0x000000ff0c00720c */ /* 0x000fe20003f25270 */
[----:B------:R-:W-:Y:S01]  /*0620*/  VIADD R14, R14, 0x10 ;  /* 0x000000100e0e7836 */ /* 0x000fe20000000000 */
[----:B------:R-:W-:-:S04]  /*0630*/  IADD3 R15, P2, PT, R8, 0x80, RZ ;  /* 0x00000080080f7810 */ /* 0x000fc80007f5e0ff */
[----:B-1----:R-:W-:Y:S01]  /*0640*/  IADD3.X R16, PT, PT, RZ, R9, RZ, P2, !PT ;  /* 0x00000009ff107210 */ /* 0x002fe200017fe4ff */
[----:B---3--:R-:W-:-:S07]  /*0650*/  DFMA R4, R4, R20, R18 ;  /* 0x000000140404722b */ /* 0x008fce0000000012 */
[----:B------:R2:W-:Y:S01]  /*0660*/  STG.E.64 desc[UR8][R2.64], R4 ;  /* 0x0000000402007986 */ /* 0x0005e2000c101b08 */
[----:B------:R-:W-:Y:S05]  /*0670*/  @P1 BRA `(.L_x_52) ;  /* 0xfffffff800d41947 */ /* 0x000fea000383ffff */
.L_x_51:
[----:B------:R-:W-:Y:S05]  /*0680*/  @!P0 EXIT ;  /* 0x000000000000894d */ /* 0x000fea0003800000 */
[----:B------:R-:W-:Y:S02]  /*0690*/  ISETP.GE.U32.AND P0, PT, R13, 0x8, PT ;  /* 0x000000080d00780c */ /* 0x000fe40003f06070 */
[----:B------:R-:W-:-:S04]  /*06a0*/  LOP3.LUT R16, R6, 0x7, RZ, 0xc0, !PT ;  /* 0x0000000706107812 */ /* 0x000fc800078ec0ff */
[----:B------:R-:W-:-:S07]  /*06b0*/  ISETP.NE.AND P1, PT, R16, RZ, PT ;  /* 0x000000ff1000720c */ /* 0x000fce0003f25270 */
[----:B------:R-:W-:Y:S06]  /*06c0*/  @!P0 BRA `(.L_x_53) ;  /* 0x0000000000988947 */ /* 0x000fec0003800000 */
[----:B------:R-:W1:Y:S01]  /*06d0*/  LDC.64 R8, c[0x0][0x388] ;  /* 0x0000e200ff087b82 */ /* 0x000e620000000a00 */
[----:B------:R-:W-:-:S07]  /*06e0*/  IADD3 R13, PT, PT, R7, R0, RZ ;  /* 0x00000000070d7210 */ /* 0x000fce0007ffe0ff */
[----:B------:R-:W3:Y:S01]  /*06f0*/  LDC.64 R10, c[0x0][0x390] ;  /* 0x0000e400ff0a7b82 */ /* 0x000ee20000000a00 */
[----:B-1----:R-:W-:-:S05]  /*0700*/  IMAD.WIDE R8, R13, 0x8, R8 ;  /* 0x000000080d087825 */ /* 0x002fca00078e0208 */
[----:B------:R-:W4:Y:S01]  /*0710*/  LDG.E.64 R12, desc[UR8][R8.64] ;  /* 0x00000008080c7981 */ /* 0x000f22000c1e1b00 */
[----:B---3--:R-:W-:-:S05]  /*0720*/  IMAD.WIDE.U32 R10, R0, 0x8, R10 ;  /* 0x00000008000a7825 */ /* 0x008fca00078e000a */
[----:B------:R-:W4:Y:S02]  /*0730*/  LDG.E.64 R14, desc[UR8][R10.64] ;  /* 0x000000080a0e7981 */ /* 0x000f24000c1e1b00 */
[----:B----45:R-:W-:-:S07]  /*0740*/  DFMA R12, R12, R14, R4 ;  /* 0x0000000e0c0c722b */ /* 0x030fce0000000004 */
[----:B------:R1:W-:Y:S04]  /*0750*/  STG.E.64 desc[UR8][R2.64], R12 ;  /* 0x0000000c02007986 */ /* 0x0003e8000c101b08 */
[----:B--2---:R-:W2:Y:S04]  /*0760*/  LDG.E.64 R4, desc[UR8][R8.64+0x8] ;  /* 0x0000080808047981 */ /* 0x004ea8000c1e1b00 */
        /* <DEDUP_REMOVED lines=19> */
[----:B------:R-:W2:Y:S04]  /*08a0*/  LDG.E.64 R4, desc[UR8][R8.64+0x30] ;  /* 0x0000300808047981 */ /* 0x000ea8000c1e1b00 */
[----:B---3--:R-:W2:Y:S02]  /*08b0*/  LDG.E.64 R14, desc[UR8][R10.64+0x30] ;  /* 0x000030080a0e7981 */ /* 0x008ea4000c1e1b00 */
[----:B--2---:R-:W-:-:S07]  /*08c0*/  DFMA R14, R4, R14, R20 ;  /* 0x0000000e040e722b */ /* 0x004fce0000000014 */
[----:B------:R1:W-:Y:S04]  /*08d0*/  STG.E.64 desc[UR8][R2.64], R14 ;  /* 0x0000000e02007986 */ /* 0x0003e8000c101b08 */
[----:B------:R-:W2:Y:S04]  /*08e0*/  LDG.E.64 R4, desc[UR8][R8.64+0x38] ;  /* 0x0000380808047981 */ /* 0x000ea8000c1e1b00 */
[----:B----4-:R-:W2:Y:S01]  /*08f0*/  LDG.E.64 R18, desc[UR8][R10.64+0x38] ;  /* 0x000038080a127981 */ /* 0x010ea2000c1e1b00 */
[----:B------:R-:W-:Y:S01]  /*0900*/  VIADD R0, R0, 0x8 ;  /* 0x0000000800007836 */ /* 0x000fe20000000000 */
[----:B--2---:R-:W-:-:S07]  /*0910*/  DFMA R4, R4, R18, R14 ;  /* 0x000000120404722b */ /* 0x004fce000000000e */
[----:B------:R1:W-:Y:S04]  /*0920*/  STG.E.64 desc[UR8][R2.64], R4 ;  /* 0x0000000402007986 */ /* 0x0003e8000c101b08 */
.L_x_53:
[----:B------:R-:W-:Y:S05]  /*0930*/  @!P1 EXIT ;  /* 0x000000000000994d */ /* 0x000fea0003800000 */
[----:B------:R-:W-:Y:S02]  /*0940*/  ISETP.GE.U32.AND P0, PT, R16, 0x4, PT ;  /* 0x000000041000780c */ /* 0x000fe40003f06070 */
[----:B------:R-:W-:-:S04]  /*0950*/  LOP3.LUT R6, R6, 0x3, RZ, 0xc0, !PT ;  /* 0x0000000306067812 */ /* 0x000fc800078ec0ff */
[----:B------:R-:W-:-:S07]  /*0960*/  ISETP.NE.AND P1, PT, R6, RZ, PT ;  /* 0x000000ff0600720c */ /* 0x000fce0003f25270 */
[----:B------:R-:W-:Y:S06]  /*0970*/  @!P0 BRA `(.L_x_54) ;  /* 0x0000000000588947 */ /* 0x000fec0003800000 */
[----:B------:R-:W3:Y:S01]  /*0980*/  LDC.64 R10, c[0x0][0x388] ;  /* 0x0000e200ff0a7b82 */ /* 0x000ee20000000a00 */
[----:B-1----:R-:W-:-:S07]  /*0990*/  IADD3 R13, PT, PT, R7, R0, RZ ;  /* 0x00000000070d7210 */ /* 0x002fce0007ffe0ff */
[----:B------:R-:W1:Y:S01]  /*09a0*/  LDC.64 R8, c[0x0][0x390] ;  /* 0x0000e400ff087b82 */ /* 0x000e620000000a00 */
[----:B---3--:R-:W-:-:S05]  /*09b0*/  IMAD.WIDE R10, R13, 0x8, R10 ;  /* 0x000000080d0a7825 */ /* 0x008fca00078e020a */
[----:B------:R-:W3:Y:S01]  /*09c0*/  LDG.E.64 R12, desc[UR8][R10.64] ;  /* 0x000000080a0c7981 */ /* 0x000ee2000c1e1b00 */
[----:B-1----:R-:W-:-:S05]  /*09d0*/  IMAD.WIDE.U32 R8, R0, 0x8, R8 ;  /* 0x0000000800087825 */ /* 0x002fca00078e0008 */
[----:B------:R-:W3:Y:S02]  /*09e0*/  LDG.E.64 R14, desc[UR8][R8.64] ;  /* 0x00000008080e7981 */ /* 0x000ee4000c1e1b00 */
[----:B---3-5:R-:W-:-:S07]  /*09f0*/  DFMA R12, R12, R14, R4 ;  /* 0x0000000e0c0c722b */ /* 0x028fce0000000004 */
[----:B------:R3:W-:Y:S04]  /*0a00*/  STG.E.64 desc[UR8][R2.64], R12 ;  /* 0x0000000c02007986 */ /* 0x0007e8000c101b08 */
[----:B--2---:R-:W2:Y:S04]  /*0a10*/  LDG.E.64 R4, desc[UR8][R10.64+0x8] ;  /* 0x000008080a047981 */ /* 0x004ea8000c1e1b00 */
        /* <DEDUP_REMOVED lines=8> */
[----:B------:R-:W2:Y:S01]  /*0aa0*/  LDG.E.64 R18, desc[UR8][R8.64+0x18] ;  /* 0x0000180808127981 */ /* 0x000ea2000c1e1b00 */
[----:B------:R-:W-:Y:S01]  /*0ab0*/  VIADD R0, R0, 0x4 ;  /* 0x0000000400007836 */ /* 0x000fe20000000000 */
[----:B--2---:R-:W-:-:S07]  /*0ac0*/  DFMA R4, R4, R18, R16 ;  /* 0x000000120404722b */ /* 0x004fce0000000010 */
[----:B------:R3:W-:Y:S04]  /*0ad0*/  STG.E.64 desc[UR8][R2.64], R4 ;  /* 0x0000000402007986 */ /* 0x0007e8000c101b08 */
.L_x_54:
[----:B------:R-:W-:Y:S05]  /*0ae0*/  @!P1 EXIT ;  /* 0x000000000000994d */ /* 0x000fea0003800000 */
[----:B------:R-:W4:Y:S01]  /*0af0*/  LDC.64 R10, c[0x0][0x390] ;  /* 0x0000e400ff0a7b82 */ /* 0x000f220000000a00 */
[----:B-1-3--:R-:W-:-:S07]  /*0b00*/  IADD3 R13, PT, PT, R7, R0, RZ ;  /* 0x00000000070d7210 */ /* 0x00afce0007ffe0ff */
[----:B------:R-:W1:Y:S01]  /*0b10*/  LDC.64 R8, c[0x0][0x388] ;  /* 0x0000e200ff087b82 */ /* 0x000e620000000a00 */
[----:B----4-:R-:W-:-:S04]  /*0b20*/  IMAD.WIDE.U32 R10, R0, 0x8, R10 ;  /* 0x00000008000a7825 */ /* 0x010fc800078e000a */
[----:B------:R-:W-:Y:S01]  /*0b30*/  IMAD.MOV.U32 R12, RZ, RZ, R10 ;  /* 0x000000ffff0c7224 */ /* 0x000fe200078e000a */
[----:B------:R-:W-:Y:S01]  /*0b40*/  MOV R15, R11 ;  /* 0x0000000b000f7202 */ /* 0x000fe20000000f00 */
[----:B------:R-:W-:-:S07]  /*0b50*/  IMAD.MOV R0, RZ, RZ, -R6 ;  /* 0x000000ffff007224 */ /* 0x000fce00078e0a06 */
.L_x_55:
[----:B-1----:R-:W-:Y:S01]  /*0b60*/  IMAD.WIDE R6, R13, 0x8, R8 ;  /* 0x000000080d067825 */ /* 0x002fe200078e0208 */
[----:B------:R-:W-:-:S03]  /*0b70*/  MOV R10, R12 ;  /* 0x0000000c000a7202 */ /* 0x000fc60000000f00 */
[----:B------:R-:W-:Y:S02]  /*0b80*/  IMAD.MOV.U32 R11, RZ, RZ, R15 ;  /* 0x000000ffff0b7224 */ /* 0x000fe400078e000f */
[----:B------:R-:W2:Y:S04]  /*0b90*/  LDG.E.64 R6, desc[UR8][R6.64] ;  /* 0x0000000806067981 */ /* 0x000ea8000c1e1b00 */
[----:B------:R-:W2:Y:S01]  /*0ba0*/  LDG.E.64 R10, desc[UR8][R10.64] ;  /* 0x000000080a0a7981 */ /* 0x000ea2000c1e1b00 */
[----:B------:R-:W-:Y:S01]  /*0bb0*/  IADD3 R0, PT, PT, R0, 0x1, RZ ;  /* 0x0000000100007810 */ /* 0x000fe20007ffe0ff */
[----:B------:R-:W-:Y:S01]  /*0bc0*/  VIADD R13, R13, 0x1 ;  /* 0x000000010d0d7836 */ /* 0x000fe20000000000 */
[----:B------:R-:W-:Y:S02]  /*0bd0*/  IADD3 R12, P1, PT, R12, 0x8, RZ ;  /* 0x000000080c0c7810 */ /* 0x000fe40007f3e0ff */
[----:B------:R-:W-:-:S02]  /*0be0*/  ISETP.NE.AND P0, PT, R0, RZ, PT ;  /* 0x000000ff0000720c */ /* 0x000fc40003f05270 */
[----:B------:R-:W-:Y:S01]  /*0bf0*/  IADD3.X R15, PT, PT, RZ, R15, RZ, P1, !PT ;  /* 0x0000000fff0f7210 */ /* 0x000fe20000ffe4ff */
[----:B--23-5:R-:W-:-:S07]  /*0c00*/  DFMA R4, R6, R10, R4 ;  /* 0x0000000a0604722b */ /* 0x02cfce0000000004 */
[----:B------:R3:W-:Y:S03]  /*0c10*/  STG.E.64 desc[UR8][R2.64], R4 ;  /* 0x0000000402007986 */ /* 0x0007e6000c101b08 */
[----:B------:R-:W-:Y:S05]  /*0c20*/  @P0 BRA `(.L_x_55) ;  /* 0xfffffffc00cc0947 */ /* 0x000fea000383ffff */
[----:B------:R-:W-:Y:S05]  /*0c30*/  EXIT ;  /* 0x000000000000794d */ /* 0x000fea0003800000 */
.L_x_56:
        /* <DEDUP_REMOVED lines=12> */
.L_x_117:


//--------------------- .text._Z4gemvIfEvPT_S1_S1_i --------------------------
	.section	.text._Z4gemvIfEvPT_S1_S1_i,"ax",@progbits
	.align	128
        .global         _Z4gemvIfEvPT_S1_S1_i
        .type           _Z4gemvIfEvPT_S1_S1_i,@function
        .size           _Z4gemvIfEvPT_S1_S1_i,(.L_x_118 - _Z4gemvIfEvPT_S1_S1_i)
        .other          _Z4gemvIfEvPT_S1_S1_i,@"STO_CUDA_ENTRY STV_DEFAULT"
_Z4gemvIfEvPT_S1_S1_i:
.text._Z4gemvIfEvPT_S1_S1_i:
        /* <DEDUP_REMOVED lines=13> */
[----:B-1----:R-:W-:-:S04]  /*00d0*/  IMAD.WIDE R2, R7, 0x4, R2 ;  /* 0x0000000407027825 */ /* 0x002fc800078e0202 */
[----:B------:R-:W-:Y:S01]  /*00e0*/  HFMA2 R0, -RZ, RZ, 0, 0 ;  /* 0x00000000ff007431 */ /* 0x000fe200000001ff */
[----:B--2---:R0:W5:Y:S01]  /*00f0*/  LDG.E R5, desc[UR8][R2.64] ;  /* 0x0000000802057981 */ /* 0x004162000c1e1900 */
[----:B------:R-:W-:Y:S01]  /*0100*/  IMAD R7, R7, R4, RZ ;  /* 0x0000000407077224 */ /* 0x000fe200078e02ff */
[----:B------:R-:W-:Y:S06]  /*0110*/  @!P1 BRA `(.L_x_57) ;  /* 0x0000000400589947 */ /* 0x000fec0003800000 */
[----:B------:R-:W1:Y:S01]  /*0120*/  LDCU.64 UR4, c[0x0][0x390] ;  /* 0x00007200ff0477ac */ /* 0x000e620008000a00 */
[----:B------:R-:W-:Y:S02]  /*0130*/  LOP3.LUT R0, R4, 0x7ffffff0, RZ, 0xc0, !PT ;  /* 0x7ffffff004007812 */ /* 0x000fe400078ec0ff */
[----:B------:R-:W-:Y:S01]  /*0140*/  MOV R13, R7 ;  /* 0x00000007000d7202 */ /* 0x000fe20000000f00 */
[----:B------:R-:W2:Y:S01]  /*0150*/  LDCU.64 UR6, c[0x0][0x388] ;  /* 0x00007100ff0677ac */ /* 0x000ea20008000a00 */
[----:B------:R-:W-:Y:S01]  /*0160*/  IADD3 R12, PT, PT, -R0, RZ, RZ ;  /* 0x000000ff000c7210 */ /* 0x000fe20007ffe1ff */
[----:B-1----:R-:W-:-:S04]  /*0170*/  UIADD3 UR4, UP1, UPT, UR4, 0x20, URZ ;  /* 0x0000002004047890 */ /* 0x002fc8000ff3e0ff */
[----:B------:R-:W-:Y:S02]  /*0180*/  UIADD3.X UR5, UPT, UPT, URZ, UR5, URZ, UP1, !UPT ;  /* 0x00000005ff057290 */ /* 0x000fe40008ffe4ff */
[----:B--2---:R-:W-:Y:S01]  /*0190*/  UIADD3 UR6, UP0, UPT, UR6, 0x20, URZ ;  /* 0x0000002006067890 */ /* 0x004fe2000ff1e0ff */
[----:B------:R-:W-:-:S03]  /*01a0*/  MOV R14, UR4 ;  /* 0x00000004000e7c02 */ /* 0x000fc60008000f00 */
[----:B------:R-:W-:Y:S01]  /*01b0*/  MOV R15, UR5 ;  /* 0x00000005000f7c02 */ /* 0x000fe20008000f00 */
[----:B------:R-:W-:-:S12]  /*01c0*/  UIADD3.X UR7, UPT, UPT, URZ, UR7, URZ, UP0, !UPT ;  /* 0x00000007ff077290 */ /* 0x000fd800087fe4ff */
.L_x_58:
[----:B------:R-:W-:Y:S02]  /*01d0*/  MOV R10, UR6 ;  /* 0x00000006000a7c02 */ /* 0x000fe40008000f00 */
[----:B------:R-:W-:Y:S02]  /*01e0*/  MOV R11, UR7 ;  /* 0x00000007000b7c02 */ /* 0x000fe40008000f00 */
[----:B------:R-:W-:Y:S02]  /*01f0*/  MOV R8, R14 ;  /* 0x0000000e00087202 */ /* 0x000fe40000000f00 */
[----:B------:R-:W-:Y:S01]  /*0200*/  MOV R9, R15 ;  /* 0x0000000f00097202 */ /* 0x000fe20000000f00 */
[----:B------:R-:W-:-:S04]  /*0210*/  IMAD.WIDE R10, R13, 0x4, R10 ;  /* 0x000000040d0a7825 */ /* 0x000fc800078e020a */
[----:B------:R-:W2:Y:S04]  /*0220*/  LDG.E R15, desc[UR8][R8.64+-0x20] ;  /* 0xffffe008080f7981 */ /* 0x000ea8000c1e1900 */
[----:B------:R-:W2:Y:S02]  /*0230*/  LDG.E R14, desc[UR8][R10.64+-0x20] ;  /* 0xffffe0080a0e7981 */ /* 0x000ea4000c1e1900 */
[----:B--2--5:R-:W-:-:S05]  /*0240*/  FFMA R15, R14, R15, R5 ;  /* 0x0000000f0e0f7223 */ /* 0x024fca0000000005 */
[----:B------:R1:W-:Y:S04]  /*0250*/  STG.E desc[UR8][R2.64], R15 ;  /* 0x0000000f02007986 */ /* 0x0003e8000c101908 */
[----:B------:R-:W2:Y:S04]  /*0260*/  LDG.E R14, desc[UR8][R10.64+-0x1c] ;  /* 0xffffe4080a0e7981 */ /* 0x000ea8000c1e1900 */
[----:B----4-:R-:W2:Y:S02]  /*0270*/  LDG.E R5, desc[UR8][R8.64+-0x1c] ;  /* 0xffffe40808057981 */ /* 0x010ea4000c1e1900 */
[----:B--2---:R-:W-:-:S05]  /*0280*/  FFMA R5, R14, R5, R15 ;  /* 0x000000050e057223 */ /* 0x004fca000000000f */
[----:B------:R2:W-:Y:S04]  /*0290*/  STG.E desc[UR8][R2.64], R5 ;  /* 0x0000000502007986 */ /* 0x0005e8000c101908 */
[----:B------:R-:W3:Y:S04]  /*02a0*/  LDG.E R14, desc[UR8][R10.64+-0x18] ;  /* 0xffffe8080a0e7981 */ /* 0x000ee8000c1e1900 */
[----:B------:R-:W3:Y:S02]  /*02b0*/  LDG.E R16, desc[UR8][R8.64+-0x18] ;  /* 0xffffe80808107981 */ /* 0x000ee4000c1e1900 */
[----:B---3--:R-:W-:-:S05]  /*02c0*/  FFMA R17, R14, R16, R5 ;  /* 0x000000100e117223 */ /* 0x008fca0000000005 */
[----:B------:R3:W-:Y:S04]  /*02d0*/  STG.E desc[UR8][R2.64], R17 ;  /* 0x0000001102007986 */ /* 0x0007e8000c101908 */
[----:B------:R-:W1:Y:S04]  /*02e0*/  LDG.E R14, desc[UR8][R10.64+-0x14] ;  /* 0xffffec080a0e7981 */ /* 0x000e68000c1e1900 */
[----:B------:R-:W1:Y:S02]  /*02f0*/  LDG.E R16, desc[UR8][R8.64+-0x14] ;  /* 0xffffec0808107981 */ /* 0x000e64000c1e1900 */
[----:B-1----:R-:W-:-:S05]  /*0300*/  FFMA R15, R14, R16, R17 ;  /* 0x000000100e0f7223 */ /* 0x002fca0000000011 */
[----:B------:R1:W-:Y:S04]  /*0310*/  STG.E desc[UR8][R2.64], R15 ;  /* 0x0000000f02007986 */ /* 0x0003e8000c101908 */
[----:B------:R-:W2:Y:S04]  /*0320*/  LDG.E R14, desc[UR8][R10.64+-0x10] ;  /* 0xfffff0080a0e7981 */ /* 0x000ea8000c1e1900 */
[----:B------:R-:W2:Y:S02]  /*0330*/  LDG.E R16, desc[UR8][R8.64+-0x10] ;  /* 0xfffff00808107981 */ /* 0x000ea4000c1e1900 */
        /* <DEDUP_REMOVED lines=34> */
[----:B------:R-:W4:Y:S04]  /*0560*/  LDG.E R14, desc[UR8][R10.64+0x14] ;  /* 0x000014080a0e7981 */ /* 0x000f28000c1e1900 */
[----:B------:R-:W4:Y:S02]  /*0570*/  LDG.E R16, desc[UR8][R8.64+0x14] ;  /* 0x0000140808107981 */ /* 0x000f24000c1e1900 */
[----:B----4-:R-:W-:-:S05]  /*0580*/  FFMA R19, R14, R16, R15 ;  /* 0x000000100e137223 */ /* 0x010fca000000000f */
[----:B------:R4:W-:Y:S04]  /*0590*/  STG.E desc[UR8][R2.64], R19 ;  /* 0x0000001302007986 */ /* 0x0009e8000c101908 */
[----:B------:R-:W3:Y:S04]  /*05a0*/  LDG.E R14, desc[UR8][R10.64+0x18] ;  /* 0x000018080a0e7981 */ /* 0x000ee8000c1e1900 */
[----:B--2---:R-:W3:Y:S01]  /*05b0*/  LDG.E R5, desc[UR8][R8.64+0x18] ;  /* 0x0000180808057981 */ /* 0x004ee2000c1e1900 */
[----:B------:R-:W-:Y:S01]  /*05c0*/  IADD3 R12, PT, PT, R12, 0x10, RZ ;  /* 0x000000100c0c7810 */ /* 0x000fe20007ffe0ff */
[----:B---3--:R-:W-:-:S05]  /*05d0*/  FFMA R17, R14, R5, R19 ;  /* 0x000000050e117223 */ /* 0x008fca0000000013 */
[----:B------:R4:W-:Y:S04]  /*05e0*/  STG.E desc[UR8][R2.64], R17 ;  /* 0x0000001102007986 */ /* 0x0009e8000c101908 */
[----:B------:R-:W2:Y:S04]  /*05f0*/  LDG.E R14, desc[UR8][R10.64+0x1c] ;  /* 0x00001c080a0e7981 */ /* 0x000ea8000c1e1900 */
[----:B------:R-:W2:Y:S01]  /*0600*/  LDG.E R5, desc[UR8][R8.64+0x1c] ;  /* 0x00001c0808057981 */ /* 0x000ea2000c1e1900 */
[----:B------:R-:W-:Y:S02]  /*0610*/  ISETP.NE.AND P1, PT, R12, RZ, PT ;  /* 0x000000ff0c00720c */ /* 0x000fe40003f25270 */
[----:B------:R-:W-:Y:S01]  /*0620*/  IADD3 R13, PT, PT, R13, 0x10, RZ ;  /* 0x000000100d0d7810 */ /* 0x000fe20007ffe0ff */
[----:B--2---:R-:W-:Y:S01]  /*0630*/  FFMA R5, R14, R5, R17 ;  /* 0x000000050e057223 */ /* 0x004fe20000000011 */
[----:B------:R-:W-:-:S04]  /*0640*/  IADD3 R14, P2, PT, R8, 0x40, RZ ;  /* 0x00000040080e7810 */ /* 0x000fc80007f5e0ff */
[----:B------:R4:W-:Y:S01]  /*0650*/  STG.E desc[UR8][R2.64], R5 ;  /* 0x0000000502007986 */ /* 0x0009e2000c101908 */
[----:B-1----:R-:W-:-:S04]  /*0660*/  IADD3.X R15, PT, PT, RZ, R9, RZ, P2, !PT ;  /* 0x00000009ff0f7210 */ /* 0x002fc800017fe4ff */
[----:B------:R-:W-:Y:S05]  /*0670*/  @P1 BRA `(.L_x_58) ;  /* 0xfffffff800d41947 */ /* 0x000fea000383ffff */
.L_x_57:
[----:B------:R-:W-:Y:S05]  /*0680*/  @!P0 EXIT ;  /* 0x000000000000894d */ /* 0x000fea0003800000 */
[----:B------:R-:W-:Y:S02]  /*0690*/  ISETP.GE.U32.AND P0, PT, R6, 0x8, PT ;  /* 0x000000080600780c */ /* 0x000fe40003f06070 */
[----:B------:R-:W-:-:S04]  /*06a0*/  LOP3.LUT R14, R4, 0x7, RZ, 0xc0, !PT ;  /* 0x00000007040e7812 */ /* 0x000fc800078ec0ff */
[----:B------:R-:W-:-:S07]  /*06b0*/  ISETP.NE.AND P1, PT, R14, RZ, PT ;  /* 0x000000ff0e00720c */ /* 0x000fce0003f25270 */
[----:B------:R-:W-:Y:S06]  /*06c0*/  @!P0 BRA `(.L_x_59) ;  /* 0x0000000000988947 */ /* 0x000fec0003800000 */
[----:B------:R-:W1:Y:S01]  /*06d0*/  LDC.64 R8, c[0x0][0x388] ;  /* 0x0000e200ff087b82 */ /* 0x000e620000000a00 */
[----:B------:R-:W-:-:S07]  /*06e0*/  IADD3 R13, PT, PT, R7, R0, RZ ;  /* 0x00000000070d7210 */ /* 0x000fce0007ffe0ff */
[----:B------:R-:W2:Y:S01]  /*06f0*/  LDC.64 R10, c[0x0][0x390] ;  /* 0x0000e400ff0a7b82 */ /* 0x000ea20000000a00 */
[----:B-1----:R-:W-:-:S05]  /*0700*/  IMAD.WIDE R8, R13, 0x4, R8 ;  /* 0x000000040d087825 */ /* 0x002fca00078e0208 */
[----:B------:R-:W4:Y:S01]  /*0710*/  LDG.E R6, desc[UR8][R8.64] ;  /* 0x0000000808067981 */ /* 0x000f22000c1e1900 */
[----:B--2---:R-:W-:-:S05]  /*0720*/  IMAD.WIDE.U32 R10, R0, 0x4, R10 ;  /* 0x00000004000a7825 */ /* 0x004fca00078e000a */
[----:B------:R-:W4:Y:S02]  /*0730*/  LDG.E R12, desc[UR8][R10.64] ;  /* 0x000000080a0c7981 */ /* 0x000f24000c1e1900 */
[----:B----45:R-:W-:-:S05]  /*0740*/  FFMA R5, R6, R12, R5 ;  /* 0x0000000c06057223 */ /* 0x030fca0000000005 */
        /* <DEDUP_REMOVED lines=21> */
[----:B------:R-:W3:Y:S04]  /*08a0*/  LDG.E R6, desc[UR8][R8.64+0x18] ;  /* 0x0000180808067981 */ /* 0x000ee8000c1e1900 */
[----:B------:R-:W3:Y:S02]  /*08b0*/  LDG.E R12, desc[UR8][R10.64+0x18] ;  /* 0x000018080a0c7981 */ /* 0x000ee4000c1e1900 */
[----:B---3--:R-:W-:-:S05]  /*08c0*/  FFMA R17, R6, R12, R15 ;  /* 0x0000000c06117223 */ /* 0x008fca000000000f */
[----:B------:R2:W-:Y:S04]  /*08d0*/  STG.E desc[UR8][R2.64], R17 ;  /* 0x0000001102007986 */ /* 0x0005e8000c101908 */
[----:B------:R-:W3:Y:S04]  /*08e0*/  LDG.E R6, desc[UR8][R8.64+0x1c] ;  /* 0x00001c0808067981 */ /* 0x000ee8000c1e1900 */
[----:B-1----:R-:W3:Y:S01]  /*08f0*/  LDG.E R5, desc[UR8][R10.64+0x1c] ;  /* 0x00001c080a057981 */ /* 0x002ee2000c1e1900 */
[----:B------:R-:W-:Y:S01]  /*0900*/  IADD3 R0, PT, PT, R0, 0x8, RZ ;  /* 0x0000000800007810 */ /* 0x000fe20007ffe0ff */
[----:B---3--:R-:W-:-:S05]  /*0910*/  FFMA R5, R6, R5, R17 ;  /* 0x0000000506057223 */ /* 0x008fca0000000011 */
[----:B------:R2:W-:Y:S02]  /*0920*/  STG.E desc[UR8][R2.64], R5 ;  /* 0x0000000502007986 */ /* 0x0005e4000c101908 */
.L_x_59:
[----:B------:R-:W-:Y:S05]  /*0930*/  @!P1 EXIT ;  /* 0x000000000000994d */ /* 0x000fea0003800000 */
[----:B------:R-:W-:Y:S02]  /*0940*/  ISETP.GE.U32.AND P0, PT, R14, 0x4, PT ;  /* 0x000000040e00780c */ /* 0x000fe40003f06070 */
[----:B------:R-:W-:-:S04]  /*0950*/  LOP3.LUT R4, R4, 0x3, RZ, 0xc0, !PT ;  /* 0x0000000304047812 */ /* 0x000fc800078ec0ff */
[----:B------:R-:W-:-:S07]  /*0960*/  ISETP.NE.AND P1, PT, R4, RZ, PT ;  /* 0x000000ff0400720c */ /* 0x000fce0003f25270 */
[----:B------:R-:W-:Y:S06]  /*0970*/  @!P0 BRA `(.L_x_60) ;  /* 0x0000000000588947 */ /* 0x000fec0003800000 */
[----:B------:R-:W1:Y:S01]  /*0980*/  LDC.64 R8, c[0x0][0x388] ;  /* 0x0000e200ff087b82 */ /* 0x000e620000000a00 */
[----:B--2---:R-:W-:-:S07]  /*0990*/  IADD3 R13, PT, PT, R7, R0, RZ ;  /* 0x00000000070d7210 */ /* 0x004fce0007ffe0ff */
        /* <DEDUP_REMOVED lines=11> */
[----:B------:R-:W2:Y:S04]  /*0a50*/  LDG.E R6, desc[UR8][R8.64+0x8] ;  /* 0x0000080808067981 */ /* 0x000ea8000c1e1900 */
[----:B------:R-:W2:Y:S02]  /*0a60*/  LDG.E R12, desc[UR8][R10.64+0x8] ;  /* 0x000008080a0c7981 */ /* 0x000ea4000c1e1900 */
[----:B--2---:R-:W-:-:S05]  /*0a70*/  FFMA R15, R6, R12, R13 ;  /* 0x0000000c060f7223 */ /* 0x004fca000000000d */
[----:B------:R3:W-:Y:S04]  /*0a80*/  STG.E desc[UR8][R2.64], R15 ;  /* 0x0000000f02007986 */ /* 0x0007e8000c101908 */
[----:B------:R-:W1:Y:S04]  /*0a90*/  LDG.E R6, desc[UR8][R8.64+0xc] ;  /* 0x00000c0808067981 */ /* 0x000e68000c1e1900 */
[----:B------:R-:W1:Y:S01]  /*0aa0*/  LDG.E R12, desc[UR8][R10.64+0xc] ;  /* 0x00000c080a0c7981 */ /* 0x000e62000c1e1900 */
[----:B------:R-:W-:Y:S01]  /*0ab0*/  IADD3 R0, PT, PT, R0, 0x4, RZ ;  /* 0x0000000400007810 */ /* 0x000fe20007ffe0ff */
[----:B-1----:R-:W-:-:S05]  /*0ac0*/  FFMA R5, R6, R12, R15 ;  /* 0x0000000c06057223 */ /* 0x002fca000000000f */
[----:B------:R3:W-:Y:S02]  /*0ad0*/  STG.E desc[UR8][R2.64], R5 ;  /* 0x0000000502007986 */ /* 0x0007e4000c101908 */
.L_x_60:
[----:B------:R-:W-:Y:S05]  /*0ae0*/  @!P1 EXIT ;  /* 0x000000000000994d */ /* 0x000fea0003800000 */
[----:B------:R-:W1:Y:S01]  /*0af0*/  LDC.64 R10, c[0x0][0x390] ;  /* 0x0000e400ff0a7b82 */ /* 0x000e620000000a00 */
[----:B--23--:R-:W-:Y:S02]  /*0b00*/  IADD3 R13, PT, PT, R7, R0, RZ ;  /* 0x00000000070d7210 */ /* 0x00cfe40007ffe0ff */
[----:B------:R-:W-:-:S05]  /*0b10*/  IADD3 R4, PT, PT, -R4, RZ, RZ ;  /* 0x000000ff04047210 */ /* 0x000fca0007ffe1ff */
[----:B------:R-:W2:Y:S01]  /*0b20*/  LDC.64 R8, c[0x0][0x388] ;  /* 0x0000e200ff087b82 */ /* 0x000ea20000000a00 */
[----:B-1----:R-:W-:-:S07]  /*0b30*/  IMAD.WIDE.U32 R10, R0, 0x4, R10 ;  /* 0x00000004000a7825 */ /* 0x002fce00078e000a */
.L_x_61:
[----:B--2---:R-:W-:Y:S01]  /*0b40*/  IMAD.WIDE R6, R13, 0x4, R8 ;  /* 0x000000040d067825 */ /* 0x004fe200078e0208 */
[----:B-1----:R1:W4:Y:S05]  /*0b50*/  LDG.E R0, desc[UR8][R10.64] ;  /* 0x000000080a007981 */ /* 0x00232a000c1e1900 */
[----:B------:R-:W4:Y:S01]  /*0b60*/  LDG.E R6, desc[UR8][R6.64] ;  /* 0x0000000806067981 */ /* 0x000f22000c1e1900 */
[----:B------:R-:W-:-:S04]  /*0b70*/  IADD3 R4, PT, PT, R4, 0x1, RZ ;  /* 0x0000000104047810 */ /* 0x000fc80007ffe0ff */
[----:B------:R-:W-:Y:S02]  /*0b80*/  ISETP.NE.AND P0, PT, R4, RZ, PT ;  /* 0x000000ff0400720c */ /* 0x000fe40003f05270 */
[----:B-1----:R-:W-:Y:S02]  /*0b90*/  IADD3 R10, P1, PT, R10, 0x4, RZ ;  /* 0x000000040a0a7810 */ /* 0x002fe40007f3e0ff */
[----:B------:R-:W-:Y:S02]  /*0ba0*/  IADD3 R13, PT, PT, R13, 0x1, RZ ;  /* 0x000000010d0d7810 */ /* 0x000fe40007ffe0ff */
[----:B------:R-:W-:Y:S01]  /*0bb0*/  IADD3.X R11, PT, PT, RZ, R11, RZ, P1, !PT ;  /* 0x0000000bff0b7210 */ /* 0x000fe20000ffe4ff */
[----:B----45:R-:W-:-:S05]  /*0bc0*/  FFMA R5, R6, R0, R5 ;  /* 0x0000000006057223 */ /* 0x030fca0000000005 */
[----:B------:R1:W-:Y:S01]  /*0bd0*/  STG.E desc[UR8][R2.64], R5 ;  /* 0x0000000502007986 */ /* 0x0003e2000c101908 */
[----:B------:R-:W-:Y:S05]  /*0be0*/  @P0 BRA `(.L_x_61) ;  /* 0xfffffffc00d40947 */ /* 0x000fea000383ffff */
[----:B------:R-:W-:Y:S05]  /*0bf0*/  EXIT ;  /* 0x000000000000794d */ /* 0x000fea0003800000 */
.L_x_62:
        /* <DEDUP_REMOVED lines=16> */
.L_x_118:


//--------------------- .text._Z4gemvIiEvPT_S1_S1_i --------------------------
	.section	.text._Z4gemvIiEvPT_S1_S1_i,"ax",@progbits
	.align	128
        .global         _Z4gemvIiEvPT_S1_S1_i
        .type           _Z4gemvIiEvPT_S1_S1_i,@function
        .size           _Z4gemvIiEvPT_S1_S1_i,(.L_x_119 - _Z4gemvIiEvPT_S1_S1_i)
        .other          _Z4gemvIiEvPT_S1_S1_i,@"STO_CUDA_ENTRY STV_DEFAULT"
_Z4gemvIiEvPT_S1_S1_i:
.text._Z4gemvIiEvPT_S1_S1_i:
        /* <DEDUP_REMOVED lines=29> */
.L_x_64:
[----:B------:R-:W-:Y:S02]  /*01d0*/  MOV R10, UR6 ;  /* 0x00000006000a7c02 */ /* 0x000fe40008000f00 */
[----:B------:R-:W-:Y:S02]  /*01e0*/  MOV R11, UR7 ;  /* 0x00000007000b7c02 */ /* 0x000fe40008000f00 */
[----:B------:R-:W-:Y:S02]  /*01f0*/  MOV R8, R14 ;  /* 0x0000000e00087202 */ /* 0x000fe40000000f00 */
[----:B------:R-:W-:Y:S01]  /*0200*/  MOV R9, R15 ;  /* 0x0000000f00097202 */ /* 0x000fe20000000f00 */
[----:B------:R-:W-:-:S04]  /*0210*/  IMAD.WIDE R10, R13, 0x4, R10 ;  /* 0x000000040d0a7825 */ /* 0x000fc800078e020a */
[----:B------:R-:W2:Y:S04]  /*0220*/  LDG.E R15, desc[UR8][R8.64+-0x20] ;  /* 0xffffe008080f7981 */ /* 0x000ea8000c1e1900 */
[----:B------:R-:W2:Y:S02]  /*0230*/  LDG.E R14, desc[UR8][R10.64+-0x20] ;  /* 0xffffe0080a0e7981 */ /* 0x000ea4000c1e1900 */
[----:B--2--5:R-:W-:-:S05]  /*0240*/  IMAD R15, R14, R15, R5 ;  /* 0x0000000f0e0f7224 */ /* 0x024fca00078e0205 */
[----:B------:R1:W-:Y:S04]  /*0250*/  STG.E desc[UR8][R2.64], R15 ;  /* 0x0000000f02007986 */ /* 0x0003e8000c101908 */
[----:B------:R-:W2:Y:S04]  /*0260*/  LDG.E R14, desc[UR8][R10.64+-0x1c] ;  /* 0xffffe4080a0e7981 */ /* 0x000ea8000c1e1900 */
[----:B----4-:R-:W2:Y:S02]  /*0270*/  LDG.E R5, desc[UR8][R8.64+-0x1c] ;  /* 0xffffe40808057981 */ /* 0x010ea4000c1e1900 */
[----:B--2---:R-:W-:-:S05]  /*0280*/  IMAD R5, R14, R5, R15 ;  /* 0x000000050e057224 */ /* 0x004fca00078e020f */
[----:B------:R2:W-:Y:S04]  /*0290*/  STG.E desc[UR8][R2.64], R5 ;  /* 0x0000000502007986 */ /* 0x0005e8000c101908 */
[----:B------:R-:W3:Y:S04]  /*02a0*/  LDG.E R14, desc[UR8][R10.64+-0x18] ;  /* 0xffffe8080a0e7981 */ /* 0x000ee8000c1e1900 */
[----:B------:R-:W3:Y:S02]  /*02b0*/  LDG.E R16, desc[UR8][R8.64+-0x18] ;  /* 0xffffe80808107981 */ /* 0x000ee4000c1e1900 */
[----:B---3--:R-:W-:-:S05]  /*02c0*/  IMAD R17, R14, R16, R5 ;  /* 0x000000100e117224 */ /* 0x008fca00078e0205 */
[----:B------:R3:W-:Y:S04]  /*02d0*/  STG.E desc[UR8][R2.64], R17 ;  /* 0x0000001102007986 */ /* 0x0007e8000c101908 */
[----:B------:R-:W1:Y:S04]  /*02e0*/  LDG.E R14, desc[UR8][R10.64+-0x14] ;  /* 0xffffec080a0e7981 */ /* 0x000e68000c1e1900 */
[----:B------:R-:W1:Y:S02]  /*02f0*/  LDG.E R16, desc[UR8][R8.64+-0x14] ;  /* 0xffffec0808107981 */ /* 0x000e64000c1e1900 */
[----:B-1----:R-:W-:-:S05]  /*0300*/  IMAD R15, R14, R16, R17 ;  /* 0x000000100e0f7224 */ /* 0x002fca00078e0211 */
[----:B------:R1:W-:Y:S04]  /*0310*/  STG.E desc[UR8][R2.64], R15 ;  /* 0x0000000f02007986 */ /* 0x0003e8000c101908 */
[----:B------:R-:W2:Y:S04]  /*0320*/  LDG.E R14, desc[UR8][R10.64+-0x10] ;  /* 0xfffff0080a0e7981 */ /* 0x000ea8000c1e1900 */
[----:B------:R-:W2:Y:S02]  /*0330*/  LDG.E R16, desc[UR8][R8.64+-0x10] ;  /* 0xfffff00808107981 */ /* 0x000ea4000c1e1900 */
        /* <DEDUP_REMOVED lines=34> */
[----:B------:R-:W4:Y:S04]  /*0560*/  LDG.E R14, desc[UR8][R10.64+0x14] ;  /* 0x000014080a0e7981 */ /* 0x000f28000c1e1900 */
[----:B------:R-:W4:Y:S02]  /*0570*/  LDG.E R16, desc[UR8][R8.64+0x14] ;  /* 0x0000140808107981 */ /* 0x000f24000c1e1900 */
[----:B----4-:R-:W-:-:S05]  /*0580*/  IMAD R19, R14, R16, R15 ;  /* 0x000000100e137224 */ /* 0x010fca00078e020f */
[----:B------:R4:W-:Y:S04]  /*0590*/  STG.E desc[UR8][R2.64], R19 ;  /* 0x0000001302007986 */ /* 0x0009e8000c101908 */
[----:B------:R-:W3:Y:S04]  /*05a0*/  LDG.E R14, desc[UR8][R10.64+0x18] ;  /* 0x000018080a0e7981 */ /* 0x000ee8000c1e1900 */
[----:B--2---:R-:W3:Y:S01]  /*05b0*/  LDG.E R5, desc[UR8][R8.64+0x18] ;  /* 0x0000180808057981 */ /* 0x004ee2000c1e1900 */
[----:B------:R-:W-:Y:S01]  /*05c0*/  IADD3 R12, PT, PT, R12, 0x10, RZ ;  /* 0x000000100c0c7810 */ /* 0x000fe20007ffe0ff */
[----:B---3--:R-:W-:-:S05]  /*05d0*/  IMAD R17, R14, R5, R19 ;  /* 0x000000050e117224 */ /* 0x008fca00078e0213 */
[----:B------:R4:W-:Y:S04]  /*05e0*/  STG.E desc[UR8][R2.64], R17 ;  /* 0x0000001102007986 */ /* 0x0009e8000c101908 */
[----:B------:R-:W2:Y:S04]  /*05f0*/  LDG.E R14, desc[UR8][R10.64+0x1c] ;  /* 0x00001c080a0e7981 */ /* 0x000ea8000c1e1900 */
[----:B------:R-:W2:Y:S01]  /*0600*/  LDG.E R5, desc[UR8][R8.64+0x1c] ;  /* 0x00001c0808057981 */ /* 0x000ea2000c1e1900 */
[----:B------:R-:W-:Y:S02]  /*0610*/  ISETP.NE.AND P1, PT, R12, RZ, PT ;  /* 0x000000ff0c00720c */ /* 0x000fe40003f25270 */
[----:B------:R-:W-:Y:S01]  /*0620*/  IADD3 R13, PT, PT, R13, 0x10, RZ ;  /* 0x000000100d0d7810 */ /* 0x000fe20007ffe0ff */
[----:B--2---:R-:W-:Y:S01]  /*0630*/  IMAD R5, R14, R5, R17 ;  /* 0x000000050e057224 */ /* 0x004fe200078e0211 */
[----:B------:R-:W-:-:S04]  /*0640*/  IADD3 R14, P2, PT, R8, 0x40, RZ ;  /* 0x00000040080e7810 */ /* 0x000fc80007f5e0ff */
[----:B------:R4:W-:Y:S01]  /*0650*/  STG.E desc[UR8][R2.64], R5 ;  /* 0x0000000502007986 */ /* 0x0009e2000c101908 */
[----:B-1----:R-:W-:-:S04]  /*0660*/  IADD3.X R15, PT, PT, RZ, R9, RZ, P2, !PT ;  /* 0x00000009ff0f7210 */ /* 0x002fc800017fe4ff */
[----:B------:R-:W-:Y:S05]  /*0670*/  @P1 BRA `(.L_x_64) ;  /* 0xfffffff800d41947 */ /* 0x000fea000383ffff */
.L_x_63:
        /* <DEDUP_REMOVED lines=12> */
[----:B----45:R-:W-:-:S05]  /*0740*/  IMAD R5, R6, R12, R5 ;  /* 0x0000000c06057224 */ /* 0x030fca00078e0205 */
        /* <DEDUP_REMOVED lines=21> */
[----:B------:R-:W3:Y:S04]  /*08a0*/  LDG.E R6, desc[UR8][R8.64+0x18] ;  /* 0x0000180808067981 */ /* 0x000ee8000c1e1900 */
[----:B------:R-:W3:Y:S02]  /*08b0*/  LDG.E R12, desc[UR8][R10.64+0x18] ;  /* 0x000018080a0c7981 */ /* 0x000ee4000c1e1900 */
[----:B---3--:R-:W-:-:S05]  /*08c0*/  IMAD R17, R6, R12, R15 ;  /* 0x0000000c06117224 */ /* 0x008fca00078e020f */
[----:B------:R2:W-:Y:S04]  /*08d0*/  STG.E desc[UR8][R2.64], R17 ;  /* 0x0000001102007986 */ /* 0x0005e8000c101908 */
[----:B------:R-:W3:Y:S04]  /*08e0*/  LDG.E R6, desc[UR8][R8.64+0x1c] ;  /* 0x00001c0808067981 */ /* 0x000ee8000c1e1900 */
[----:B-1----:R-:W3:Y:S01]  /*08f0*/  LDG.E R5, desc[UR8][R10.64+0x1c] ;  /* 0x00001c080a057981 */ /* 0x002ee2000c1e1900 */
[----:B------:R-:W-:Y:S01]  /*0900*/  IADD3 R0, PT, PT, R0, 0x8, RZ ;  /* 0x0000000800007810 */ /* 0x000fe20007ffe0ff */
[----:B---3--:R-:W-:-:S05]  /*0910*/  IMAD R5, R6, R5, R17 ;  /* 0x0000000506057224 */ /* 0x008fca00078e0211 */
[----:B------:R2:W-:Y:S02]  /*0920*/  STG.E desc[UR8][R2.64], R5 ;  /* 0x0000000502007986 */ /* 0x0005e4000c101908 */
.L_x_65:
        /* <DEDUP_REMOVED lines=18> */
[----:B------:R-:W2:Y:S04]  /*0a50*/  LDG.E R6, desc[UR8][R8.64+0x8] ;  /* 0x0000080808067981 */ /* 0x000ea8000c1e1900 */
[----:B------:R-:W2:Y:S02]  /*0a60*/  LDG.E R12, desc[UR8][R10.64+0x8] ;  /* 0x000008080a0c7981 */ /* 0x000ea4000c1e1900 */
[----:B--2---:R-:W-:-:S05]  /*0a70*/  IMAD R15, R6, R12, R13 ;  /* 0x0000000c060f7224 */ /* 0x004fca00078e020d */
[----:B------:R3:W-:Y:S04]  /*0a80*/  STG.E desc[UR8][R2.64], R15 ;  /* 0x0000000f02007986 */ /* 0x0007e8000c101908 */
[----:B------:R-:W1:Y:S04]  /*0a90*/  LDG.E R6, desc[UR8][R8.64+0xc] ;  /* 0x00000c0808067981 */ /* 0x000e68000c1e1900 */
[----:B------:R-:W1:Y:S01]  /*0aa0*/  LDG.E R12, desc[UR8][R10.64+0xc] ;  /* 0x00000c080a0c7981 */ /* 0x000e62000c1e1900 */
[----:B------:R-:W-:Y:S01]  /*0ab0*/  IADD3 R0, PT, PT, R0, 0x4, RZ ;  /* 0x0000000400007810 */ /* 0x000fe20007ffe0ff */
[----:B-1----:R-:W-:-:S05]  /*0ac0*/  IMAD R5, R6, R12, R15 ;  /* 0x0000000c06057224 */ /* 0x002fca00078e020f */
[----:B------:R3:W-:Y:S02]  /*0ad0*/  STG.E desc[UR8][R2.64], R5 ;  /* 0x0000000502007986 */ /* 0x0007e4000c101908 */
.L_x_66:
[----:B------:R-:W-:Y:S05]  /*0ae0*/  @!P1 EXIT ;  /* 0x000000000000994d */ /* 0x000fea0003800000 */
[----:B------:R-:W1:Y:S01]  /*0af0*/  LDC.64 R10, c[0x0][0x390] ;  /* 0x0000e400ff0a7b82 */ /* 0x000e620000000a00 */
[----:B--23--:R-:W-:Y:S02]  /*0b00*/  IADD3 R13, PT, PT, R7, R0, RZ ;  /* 0x00000000070d7210 */ /* 0x00cfe40007ffe0ff */
[----:B------:R-:W-:-:S05]  /*0b10*/  IADD3 R4, PT, PT, -R4, RZ, RZ ;  /* 0x000000ff04047210 */ /* 0x000fca0007ffe1ff */
[----:B------:R-:W2:Y:S01]  /*0b20*/  LDC.64 R8, c[0x0][0x388] ;  /* 0x0000e200ff087b82 */ /* 0x000ea20000000a00 */
[----:B-1----:R-:W-:-:S07]  /*0b30*/  IMAD.WIDE.U32 R10, R0, 0x4, R10 ;  /* 0x00000004000a7825 */ /* 0x002fce00078e000a */
.L_x_67:
        /* <DEDUP_REMOVED lines=8> */
[----:B----45:R-:W-:-:S05]  /*0bc0*/  IMAD R5, R6, R0, R5 ;  /* 0x0000000006057224 */ /* 0x030fca00078e0205 */
[----:B------:R1:W-:Y:S01]  /*0bd0*/  STG.E desc[UR8][R2.64], R5 ;  /* 0x0000000502007986 */ /* 0x0003e2000c101908 */
[----:B------:R-:W-:Y:S05]  /*0be0*/  @P0 BRA `(.L_x_67) ;  /* 0xfffffffc00d40947 */ /* 0x000fea000383ffff */
[----:B------:R-:W-:Y:S05]  /*0bf0*/  EXIT ;  /* 0x000000000000794d */ /* 0x000fea0003800000 */
.L_x_68:
        /* <DEDUP_REMOVED lines=16> */
.L_x_119:


//--------------------- .text._Z4isvvIdEvPT_S1_S1_Pi --------------------------
	.section	.text._Z4isvvIdEvPT_S1_S1_Pi,"ax",@progbits
	.align	128
        .global         _Z4isvvIdEvPT_S1_S1_Pi
        .type           _Z4isvvIdEvPT_S1_S1_Pi,@function
        .size           _Z4isvvIdEvPT_S1_S1_Pi,(.L_x_120 - _Z4isvvIdEvPT_S1_S1_Pi)
        .other          _Z4isvvIdEvPT_S1_S1_Pi,@"STO_CUDA_ENTRY STV_DEFAULT"
_Z4isvvIdEvPT_S1_S1_Pi:
.text._Z4isvvIdEvPT_S1_S1_Pi:
[----:B------:R-:W-:Y:S01]  /*0000*/  LDC R1, c[0x0][0x37c] ;  /* 0x0000df00ff017b82 */ /* 0x000fe20000000800 */
[----:B------:R-:W0:Y:S07]  /*0010*/  S2R R0, SR_TID.X ;  /* 0x0000000000007919 */ /* 0x000e2e0000002100 */
[----:B------:R-:W0:Y:S01]  /*0020*/  S2UR UR6, SR_CTAID.X ;  /* 0x00000000000679c3 */ /* 0x000e220000002500 */
[----:B------:R-:W1:Y:S07]  /*0030*/  LDCU.64 UR4, c[0x0][0x358] ;  /* 0x00006b00ff0477ac */ /* 0x000e6e0008000a00 */
[----:B------:R-:W0:Y:S08]  /*0040*/  LDC R5, c[0x0][0x360] ;  /* 0x0000d800ff057b82 */ /* 0x000e300000000800 */
[----:B------:R-:W2:Y:S08]  /*0050*/  LDC.64 R2, c[0x0][0x398] ;  /* 0x0000e600ff027b82 */ /* 0x000eb00000000a00 */
[----:B------:R-:W3:Y:S01]  /*0060*/  LDC.64 R6, c[0x0][0x390] ;  /* 0x0000e400ff067b82 */ /* 0x000ee20000000a00 */
[----:B0-----:R-:W-:-:S07]  /*0070*/  IMAD R5, R5, UR6, R0 ;  /* 0x0000000605057c24 */ /* 0x001fce000f8e0200 */
[----:B------:R-:W0:Y:S01]  /*0080*/  LDC.64 R10, c[0x0][0x380] ;  /* 0x0000e000ff0a7b82 */ /* 0x000e220000000a00 */
[----:B--2---:R-:W-:-:S07]  /*0090*/  IMAD.WIDE R2, R5, 0x4, R2 ;  /* 0x0000000405027825 */ /* 0x004fce00078e0202 */
[----:B------:R-:W2:Y:S01]  /*00a0*/  LDC.64 R4, c[0x0][0x388] ;  /* 0x0000e200ff047b82 */ /* 0x000ea20000000a00 */
[----:B-1----:R-:W2:Y:S02]  /*00b0*/  LDG.E R3, desc[UR4][R2.64] ;  /* 0x0000000402037981 */ /* 0x002ea4000c1e1900 */
[----:B--2---:R-:W-:-:S04]  /*00c0*/  IMAD.WIDE R4, R3, 0x8, R4 ;  /* 0x0000000803047825 */ /* 0x004fc800078e0204 */
[C---:B---3--:R-:W-:Y:S02]  /*00d0*/  IMAD.WIDE R6, R3.reuse, 0x8, R6 ;  /* 0x0000000803067825 */ /* 0x048fe400078e0206 */
[----:B------:R-:W2:Y:S04]  /*00e0*/  LDG.E.64 R4, desc[UR4][R4.64] ;  /* 0x0000000404047981 */ /* 0x000ea8000c1e1b00 */
[----:B------:R-:W2:Y:S01]  /*00f0*/  LDG.E.64 R6, desc[UR4][R6.64] ;  /* 0x0000000406067981 */ /* 0x000ea2000c1e1b00 */
[----:B0-----:R-:W-:Y:S01]  /*0100*/  IMAD.WIDE R10, R3, 0x8, R10 ;  /* 0x00000008030a7825 */ /* 0x001fe200078e020a */
[----:B--2---:R-:W-:-:S07]  /*0110*/  DADD R8, R4, R6 ;  /* 0x0000000004087229 */ /* 0x004fce0000000006 */
[----:B------:R-:W-:Y:S01]  /*0120*/  STG.E.64 desc[UR4][R10.64], R8 ;  /* 0x000000080a007986 */ /* 0x000fe2000c101b04 */
[----:B------:R-:W-:Y:S05]  /*0130*/  EXIT ;  /* 0x000000000000794d */ /* 0x000fea0003800000 */
.L_x_69:
        /* <DEDUP_REMOVED lines=12> */
.L_x_120:


//--------------------- .text._Z4isvvIfEvPT_S1_S1_Pi --------------------------
	.section	.text._Z4isvvIfEvPT_S1_S1_Pi,"ax",@progbits
	.align	128
        .global         _Z4isvvIfEvPT_S1_S1_Pi
        .type           _Z4isvvIfEvPT_S1_S1_Pi,@function
        .size           _Z4isvvIfEvPT_S1_S1_Pi,(.L_x_121 - _Z4isvvIfEvPT_S1_S1_Pi)
        .other          _Z4isvvIfEvPT_S1_S1_Pi,@"STO_CUDA_ENTRY STV_DEFAULT"
_Z4isvvIfEvPT_S1_S1_Pi:
.text._Z4isvvIfEvPT_S1_S1_Pi:
        /* <DEDUP_REMOVED lines=14> */
[----:B------:R-:W2:Y:S04]  /*00e0*/  LDG.E R4, desc[UR4][R4.64] ;  /* 0x0000000404047981 */ /* 0x000ea8000c1e1900 */
[----:B------:R-:W2:Y:S01]  /*00f0*/  LDG.E R7, desc[UR4][R6.64] ;  /* 0x0000000406077981 */ /* 0x000ea2000c1e1900 */
[----:B0-----:R-:W-:-:S04]  /*0100*/  IMAD.WIDE R8, R3, 0x4, R8 ;  /* 0x0000000403087825 */ /* 0x001fc800078e0208 */
[----:B--2---:R-:W-:-:S05]  /*0110*/  FADD R11, R4, R7 ;  /* 0x00000007040b7221 */ /* 0x004fca0000000000 */
[----:B------:R-:W-:Y:S01]  /*0120*/  STG.E desc[UR4][R8.64], R11 ;  /* 0x0000000b08007986 */ /* 0x000fe2000c101904 */
[----:B------:R-:W-:Y:S05]  /*0130*/  EXIT ;  /* 0x000000000000794d */ /* 0x000fea0003800000 */
.L_x_70:
        /* <DEDUP_REMOVED lines=12> */
.L_x_121:


//--------------------- .text._Z4isvvIiEvPT_S1_S1_Pi --------------------------
	.section	.text._Z4isvvIiEvPT_S1_S1_Pi,"ax",@progbits
	.align	128
        .global         _Z4isvvIiEvPT_S1_S1_Pi
        .type           _Z4isvvIiEvPT_S1_S1_Pi,@function
        .size           _Z4isvvIiEvPT_S1_S1_Pi,(.L_x_122 - _Z4isvvIiEvPT_S1_S1_Pi)
        .other          _Z4isvvIiEvPT_S1_S1_Pi,@"STO_CUDA_ENTRY STV_DEFAULT"
_Z4isvvIiEvPT_S1_S1_Pi:
.text._Z4isvvIiEvPT_S1_S1_Pi:
        /* <DEDUP_REMOVED lines=16> */
[----:B0-----:R-:W-:Y:S01]  /*0100*/  IMAD.WIDE R8, R3, 0x4, R8 ;  /* 0x0000000403087825 */ /* 0x001fe200078e0208 */
[----:B--2---:R-:W-:-:S05]  /*0110*/  IADD3 R11, PT, PT, R4, R7, RZ ;  /* 0x00000007040b7210 */ /* 0x004fca0007ffe0ff */
[----:B------:R-:W-:Y:S01]  /*0120*/  STG.E desc[UR4][R8.64], R11 ;  /* 0x0000000b08007986 */ /* 0x000fe2000c101904 */
[----:B------:R-:W-:Y:S05]  /*0130*/  EXIT ;  /* 0x000000000000794d */ /* 0x000fea0003800000 */
.L_x_71:
        /* <DEDUP_REMOVED lines=12> */
.L_x_122:


//--------------------- .text._Z4irvvIdEvPT_S1_S1_Pi --------------------------
	.section	.text._Z4irvvIdEvPT_S1_S1_Pi,"ax",@progbits
	.align	128
        .global         _Z4irvvIdEvPT_S1_S1_Pi
        .type           _Z4irvvIdEvPT_S1_S1_Pi,@function
        .size           _Z4irvvIdEvPT_S1_S1_Pi,(.L_x_123 - _Z4irvvIdEvPT_S1_S1_Pi)
        .other          _Z4irvvIdEvPT_S1_S1_Pi,@"STO_CUDA_ENTRY STV_DEFAULT"
_Z4irvvIdEvPT_S1_S1_Pi:
.text._Z4irvvIdEvPT_S1_S1_Pi:
        /* <DEDUP_REMOVED lines=20> */
.L_x_72:
        /* <DEDUP_REMOVED lines=12> */
.L_x_123:


//--------------------- .text._Z4irvvIfEvPT_S1_S1_Pi --------------------------
	.section	.text._Z4irvvIfEvPT_S1_S1_Pi,"ax",@progbits
	.align	128
        .global         _Z4irvvIfEvPT_S1_S1_Pi
        .type           _Z4irvvIfEvPT_S1_S1_Pi,@function
        .size           _Z4irvvIfEvPT_S1_S1_Pi,(.L_x_124 - _Z4irvvIfEvPT_S1_S1_Pi)
        .other          _Z4irvvIfEvPT_S1_S1_Pi,@"STO_CUDA_ENTRY STV_DEFAULT"
_Z4irvvIfEvPT_S1_S1_Pi:
.text._Z4irvvIfEvPT_S1_S1_Pi:
        /* <DEDUP_REMOVED lines=20> */
.L_x_73:
        /* <DEDUP_REMOVED lines=12> */
.L_x_124:


//--------------------- .text._Z4irvvIiEvPT_S1_S1_Pi --------------------------
	.section	.text._Z4irvvIiEvPT_S1_S1_Pi,"ax",@progbits
	.align	128
        .global         _Z4irvvIiEvPT_S1_S1_Pi
        .type           _Z4irvvIiEvPT_S1_S1_Pi,@function
        .size           _Z4irvvIiEvPT_S1_S1_Pi,(.L_x_125 - _Z4irvvIiEvPT_S1_S1_Pi)
        .other          _Z4irvvIiEvPT_S1_S1_Pi,@"STO_CUDA_ENTRY STV_DEFAULT"
_Z4irvvIiEvPT_S1_S1_Pi:
.text._Z4irvvIiEvPT_S1_S1_Pi:
        /* <DEDUP_REMOVED lines=20> */
.L_x_74:
        /* <DEDUP_REMOVED lines=12> */
.L_x_125:


//--------------------- .text._Z4stvvIdEvPT_S1_S1_i --------------------------
	.section	.text._Z4stvvIdEvPT_S1_S1_i,"ax",@progbits
	.align	128
        .global         _Z4stvvIdEvPT_S1_S1_i
        .type           _Z4stvvIdEvPT_S1_S1_i,@function
        .size           _Z4stvvIdEvPT_S1_S1_i,(.L_x_126 - _Z4stvvIdEvPT_S1_S1_i)
        .other          _Z4stvvIdEvPT_S1_S1_i,@"STO_CUDA_ENTRY STV_DEFAULT"
_Z4stvvIdEvPT_S1_S1_i:
.text._Z4stvvIdEvPT_S1_S1_i:
[----:B------:R-:W-:Y:S01]  /*0000*/  LDC R1, c[0x0][0x37c] ;  /* 0x0000df00ff017b82 */ /* 0x000fe20000000800 */
[----:B------:R-:W0:Y:S07]  /*0010*/  S2R R7, SR_TID.X ;  /* 0x0000000000077919 */ /* 0x000e2e0000002100 */
[----:B------:R-:W0:Y:S01]  /*0020*/  S2UR UR6, SR_CTAID.X ;  /* 0x00000000000679c3 */ /* 0x000e220000002500 */
[----:B------:R-:W1:Y:S01]  /*0030*/  LDCU UR7, c[0x0][0x398] ;  /* 0x00007300ff0777ac */ /* 0x000e620008000800 */
[----:B------:R-:W2:Y:S06]  /*0040*/  LDCU.64 UR4, c[0x0][0x358] ;  /* 0x00006b00ff0477ac */ /* 0x000eac0008000a00 */
[----:B------:R-:W0:Y:S08]  /*0050*/  LDC R0, c[0x0][0x360] ;  /* 0x0000d800ff007b82 */ /* 0x000e300000000800 */
[----:B------:R-:W3:Y:S08]  /*0060*/  LDC.64 R2, c[0x0][0x388] ;  /* 0x0000e200ff027b82 */ /* 0x000ef00000000a00 */
[----:B------:R-:W4:Y:S01]  /*0070*/  LDC.64 R4, c[0x0][0x390] ;  /* 0x0000e400ff047b82 */ /* 0x000f220000000a00 */
[----:B0-----:R-:W-:-:S07]  /*0080*/  IMAD R0, R0, UR6, R7 ;  /* 0x0000000600007c24 */ /* 0x001fce000f8e0207 */
[----:B------:R-:W0:Y:S01]  /*0090*/  LDC.64 R8, c[0x0][0x380] ;  /* 0x0000e000ff087b82 */ /* 0x000e220000000a00 */
[----:B-1----:R-:W-:-:S04]  /*00a0*/  IMAD R11, R0, UR7, RZ ;  /* 0x00000007000b7c24 */ /* 0x002fc8000f8e02ff */
[----:B---3--:R-:W-:-:S06]  /*00b0*/  IMAD.WIDE R2, R11, 0x8, R2 ;  /* 0x000000080b027825 */ /* 0x008fcc00078e0202 */
[----:B--2---:R-:W2:Y:S01]  /*00c0*/  LDG.E.64 R2, desc[UR4][R2.64] ;  /* 0x0000000402027981 */ /* 0x004ea2000c1e1b00 */
[----:B----4-:R-:W-:-:S06]  /*00d0*/  IMAD.WIDE R4, R11, 0x8, R4 ;  /* 0x000000080b047825 */ /* 0x010fcc00078e0204 */
[----:B------:R-:W2:Y:S01]  /*00e0*/  LDG.E.64 R4, desc[UR4][R4.64] ;  /* 0x0000000404047981 */ /* 0x000ea2000c1e1b00 */
[----:B0-----:R-:W-:Y:S01]  /*00f0*/  IMAD.WIDE R8, R11, 0x8, R8 ;  /* 0x000000080b087825 */ /* 0x001fe200078e0208 */
[----:B--2---:R-:W-:-:S07]  /*0100*/  DADD R6, R2, R4 ;  /* 0x0000000002067229 */ /* 0x004fce0000000004 */
[----:B------:R-:W-:Y:S01]  /*0110*/  STG.E.64 desc[UR4][R8.64], R6 ;  /* 0x0000000608007986 */ /* 0x000fe2000c101b04 */
[----:B------:R-:W-:Y:S05]  /*0120*/  EXIT ;  /* 0x000000000000794d */ /* 0x000fea0003800000 */
.L_x_75:
        /* <DEDUP_REMOVED lines=13> */
.L_x_126:


//--------------------- .text._Z4stvvIfEvPT_S1_S1_i --------------------------
	.section	.text._Z4stvvIfEvPT_S1_S1_i,"ax",@progbits
	.align	128
        .global         _Z4stvvIfEvPT_S1_S1_i
        .type           _Z4stvvIfEvPT_S1_S1_i,@function
        .size           _Z4stvvIfEvPT_S1_S1_i,(.L_x_127 - _Z4stvvIfEvPT_S1_S1_i)
        .other          _Z4stvvIfEvPT_S1_S1_i,@"STO_CUDA_ENTRY STV_DEFAULT"
_Z4stvvIfEvPT_S1_S1_i:
.text._Z4stvvIfEvPT_S1_S1_i:
        /* <DEDUP_REMOVED lines=12> */
[----:B--2---:R-:W2:Y:S01]  /*00c0*/  LDG.E R2, desc[UR4][R2.64] ;  /* 0x0000000402027981 */ /* 0x004ea2000c1e1900 */
[----:B----4-:R-:W-:-:S06]  /*00d0*/  IMAD.WIDE R4, R9, 0x4, R4 ;  /* 0x0000000409047825 */ /* 0x010fcc00078e0204 */
[----:B------:R-:W2:Y:S01]  /*00e0*/  LDG.E R5, desc[UR4][R4.64] ;  /* 0x0000000404057981 */ /* 0x000ea2000c1e1900 */
[----:B0-----:R-:W-:-:S04]  /*00f0*/  IMAD.WIDE R6, R9, 0x4, R6 ;  /* 0x0000000409067825 */ /* 0x001fc800078e0206 */
[----:B--2---:R-:W-:-:S05]  /*0100*/  FADD R9, R2, R5 ;  /* 0x0000000502097221 */ /* 0x004fca0000000000 */
[----:B------:R-:W-:Y:S01]  /*0110*/  STG.E desc[UR4][R6.64], R9 ;  /* 0x0000000906007986 */ /* 0x000fe2000c101904 */
[----:B------:R-:W-:Y:S05]  /*0120*/  EXIT ;  /* 0x000000000000794d */ /* 0x000fea0003800000 */
.L_x_76:
        /* <DEDUP_REMOVED lines=13> */
.L_x_127:


//--------------------- .text._Z4stvvIiEvPT_S1_S1_i --------------------------
	.section	.text._Z4stvvIiEvPT_S1_S1_i,"ax",@progbits
	.align	128
        .global         _Z4stvvIiEvPT_S1_S1_i
        .type           _Z4stvvIiEvPT_S1_S1_i,@function
        .size           _Z4stvvIiEvPT_S1_S1_i,(.L_x_128 - _Z4stvvIiEvPT_S1_S1_i)
        .other          _Z4stvvIiEvPT_S1_S1_i,@"STO_CUDA_ENTRY STV_DEFAULT"
_Z4stvvIiEvPT_S1_S1_i:
.text._Z4stvvIiEvPT_S1_S1_i:
        /* <DEDUP_REMOVED lines=15> */
[----:B0-----:R-:W-:Y:S01]  /*00f0*/  IMAD.WIDE R6, R9, 0x4, R6 ;  /* 0x0000000409067825 */ /* 0x001fe200078e0206 */
[----:B--2---:R-:W-:-:S05]  /*0100*/  IADD3 R9, PT, PT, R2, R5, RZ ;  /* 0x0000000502097210 */ /* 0x004fca0007ffe0ff */
[----:B------:R-:W-:Y:S01]  /*0110*/  STG.E desc[UR4][R6.64], R9 ;  /* 0x0000000906007986 */ /* 0x000fe2000c101904 */
[----:B------:R-:W-:Y:S05]  /*0120*/  EXIT ;  /* 0x000000000000794d */ /* 0x000fea0003800000 */
.L_x_77:
        /* <DEDUP_REMOVED lines=13> */
.L_x_128:


//--------------------- .text._Z4gevvIdEvPT_S1_S1_ --------------------------
	.section	.text._Z4gevvIdEvPT_S1_S1_,"ax",@progbits
	.align	128
        .global         _Z4gevvIdEvPT_S1_S1_
        .type           _Z4gevvIdEvPT_S1_S1_,@function
        .size           _Z4gevvIdEvPT_S1_S1_,(.L_x_129 - _Z4gevvIdEvPT_S1_S1_)
        .other          _Z4gevvIdEvPT_S1_S1_,@"STO_CUDA_ENTRY STV_DEFAULT"
_Z4gevvIdEvPT_S1_S1_:
.text._Z4gevvIdEvPT_S1_S1_:
        /* <DEDUP_REMOVED lines=9> */
[----:B--2---:R-:W-:-:S06]  /*0090*/  IMAD.WIDE R2, R11, 0x8, R2 ;  /* 0x000000080b027825 */ /* 0x004fcc00078e0202 */
[----:B-1----:R-:W2:Y:S01]  /*00a0*/  LDG.E.64 R2, desc[UR4][R2.64] ;  /* 0x0000000402027981 */ /* 0x002ea2000c1e1b00 */
[----:B---3--:R-:W-:-:S06]  /*00b0*/  IMAD.WIDE R4, R11, 0x8, R4 ;  /* 0x000000080b047825 */ /* 0x008fcc00078e0204 */
[----:B------:R-:W2:Y:S01]  /*00c0*/  LDG.E.64 R4, desc[UR4][R4.64] ;  /* 0x0000000404047981 */ /* 0x000ea2000c1e1b00 */
[----:B0-----:R-:W-:Y:S01]  /*00d0*/  IMAD.WIDE R8, R11, 0x8, R8 ;  /* 0x000000080b087825 */ /* 0x001fe200078e0208 */
[----:B--2---:R-:W-:-:S07]  /*00e0*/  DADD R6, R2, R4 ;  /* 0x0000000002067229 */ /* 0x004fce0000000004 */
[----:B------:R-:W-:Y:S01]  /*00f0*/  STG.E.64 desc[UR4][R8.64], R6 ;  /* 0x0000000608007986 */ /* 0x000fe2000c101b04 */
[----:B------:R-:W-:Y:S05]  /*0100*/  EXIT ;  /* 0x000000000000794d */ /* 0x000fea0003800000 */
.L_x_78:
        /* <DEDUP_REMOVED lines=15> */
.L_x_129:


//--------------------- .text._Z4gevvIfEvPT_S1_S1_ --------------------------
	.section	.text._Z4gevvIfEvPT_S1_S1_,"ax",@progbits
	.align	128
        .global         _Z4gevvIfEvPT_S1_S1_
        .type           _Z4gevvIfEvPT_S1_S1_,@function
        .size           _Z4gevvIfEvPT_S1_S1_,(.L_x_130 - _Z4gevvIfEvPT_S1_S1_)
        .other          _Z4gevvIfEvPT_S1_S1_,@"STO_CUDA_ENTRY STV_DEFAULT"
_Z4gevvIfEvPT_S1_S1_:
.text._Z4gevvIfEvPT_S1_S1_:
        /* <DEDUP_REMOVED lines=10> */
[----:B-1----:R-:W2:Y:S01]  /*00a0*/  LDG.E R2, desc[UR4][R2.64] ;  /* 0x0000000402027981 */ /* 0x002ea2000c1e1900 */
[----:B---3--:R-:W-:-:S06]  /*00b0*/  IMAD.WIDE R4, R9, 0x4, R4 ;  /* 0x0000000409047825 */ /* 0x008fcc00078e0204 */
[----:B------:R-:W2:Y:S01]  /*00c0*/  LDG.E R5, desc[UR4][R4.64] ;  /* 0x0000000404057981 */ /* 0x000ea2000c1e1900 */
[----:B0-----:R-:W-:-:S04]  /*00d0*/  IMAD.WIDE R6, R9, 0x4, R6 ;  /* 0x0000000409067825 */ /* 0x001fc800078e0206 */
[----:B--2---:R-:W-:-:S05]  /*00e0*/  FADD R9, R2, R5 ;  /* 0x0000000502097221 */ /* 0x004fca0000000000 */
[----:B------:R-:W-:Y:S01]  /*00f0*/  STG.E desc[UR4][R6.64], R9 ;  /* 0x0000000906007986 */ /* 0x000fe2000c101904 */
[----:B------:R-:W-:Y:S05]  /*0100*/  EXIT ;  /* 0x000000000000794d */ /* 0x000fea0003800000 */
.L_x_79:
        /* <DEDUP_REMOVED lines=15> */
.L_x_130:


//--------------------- .text._Z4gevvIiEvPT_S1_S1_ --------------------------
	.section	.text._Z4gevvIiEvPT_S1_S1_,"ax",@progbits
	.align	128
        .global         _Z4gevvIiEvPT_S1_S1_
        .type           _Z4gevvIiEvPT_S1_S1_,@function
        .size           _Z4gevvIiEvPT_S1_S1_,(.L_x_131 - _Z4gevvIiEvPT_S1_S1_)
        .other          _Z4gevvIiEvPT_S1_S1_,@"STO_CUDA_ENTRY STV_DEFAULT"
_Z4gevvIiEvPT_S1_S1_:
.text._Z4gevvIiEvPT_S1_S1_:
        /* <DEDUP_REMOVED lines=13> */
[----:B0-----:R-:W-:Y:S01]  /*00d0*/  IMAD.WIDE R6, R9, 0x4, R6 ;  /* 0x0000000409067825 */ /* 0x001fe200078e0206 */
[----:B--2---:R-:W-:-:S05]  /*00e0*/  IADD3 R9, PT, PT, R2, R5, RZ ;  /* 0x0000000502097210 */ /* 0x004fca0007ffe0ff */
[----:B------:R-:W-:Y:S01]  /*00f0*/  STG.E desc[UR4][R6.64], R9 ;  /* 0x0000000906007986 */ /* 0x000fe2000c101904 */
[----:B------:R-:W-:Y:S05]  /*0100*/  EXIT ;  /* 0x000000000000794d */ /* 0x000fea0003800000 */
.L_x_80:
        /* <DEDUP_REMOVED lines=15> */
.L_x_131:


//--------------------- .text._Z4cudfIdEvPT_      --------------------------
	.section	.text._Z4cudfIdEvPT_,"ax",@progbits
	.align	128
        .global         _Z4cudfIdEvPT_
        .type           _Z4cudfIdEvPT_,@function
        .size           _Z4cudfIdEvPT_,(.L_x_132 - _Z4cudfIdEvPT_)
        .other          _Z4cudfIdEvPT_,@"STO_CUDA_ENTRY STV_DEFAULT"
_Z4cudfIdEvPT_:
.text._Z4cudfIdEvPT_:
[----:B------:R-:W-:Y:S01]  /*0000*/  LDC R1, c[0x0][0x37c] ;  /* 0x0000df00ff017b82 */ /* 0x000fe20000000800 */
[----:B------:R-:W0:Y:S01]  /*0010*/  LDCU UR19, c[0x0][0x360] ;  /* 0x00006c00ff1377ac */ /* 0x000e220008000800 */
[----:B------:R-:W-:Y:S01]  /*0020*/  CS2R R2, SRZ ;  /* 0x0000000000027805 */ /* 0x000fe2000001ff00 */
[----:B------:R-:W1:Y:S01]  /*0030*/  LDCU.64 UR16, c[0x0][0x358] ;  /* 0x00006b00ff1077ac */ /* 0x000e620008000a00 */
[----:B0-----:R-:W-:-:S09]  /*0040*/  UISETP.GE.U32.AND UP0, UPT, UR19, 0x4, UPT ;  /* 0x000000041300788c */ /* 0x001fd2000bf06070 */
[----:B-1----:R-:W-:Y:S05]  /*0050*/  BRA.U !UP0, `(.L_x_81) ;  /* 0x0000000508107547 */ /* 0x002fea000b800000 */
[----:B------:R-:W-:Y:S01]  /*0060*/  USHF.R.U32.HI UR5, URZ, 0x2, UR19 ;  /* 0x00000002ff057899 */ /* 0x000fe20008011613 */
[----:B------:R-:W-:-:S03]  /*0070*/  CS2R R2, SRZ ;  /* 0x0000000000027805 */ /* 0x000fc6000001ff00 */
[----:B------:R-:W-:Y:S02]  /*0080*/  UIADD3 UR4, UPT, UPT, UR5, -0x1, URZ ;  /* 0xffffffff05047890 */ /* 0x000fe4000fffe0ff */
[----:B------:R-:W-:Y:S02]  /*0090*/  ULOP3.LUT UR10, UR5, 0x3, URZ, 0xc0, !UPT ;  /* 0x00000003050a7892 */ /* 0x000fe4000f8ec0ff */
[----:B------:R-:W-:Y:S02]  /*00a0*/  UISETP.GE.U32.AND UP1, UPT, UR4, 0x3, UPT ;  /* 0x000000030400788c */ /* 0x000fe4000bf26070 */
[----:B------:R-:W-:Y:S01]  /*00b0*/  UISETP.NE.AND UP0, UPT, UR10, URZ, UPT ;  /* 0x000000ff0a00728c */ /* 0x000fe2000bf05270 */
[----:B------:R-:W-:-:S06]  /*00c0*/  UMOV UR4, URZ ;  /* 0x000000ff00047c82 */ /* 0x000fcc0008000000 */
[----:B------:R-:W-:Y:S05]  /*00d0*/  BRA.U !UP1, `(.L_x_82) ;  /* 0x0000000109b47547 */ /* 0x000fea000b800000 */
[----:B------:R-:W-:Y:S01]  /*00e0*/  ULOP3.LUT UR6, UR5, 0x3ffffffc, URZ, 0xc0, !UPT ;  /* 0x3ffffffc05067892 */ /* 0x000fe2000f8ec0ff */
[----:B------:R-:W-:Y:S01]  /*00f0*/  CS2R R2, SRZ ;  /* 0x0000000000027805 */ /* 0x000fe2000001ff00 */
[----:B------:R-:W-:Y:S02]  /*0100*/  ULOP3.LUT UR4, UR5, 0x1fc, URZ, 0xc0, !UPT ;  /* 0x000001fc05047892 */ /* 0x000fe4000f8ec0ff */
[----:B------:R-:W-:Y:S01]  /*0110*/  UIADD3 UR5, UPT, UPT, -UR6, URZ, URZ ;  /* 0x000000ff06057290 */ /* 0x000fe2000fffe1ff */
[----:B------:R-:W-:-:S11]  /*0120*/  UMOV UR18, 0xa ;  /* 0x0000000a00127882 */ /* 0x000fd60000000000 */
.L_x_83:
[----:B------:R-:W-:Y:S02]  /*0130*/  UIADD3 UR11, UPT, UPT, UR18, -0xa, URZ ;  /* 0xfffffff6120b7890 */ /* 0x000fe4000fffe0ff */
[----:B------:R-:W-:Y:S02]  /*0140*/  UIADD3 UR13, UPT, UPT, UR18, -0x9, URZ ;  /* 0xfffffff7120d7890 */ /* 0x000fe4000fffe0ff */
[----:B------:R-:W-:Y:S02]  /*0150*/  UIMAD.WIDE.U32 UR6, UR11, 0x24924925, URZ ;  /* 0x249249250b0678a5 */ /* 0x000fe4000f8e00ff */
[----:B------:R-:W-:Y:S02]  /*0160*/  UIADD3 UR14, UPT, UPT, UR18, -0x8, URZ ;  /* 0xfffffff8120e7890 */ /* 0x000fe4000fffe0ff */
[----:B------:R-:W-:Y:S02]  /*0170*/  UIADD3 UR6, UPT, UPT, UR11, -UR7, URZ ;  /* 0x800000070b067290 */ /* 0x000fe4000fffe0ff */
[----:B------:R-:W-:-:S02]  /*0180*/  UIMAD.WIDE.U32 UR8, UR13, 0x24924925, URZ ;  /* 0x249249250d0878a5 */ /* 0x000fc4000f8e00ff */
[----:B------:R-:W-:Y:S02]  /*0190*/  ULEA.HI UR12, UR6, UR7, URZ, 0x1f ;  /* 0x00000007060c7291 */ /* 0x000fe4000f8ff8ff */
[----:B------:R-:W-:Y:S02]  /*01a0*/  UIMAD.WIDE.U32 UR6, UR14, 0x24924925, URZ ;  /* 0x249249250e0678a5 */ /* 0x000fe4000f8e00ff */
[----:B------:R-:W-:Y:S02]  /*01b0*/  UIADD3 UR8, UPT, UPT, UR13, -UR9, URZ ;  /* 0x800000090d087290 */ /* 0x000fe4000fffe0ff */
[----:B------:R-:W-:Y:S02]  /*01c0*/  USHF.R.U32.HI UR12, URZ, 0x2, UR12 ;  /* 0x00000002ff0c7899 */ /* 0x000fe4000801160c */
[----:B------:R-:W-:Y:S02]  /*01d0*/  ULEA.HI UR8, UR8, UR9, URZ, 0x1f ;  /* 0x0000000908087291 */ /* 0x000fe4000f8ff8ff */
[----:B------:R-:W-:Y:S01]  /*01e0*/  UIMAD UR12, UR11, UR18, -UR12 ;  /* 0x000000120b0c72a4 */ /* 0x000fe2000f8e0a0c */
[----:B------:R-:W-:Y:S01]  /*01f0*/  UMOV UR9, UR7 ;  /* 0x0000000700097c82 */ /* 0x000fe20008000000 */
[----:B------:R-:W-:-:S02]  /*0200*/  UIADD3 UR15, UPT, UPT, UR18, -0x7, URZ ;  /* 0xfffffff9120f7890 */ /* 0x000fc4000fffe0ff */
[----:B------:R-:W-:Y:S02]  /*0210*/  UIMAD UR13, UR13, UR18, UR13 ;  /* 0x000000120d0d72a4 */ /* 0x000fe4000f8e020d */
[----:B------:R-:W-:Y:S02]  /*0220*/  UIADD3 UR11, UPT, UPT, UR14, -UR9, URZ ;  /* 0x800000090e0b7290 */ /* 0x000fe4000fffe0ff */
[----:B------:R-:W-:Y:S01]  /*0230*/  USHF.R.U32.HI UR8, URZ, 0x2, UR8 ;  /* 0x00000002ff087899 */ /* 0x000fe20008011608 */
[----:B------:R-:W0:Y:S01]  /*0240*/  I2F.F64 R4, UR12 ;  /* 0x0000000c00047d12 */ /* 0x000e220008201c00 */
[----:B------:R-:W-:Y:S02]  /*0250*/  UIMAD.WIDE.U32 UR6, UR15, 0x24924925, URZ ;  /* 0x249249250f0678a5 */ /* 0x000fe4000f8e00ff */
[----:B------:R-:W-:Y:S02]  /*0260*/  ULEA.HI UR11, UR11, UR9, URZ, 0x1f ;  /* 0x000000090b0b7291 */ /* 0x000fe4000f8ff8ff */
[----:B------:R-:W-:-:S02]  /*0270*/  UIADD3 UR8, UPT, UPT, UR13, -UR8, URZ ;  /* 0x800000080d087290 */ /* 0x000fc4000fffe0ff */
[----:B------:R-:W-:Y:S02]  /*0280*/  UIADD3 UR9, UPT, UPT, UR18, 0x2, URZ ;  /* 0x0000000212097890 */ /* 0x000fe4000fffe0ff */
[----:B------:R-:W-:Y:S02]  /*0290*/  UIADD3 UR6, UPT, UPT, UR15, -UR7, URZ ;  /* 0x800000070f067290 */ /* 0x000fe4000fffe0ff */
[----:B------:R-:W-:Y:S02]  /*02a0*/  USHF.R.U32.HI UR11, URZ, 0x2, UR11 ;  /* 0x00000002ff0b7899 */ /* 0x000fe4000801160b */
[----:B------:R-:W-:Y:S01]  /*02b0*/  ULEA.HI UR7, UR6, UR7, URZ, 0x1f ;  /* 0x0000000706077291 */ /* 0x000fe2000f8ff8ff */
[----:B------:R-:W1:Y:S01]  /*02c0*/  I2F.F64 R6, UR8 ;  /* 0x0000000800067d12 */ /* 0x000e620008201c00 */
[----:B------:R-:W-:Y:S01]  /*02d0*/  UIMAD UR9, UR14, UR9, -UR11 ;  /* 0x000000090e0972a4 */ /* 0x000fe2000f8e0a0b */
[----:B0-----:R-:W-:Y:S01]  /*02e0*/  DADD R4, R4, R2 ;  /* 0x0000000004047229 */ /* 0x001fe20000000002 */
[----:B------:R-:W-:-:S02]  /*02f0*/  UIADD3 UR6, UPT, UPT, UR18, 0x3, URZ ;  /* 0x0000000312067890 */ /* 0x000fc4000fffe0ff */
[----:B------:R-:W-:Y:S02]  /*0300*/  USHF.R.U32.HI UR7, URZ, 0x2, UR7 ;  /* 0x00000002ff077899 */ /* 0x000fe40008011607 */
[----:B------:R-:W-:Y:S02]  /*0310*/  UIADD3 UR5, UPT, UPT, UR5, 0x4, URZ ;  /* 0x0000000405057890 */ /* 0x000fe4000fffe0ff */
[----:B------:R-:W-:Y:S01]  /*0320*/  UIMAD UR6, UR6, UR15, -UR7 ;  /* 0x0000000f060672a4 */ /* 0x000fe2000f8e0a07 */
[----:B------:R-:W0:Y:S01]  /*0330*/  I2F.F64 R2, UR9 ;  /* 0x0000000900027d12 */ /* 0x000e220008201c00 */
[----:B------:R-:W-:Y:S02]  /*0340*/  UISETP.NE.AND UP1, UPT, UR5, URZ, UPT ;  /* 0x000000ff0500728c */ /* 0x000fe4000bf25270 */
[----:B------:R-:W-:Y:S01]  /*0350*/  UIADD3 UR18, UPT, UPT, UR18, 0x4, URZ ;  /* 0x0000000412127890 */ /* 0x000fe2000fffe0ff */
[----:B-1----:R-:W-:-:S04]  /*0360*/  DADD R4, R4, R6 ;  /* 0x0000000004047229 */ /* 0x002fc80000000006 */
[----:B------:R-:W1:Y:S04]  /*0370*/  I2F.F64 R6, UR6 ;  /* 0x0000000600067d12 */ /* 0x000e680008201c00 */
[----:B0-----:R-:W-:-:S08]  /*0380*/  DADD R2, R4, R2 ;  /* 0x0000000004027229 */ /* 0x001fd00000000002 */
[----:B-1----:R-:W-:Y:S01]  /*0390*/  DADD R2, R2, R6 ;  /* 0x0000000002027229 */ /* 0x002fe20000000006 */
[----:B------:R-:W-:Y:S10]  /*03a0*/  BRA.U UP1, `(.L_x_83) ;  /* 0xfffffffd01607547 */ /* 0x000ff4000b83ffff */
.L_x_82:
[----:B------:R-:W-:Y:S05]  /*03b0*/  BRA.U !UP0, `(.L_x_81) ;  /* 0x0000000108387547 */ /* 0x000fea000b800000 */
[----:B------:R-:W-:Y:S02]  /*03c0*/  UIADD3 UR6, UPT, UPT, UR4, 0xa, URZ ;  /* 0x0000000a04067890 */ /* 0x000fe4000fffe0ff */
[----:B------:R-:W-:-:S12]  /*03d0*/  UIADD3 UR10, UPT, UPT, -UR10, URZ, URZ ;  /* 0x000000ff0a0a7290 */ /* 0x000fd8000fffe1ff */
.L_x_84:
[----:B------:R-:W-:Y:S02]  /*03e0*/  UIADD3 UR7, UPT, UPT, UR6, -0xa, URZ ;  /* 0xfffffff606077890 */ /* 0x000fe4000fffe0ff */
[----:B------:R-:W-:Y:S02]  /*03f0*/  UIADD3 UR10, UPT, UPT, UR10, 0x1, URZ ;  /* 0x000000010a0a7890 */ /* 0x000fe4000fffe0ff */
[----:B------:R-:W-:Y:S02]  /*0400*/  UIMAD.WIDE.U32 UR4, UR7, 0x24924925, URZ ;  /* 0x24924925070478a5 */ /* 0x000fe4000f8e00ff */
[----:B------:R-:W-:Y:S02]  /*0410*/  UISETP.NE.AND UP0, UPT, UR10, URZ, UPT ;  /* 0x000000ff0a00728c */ /* 0x000fe4000bf05270 */
[----:B------:R-:W-:-:S04]  /*0420*/  UIADD3 UR4, UPT, UPT, UR7, -UR5, URZ ;  /* 0x8000000507047290 */ /* 0x000fc8000fffe0ff */
[----:B------:R-:W-:-:S04]  /*0430*/  ULEA.HI UR4, UR4, UR5, URZ, 0x1f ;  /* 0x0000000504047291 */ /* 0x000fc8000f8ff8ff */
[----:B------:R-:W-:-:S04]  /*0440*/  USHF.R.U32.HI UR4, URZ, 0x2, UR4 ;  /* 0x00000002ff047899 */ /* 0x000fc80008011604 */
[----:B------:R-:W-:Y:S02]  /*0450*/  UIMAD UR4, UR7, UR6, -UR4 ;  /* 0x00000006070472a4 */ /* 0x000fe4000f8e0a04 */
[----:B------:R-:W-:-:S07]  /*0460*/  UIADD3 UR6, UPT, UPT, UR6, 0x1, URZ ;  /* 0x0000000106067890 */ /* 0x000fce000fffe0ff */
[----:B------:R-:W0:Y:S02]  /*0470*/  I2F.F64 R4, UR4 ;  /* 0x0000000400047d12 */ /* 0x000e240008201c00 */
[----:B0-----:R-:W-:Y:S01]  /*0480*/  DADD R2, R4, R2 ;  /* 0x0000000004027229 */ /* 0x001fe20000000002 */
[----:B------:R-:W-:Y:S10]  /*0490*/  BRA.U UP0, `(.L_x_84) ;  /* 0xfffffffd00d07547 */ /* 0x000ff4000b83ffff */
.L_x_81:
[----:B------:R-:W0:Y:S01]  /*04a0*/  S2R R7, SR_TID.X ;  /* 0x0000000000077919 */ /* 0x000e220000002100 */
[----:B------:R-:W1:Y:S01]  /*04b0*/  LDC.64 R4, c[0x0][0x380] ;  /* 0x0000e000ff047b82 */ /* 0x000e620000000a00 */
[----:B------:R-:W0:Y:S02]  /*04c0*/  S2R R0, SR_CTAID.X ;  /* 0x0000000000007919 */ /* 0x000e240000002500 */
[----:B0-----:R-:W-:-:S04]  /*04d0*/  IMAD R7, R0, UR19, R7 ;  /* 0x0000001300077c24 */ /* 0x001fc8000f8e0207 */
[----:B-1----:R-:W-:-:S05]  /*04e0*/  IMAD.WIDE R4, R7, 0x8, R4 ;  /* 0x0000000807047825 */ /* 0x002fca00078e0204 */
[----:B------:R-:W-:Y:S01]  /*04f0*/  STG.E.64 desc[UR16][R4.64], R2 ;  /* 0x0000000204007986 */ /* 0x000fe2000c101b10 */
[----:B------:R-:W-:Y:S05]  /*0500*/  EXIT ;  /* 0x000000000000794d */ /* 0x000fea0003800000 */
.L_x_85:
        /* <DEDUP_REMOVED lines=15> */
.L_x_132:


//--------------------- .text._Z4cudfIfEvPT_      --------------------------
	.section	.text._Z4cudfIfEvPT_,"ax",@progbits
	.align	128
        .global         _Z4cudfIfEvPT_
        .type           _Z4cudfIfEvPT_,@function
        .size           _Z4cudfIfEvPT_,(.L_x_133 - _Z4cudfIfEvPT_)
        .other          _Z4cudfIfEvPT_,@"STO_CUDA_ENTRY STV_DEFAULT"
_Z4cudfIfEvPT_:
.text._Z4cudfIfEvPT_:
[----:B------:R-:W-:Y:S01]  /*0000*/  LDC R1, c[0x0][0x37c] ;  /* 0x0000df00ff017b82 */ /* 0x000fe20000000800 */
[----:B------:R-:W0:Y:S01]  /*0010*/  LDCU UR25, c[0x0][0x360] ;  /* 0x00006c00ff1977ac */ /* 0x000e220008000800 */
[----:B------:R-:W-:Y:S01]  /*0020*/  HFMA2 R5, -RZ, RZ, 0, 0 ;  /* 0x00000000ff057431 */ /* 0x000fe200000001ff */
[----:B------:R-:W1:Y:S01]  /*0030*/  LDCU.64 UR22, c[0x0][0x358] ;  /* 0x00006b00ff1677ac */ /* 0x000e620008000a00 */
[----:B0-----:R-:W-:-:S09]  /*0040*/  UISETP.GE.U32.AND UP0, UPT, UR25, 0x4, UPT ;  /* 0x000000041900788c */ /* 0x001fd2000bf06070 */
[----:B-1----:R-:W-:Y:S05]  /*0050*/  BRA.U !UP0, `(.L_x_86) ;  /* 0x0000000508107547 */ /* 0x002fea000b800000 */
[----:B------:R-:W-:Y:S01]  /*0060*/  USHF.R.U32.HI UR5, URZ, 0x2, UR25 ;  /* 0x00000002ff057899 */ /* 0x000fe20008011619 */
[----:B------:R-:W-:-:S03]  /*0070*/  MOV R5, RZ ;  /* 0x000000ff00057202 */ /* 0x000fc60000000f00 */
[----:B------:R-:W-:Y:S02]  /*0080*/  UIADD3 UR4, UPT, UPT, UR5, -0x1, URZ ;  /* 0xffffffff05047890 */ /* 0x000fe4000fffe0ff */
[----:B------:R-:W-:Y:S02]  /*0090*/  ULOP3.LUT UR12, UR5, 0x3, URZ, 0xc0, !UPT ;  /* 0x00000003050c7892 */ /* 0x000fe4000f8ec0ff */
[----:B------:R-:W-:Y:S02]  /*00a0*/  UISETP.GE.U32.AND UP1, UPT, UR4, 0x3, UPT ;  /* 0x000000030400788c */ /* 0x000fe4000bf26070 */
[----:B------:R-:W-:Y:S01]  /*00b0*/  UISETP.NE.AND UP0, UPT, UR12, URZ, UPT ;  /* 0x000000ff0c00728c */ /* 0x000fe2000bf05270 */
[----:B------:R-:W-:-:S06]  /*00c0*/  UMOV UR4, URZ ;  /* 0x000000ff00047c82 */ /* 0x000fcc0008000000 */
[----:B------:R-:W-:Y:S05]  /*00d0*/  BRA.U !UP1, `(.L_x_87) ;  /* 0x0000000109b47547 */ /* 0x000fea000b800000 */
[----:B------:R-:W-:Y:S01]  /*00e0*/  ULOP3.LUT UR6, UR5, 0x3ffffffc, URZ, 0xc0, !UPT ;  /* 0x3ffffffc05067892 */ /* 0x000fe2000f8ec0ff */
[----:B------:R-:W-:Y:S01]  /*00f0*/  MOV R5, RZ ;  /* 0x000000ff00057202 */ /* 0x000fe20000000f00 */
[----:B------:R-:W-:Y:S02]  /*0100*/  ULOP3.LUT UR4, UR5, 0x1fc, URZ, 0xc0, !UPT ;  /* 0x000001fc05047892 */ /* 0x000fe4000f8ec0ff */
[----:B------:R-:W-:Y:S01]  /*0110*/  UIADD3 UR5, UPT, UPT, -UR6, URZ, URZ ;  /* 0x000000ff06057290 */ /* 0x000fe2000fffe1ff */
[----:B------:R-:W-:-:S11]  /*0120*/  UMOV UR24, 0xa ;  /* 0x0000000a00187882 */ /* 0x000fd60000000000 */
.L_x_88:
[----:B------:R-:W-:Y:S02]  /*0130*/  UIADD3 UR13, UPT, UPT, UR24, -0xa, URZ ;  /* 0xfffffff6180d7890 */ /* 0x000fe4000fffe0ff */
[----:B------:R-:W-:Y:S02]  /*0140*/  UIADD3 UR17, UPT, UPT, UR24, -0x9, URZ ;  /* 0xfffffff718117890 */ /* 0x000fe4000fffe0ff */
[----:B------:R-:W-:Y:S02]  /*0150*/  UIMAD.WIDE.U32 UR6, UR13, 0x24924925, URZ ;  /* 0x249249250d0678a5 */ /* 0x000fe4000f8e00ff */
[----:B------:R-:W-:Y:S02]  /*0160*/  UIADD3 UR19, UPT, UPT, UR24, -0x8, URZ ;  /* 0xfffffff818137890 */ /* 0x000fe4000fffe0ff */
[----:B------:R-:W-:Y:S02]  /*0170*/  UIMAD.WIDE.U32 UR8, UR17, 0x24924925, URZ ;  /* 0x24924925110878a5 */ /* 0x000fe4000f8e00ff */
[----:B------:R-:W-:Y:S01]  /*0180*/  UIMAD UR18, UR17, UR24, UR17 ;  /* 0x00000018111272a4 */ /* 0x000fe2000f8e0211 */
[----:B------:R-:W-:Y:S01]  /*0190*/  UMOV UR15, UR7 ;  /* 0x00000007000f7c82 */ /* 0x000fe20008000000 */
[----:B------:R-:W-:-:S02]  /*01a0*/  UIMAD.WIDE.U32 UR10, UR19, 0x24924925, URZ ;  /* 0x24924925130a78a5 */ /* 0x000fc4000f8e00ff */
[----:B------:R-:W-:Y:S02]  /*01b0*/  UIADD3 UR16, UPT, UPT, UR13, -UR15, URZ ;  /* 0x8000000f0d107290 */ /* 0x000fe4000fffe0ff */
[----:B------:R-:W-:Y:S02]  /*01c0*/  UIADD3 UR17, UPT, UPT, UR17, -UR9, URZ ;  /* 0x8000000911117290 */ /* 0x000fe4000fffe0ff */
[----:B------:R-:W-:Y:S02]  /*01d0*/  ULEA.HI UR16, UR16, UR15, URZ, 0x1f ;  /* 0x0000000f10107291 */ /* 0x000fe4000f8ff8ff */
[----:B------:R-:W-:Y:S02]  /*01e0*/  UIADD3 UR21, UPT, UPT, UR24, -0x7, URZ ;  /* 0xfffffff918157890 */ /* 0x000fe4000fffe0ff */
[----:B------:R-:W-:Y:S02]  /*01f0*/  UIADD3 UR8, UPT, UPT, UR19, -UR11, URZ ;  /* 0x8000000b13087290 */ /* 0x000fe4000fffe0ff */
[----:B------:R-:W-:-:S02]  /*0200*/  ULEA.HI UR17, UR17, UR9, URZ, 0x1f ;  /* 0x0000000911117291 */ /* 0x000fc4000f8ff8ff */
[----:B------:R-:W-:Y:S02]  /*0210*/  USHF.R.U32.HI UR16, URZ, 0x2, UR16 ;  /* 0x00000002ff107899 */ /* 0x000fe40008011610 */
[----:B------:R-:W-:Y:S02]  /*0220*/  UIMAD.WIDE.U32 UR6, UR21, 0x24924925, URZ ;  /* 0x24924925150678a5 */ /* 0x000fe4000f8e00ff */
[----:B------:R-:W-:Y:S02]  /*0230*/  ULEA.HI UR8, UR8, UR11, URZ, 0x1f ;  /* 0x0000000b08087291 */ /* 0x000fe4000f8ff8ff */
[----:B------:R-:W-:Y:S02]  /*0240*/  USHF.R.U32.HI UR17, URZ, 0x2, UR17 ;  /* 0x00000002ff117899 */ /* 0x000fe40008011611 */
[----:B------:R-:W-:Y:S02]  /*0250*/  UIMAD UR16, UR13, UR24, -UR16 ;  /* 0x000000180d1072a4 */ /* 0x000fe4000f8e0a10 */
[----:B------:R-:W-:-:S02]  /*0260*/  UIADD3 UR6, UPT, UPT, UR21, -UR7, URZ ;  /* 0x8000000715067290 */ /* 0x000fc4000fffe0ff */
[----:B------:R-:W-:Y:S02]  /*0270*/  UIADD3 UR20, UPT, UPT, UR24, 0x2, URZ ;  /* 0x0000000218147890 */ /* 0x000fe4000fffe0ff */
[----:B------:R-:W-:Y:S01]  /*0280*/  USHF.R.U32.HI UR8, URZ, 0x2, UR8 ;  /* 0x00000002ff087899 */ /* 0x000fe20008011608 */
[----:B------:R-:W-:Y:S01]  /*0290*/  I2FP.F32.S32 R0, UR16 ;  /* 0x0000001000007c45 */ /* 0x000fe20008201400 */
[----:B------:R-:W-:Y:S02]  /*02a0*/  UIADD3 UR17, UPT, UPT, UR18, -UR17, URZ ;  /* 0x8000001112117290 */ /* 0x000fe4000fffe0ff */
[----:B------:R-:W-:Y:S02]  /*02b0*/  ULEA.HI UR6, UR6, UR7, URZ, 0x1f ;  /* 0x0000000706067291 */ /* 0x000fe4000f8ff8ff */
[----:B------:R-:W-:Y:S01]  /*02c0*/  UIMAD UR8, UR19, UR20, -UR8 ;  /* 0x00000014130872a4 */ /* 0x000fe2000f8e0a08 */
[----:B------:R-:W-:Y:S01]  /*02d0*/  FADD R0, R0, R5 ;  /* 0x0000000500007221 */ /* 0x000fe20000000000 */
[----:B------:R-:W-:Y:S01]  /*02e0*/  UIADD3 UR14, UPT, UPT, UR24, 0x3, URZ ;  /* 0x00000003180e7890 */ /* 0x000fe2000fffe0ff */
[----:B------:R-:W-:Y:S01]  /*02f0*/  I2FP.F32.S32 R3, UR17 ;  /* 0x0000001100037c45 */ /* 0x000fe20008201400 */
[----:B------:R-:W-:-:S02]  /*0300*/  USHF.R.U32.HI UR6, URZ, 0x2, UR6 ;  /* 0x00000002ff067899 */ /* 0x000fc40008011606 */
[----:B------:R-:W-:Y:S01]  /*0310*/  UIADD3 UR5, UPT, UPT, UR5, 0x4, URZ ;  /* 0x0000000405057890 */ /* 0x000fe2000fffe0ff */
[----:B------:R-:W-:Y:S01]  /*0320*/  I2FP.F32.S32 R5, UR8 ;  /* 0x0000000800057c45 */ /* 0x000fe20008201400 */
[----:B------:R-:W-:Y:S01]  /*0330*/  UIMAD UR6, UR14, UR21, -UR6 ;  /* 0x000000150e0672a4 */ /* 0x000fe2000f8e0a06 */
[----:B------:R-:W-:Y:S01]  /*0340*/  FADD R0, R0, R3 ;  /* 0x0000000300007221 */ /* 0x000fe20000000000 */
[----:B------:R-:W-:Y:S02]  /*0350*/  UISETP.NE.AND UP1, UPT, UR5, URZ, UPT ;  /* 0x000000ff0500728c */ /* 0x000fe4000bf25270 */
[----:B------:R-:W-:Y:S01]  /*0360*/  UIADD3 UR24, UPT, UPT, UR24, 0x4, URZ ;  /* 0x0000000418187890 */ /* 0x000fe2000fffe0ff */
[----:B------:R-:W-:Y:S01]  /*0370*/  FADD R5, R0, R5 ;  /* 0x0000000500057221 */ /* 0x000fe20000000000 */
[----:B------:R-:W-:-:S05]  /*0380*/  I2FP.F32.S32 R0, UR6 ;  /* 0x0000000600007c45 */ /* 0x000fca0008201400 */
[----:B------:R-:W-:Y:S01]  /*0390*/  FADD R5, R5, R0 ;  /* 0x0000000005057221 */ /* 0x000fe20000000000 */
[----:B------:R-:W-:Y:S06]  /*03a0*/  BRA.U UP1, `(.L_x_88) ;  /* 0xfffffffd01607547 */ /* 0x000fec000b83ffff */
.L_x_87:
[----:B------:R-:W-:Y:S05]  /*03b0*/  BRA.U !UP0, `(.L_x_86) ;  /* 0x0000000108387547 */ /* 0x000fea000b800000 */
[----:B------:R-:W-:Y:S02]  /*03c0*/  UIADD3 UR6, UPT, UPT, UR4, 0xa, URZ ;  /* 0x0000000a04067890 */ /* 0x000fe4000fffe0ff */
[----:B------:R-:W-:-:S12]  /*03d0*/  UIADD3 UR12, UPT, UPT, -UR12, URZ, URZ ;  /* 0x000000ff0c0c7290 */ /* 0x000fd8000fffe1ff */
.L_x_89:
        /* <DEDUP_REMOVED lines=8> */
[----:B------:R-:W-:-:S04]  /*0460*/  UIADD3 UR6, UPT, UPT, UR6, 0x1, URZ ;  /* 0x0000000106067890 */ /* 0x000fc8000fffe0ff */
[----:B------:R-:W-:-:S05]  /*0470*/  I2FP.F32.S32 R0, UR4 ;  /* 0x0000000400007c45 */ /* 0x000fca0008201400 */
[----:B------:R-:W-:Y:S01]  /*0480*/  FADD R5, R0, R5 ;  /* 0x0000000500057221 */ /* 0x000fe20000000000 */
[----:B------:R-:W-:Y:S06]  /*0490*/  BRA.U UP0, `(.L_x_89) ;  /* 0xfffffffd00d07547 */ /* 0x000fec000b83ffff */
.L_x_86:
[----:B------:R-:W0:Y:S01]  /*04a0*/  S2R R7, SR_TID.X ;  /* 0x0000000000077919 */ /* 0x000e220000002100 */
[----:B------:R-:W1:Y:S01]  /*04b0*/  LDC.64 R2, c[0x0][0x380] ;  /* 0x0000e000ff027b82 */ /* 0x000e620000000a00 */
[----:B------:R-:W0:Y:S02]  /*04c0*/  S2R R0, SR_CTAID.X ;  /* 0x0000000000007919 */ /* 0x000e240000002500 */
[----:B0-----:R-:W-:-:S04]  /*04d0*/  IMAD R7, R0, UR25, R7 ;  /* 0x0000001900077c24 */ /* 0x001fc8000f8e0207 */
[----:B-1----:R-:W-:-:S05]  /*04e0*/  IMAD.WIDE R2, R7, 0x4, R2 ;  /* 0x0000000407027825 */ /* 0x002fca00078e0202 */
[----:B------:R-:W-:Y:S01]  /*04f0*/  STG.E desc[UR22][R2.64], R5 ;  /* 0x0000000502007986 */ /* 0x000fe2000c101916 */
[----:B------:R-:W-:Y:S05]  /*0500*/  EXIT ;  /* 0x000000000000794d */ /* 0x000fea0003800000 */
.L_x_90:
        /* <DEDUP_REMOVED lines=15> */
.L_x_133:


//--------------------- .text._Z4cudfIiEvPT_      --------------------------
	.section	.text._Z4cudfIiEvPT_,"ax",@progbits
	.align	128
        .global         _Z4cudfIiEvPT_
        .type           _Z4cudfIiEvPT_,@function
        .size           _Z4cudfIiEvPT_,(.L_x_134 - _Z4cudfIiEvPT_)
        .other          _Z4cudfIiEvPT_,@"STO_CUDA_ENTRY STV_DEFAULT"
_Z4cudfIiEvPT_:
.text._Z4cudfIiEvPT_:
[----:B------:R-:W-:Y:S01]  /*0000*/  LDC R1, c[0x0][0x37c] ;  /* 0x0000df00ff017b82 */ /* 0x000fe20000000800 */
[----:B------:R-:W0:Y:S01]  /*0010*/  LDCU UR7, c[0x0][0x360] ;  /* 0x00006c00ff0777ac */ /* 0x000e220008000800 */
[----:B------:R-:W-:Y:S01]  /*0020*/  HFMA2 R5, -RZ, RZ, 0, 0 ;  /* 0x00000000ff057431 */ /* 0x000fe200000001ff */
[----:B------:R-:W1:Y:S01]  /*0030*/  LDCU.64 UR8, c[0x0][0x358] ;  /* 0x00006b00ff0877ac */ /* 0x000e620008000a00 */
[----:B0-----:R-:W-:-:S09]  /*0040*/  UISETP.GE.U32.AND UP0, UPT, UR7, 0x4, UPT ;  /* 0x000000040700788c */ /* 0x001fd2000bf06070 */
[----:B-1----:R-:W-:Y:S05]  /*0050*/  BRA.U !UP0, `(.L_x_91) ;  /* 0x0000000108f07547 */ /* 0x002fea000b800000 */
[----:B------:R-:W-:Y:S01]  /*0060*/  USHF.R.U32.HI UR4, URZ, 0x2, UR7 ;  /* 0x00000002ff047899 */ /* 0x000fe20008011607 */
[----:B------:R-:W-:Y:S01]  /*0070*/  IMAD.MOV.U32 R2, RZ, RZ, RZ ;  /* 0x000000ffff027224 */ /* 0x000fe200078e00ff */
[----:B------:R-:W-:Y:S02]  /*0080*/  MOV R5, RZ ;  /* 0x000000ff00057202 */ /* 0x000fe40000000f00 */
[----:B------:R-:W-:Y:S02]  /*0090*/  UIADD3 UR6, UPT, UPT, UR4, -0x1, URZ ;  /* 0xffffffff04067890 */ /* 0x000fe4000fffe0ff */
[----:B------:R-:W-:Y:S02]  /*00a0*/  ULOP3.LUT UR5, UR4, 0x3, URZ, 0xc0, !UPT ;  /* 0x0000000304057892 */ /* 0x000fe4000f8ec0ff */
[----:B------:R-:W-:Y:S02]  /*00b0*/  UISETP.GE.U32.AND UP1, UPT, UR6, 0x3, UPT ;  /* 0x000000030600788c */ /* 0x000fe4000bf26070 */
[----:B------:R-:W-:-:S07]  /*00c0*/  UISETP.NE.AND UP0, UPT, UR5, URZ, UPT ;  /* 0x000000ff0500728c */ /* 0x000fce000bf05270 */
[----:B------:R-:W-:Y:S05]  /*00d0*/  BRA.U !UP1, `(.L_x_92) ;  /* 0x0000000109987547 */ /* 0x000fea000b800000 */
[----:B------:R-:W-:Y:S01]  /*00e0*/  ULOP3.LUT UR6, UR4, 0x3ffffffc, URZ, 0xc0, !UPT ;  /* 0x3ffffffc04067892 */ /* 0x000fe2000f8ec0ff */
[----:B------:R-:W-:Y:S01]  /*00f0*/  IMAD.MOV.U32 R5, RZ, RZ, RZ ;  /* 0x000000ffff057224 */ /* 0x000fe200078e00ff */
[----:B------:R-:W-:Y:S01]  /*0100*/  ULOP3.LUT UR4, UR4, 0x1fc, URZ, 0xc0, !UPT ;  /* 0x000001fc04047892 */ /* 0x000fe2000f8ec0ff */
[----:B------:R-:W-:Y:S01]  /*0110*/  MOV R0, 0xa ;  /* 0x0000000a00007802 */ /* 0x000fe20000000f00 */
[----:B------:R-:W-:-:S04]  /*0120*/  UIADD3 UR6, UPT, UPT, -UR6, URZ, URZ ;  /* 0x000000ff06067290 */ /* 0x000fc8000fffe1ff */
[----:B------:R-:W-:-:S08]  /*0130*/  IMAD.U32 R2, RZ, RZ, UR4 ;  /* 0x00000004ff027e24 */ /* 0x000fd0000f8e00ff */
.L_x_93:
[C---:B------:R-:W-:Y:S01]  /*0140*/  VIADD R9, R0.reuse, 0xfffffff7 ;  /* 0xfffffff700097836 */ /* 0x040fe20000000000 */
[C---:B------:R-:W-:Y:S01]  /*0150*/  IADD3 R4, PT, PT, R0.reuse, -0xa, RZ ;  /* 0xfffffff600047810 */ /* 0x040fe20007ffe0ff */
[C---:B------:R-:W-:Y:S01]  /*0160*/  VIADD R3, R0.reuse, 0xfffffff9 ;  /* 0xfffffff900037836 */ /* 0x040fe20000000000 */
[----:B------:R-:W-:Y:S01]  /*0170*/  IADD3 R10, PT, PT, R0, -0x8, RZ ;  /* 0xfffffff8000a7810 */ /* 0x000fe20007ffe0ff */
[----:B------:R-:W-:Y:S01]  /*0180*/  IMAD.HI.U32 R8, R9, 0x24924925, RZ ;  /* 0x2492492509087827 */ /* 0x000fe200078e00ff */
[----:B------:R-:W-:-:S03]  /*0190*/  UIADD3 UR6, UPT, UPT, UR6, 0x4, URZ ;  /* 0x0000000406067890 */ /* 0x000fc6000fffe0ff */
[----:B------:R-:W-:Y:S01]  /*01a0*/  IMAD.HI.U32 R7, R4, 0x24924925, RZ ;  /* 0x2492492504077827 */ /* 0x000fe200078e00ff */
[----:B------:R-:W-:-:S03]  /*01b0*/  UISETP.NE.AND UP1, UPT, UR6, URZ, UPT ;  /* 0x000000ff0600728c */ /* 0x000fc6000bf25270 */
[----:B------:R-:W-:Y:S01]  /*01c0*/  IMAD.IADD R11, R9, 0x1, -R8 ;  /* 0x00000001090b7824 */ /* 0x000fe200078e0a08 */
[----:B------:R-:W-:Y:S01]  /*01d0*/  IADD3 R6, PT, PT, R4, -R7, RZ ;  /* 0x8000000704067210 */ /* 0x000fe20007ffe0ff */
[----:B------:R-:W-:-:S03]  /*01e0*/  IMAD.HI.U32 R13, R10, 0x24924925, RZ ;  /* 0x249249250a0d7827 */ /* 0x000fc600078e00ff */
[----:B------:R-:W-:Y:S01]  /*01f0*/  LEA.HI R11, R11, R8, RZ, 0x1f ;  /* 0x000000080b0b7211 */ /* 0x000fe200078ff8ff */
[----:B------:R-:W-:Y:S01]  /*0200*/  IMAD.HI.U32 R12, R3, 0x24924925, RZ ;  /* 0x24924925030c7827 */ /* 0x000fe200078e00ff */
[----:B------:R-:W-:Y:S02]  /*0210*/  LEA.HI R6, R6, R7, RZ, 0x1f ;  /* 0x0000000706067211 */ /* 0x000fe400078ff8ff */
[-C--:B------:R-:W-:Y:S01]  /*0220*/  IADD3 R8, PT, PT, R10, -R13.reuse, RZ ;  /* 0x8000000d0a087210 */ /* 0x080fe20007ffe0ff */
[-C--:B------:R-:W-:Y:S01]  /*0230*/  IMAD R4, R4, R0.reuse, R5 ;  /* 0x0000000004047224 */ /* 0x080fe200078e0205 */
[----:B------:R-:W-:Y:S01]  /*0240*/  SHF.R.U32.HI R11, RZ, 0x2, R11 ;  /* 0x00000002ff0b7819 */ /* 0x000fe2000001160b */
[----:B------:R-:W-:Y:S01]  /*0250*/  IMAD R9, R9, R0, R9 ;  /* 0x0000000009097224 */ /* 0x000fe200078e0209 */
[----:B------:R-:W-:Y:S01]  /*0260*/  LEA.HI R13, R8, R13, RZ, 0x1f ;  /* 0x0000000d080d7211 */ /* 0x000fe200078ff8ff */
[----:B------:R-:W-:Y:S01]  /*0270*/  IMAD.IADD R7, R3, 0x1, -R12 ;  /* 0x0000000103077824 */ /* 0x000fe200078e0a0c */
[----:B------:R-:W-:Y:S01]  /*0280*/  LEA.HI R6, R6, R11, RZ, 0x1e ;  /* 0x0000000b06067211 */ /* 0x000fe200078ff0ff */
[----:B------:R-:W-:Y:S01]  /*0290*/  VIADD R5, R0, 0x2 ;  /* 0x0000000200057836 */ /* 0x000fe20000000000 */
[----:B------:R-:W-:-:S02]  /*02a0*/  IADD3 R4, PT, PT, R9, R4, RZ ;  /* 0x0000000409047210 */ /* 0x000fc40007ffe0ff */
[----:B------:R-:W-:Y:S02]  /*02b0*/  LEA.HI R7, R7, R12, RZ, 0x1f ;  /* 0x0000000c07077211 */ /* 0x000fe400078ff8ff */
[----:B------:R-:W-:Y:S01]  /*02c0*/  LEA.HI R6, R13, R6, RZ, 0x1e ;  /* 0x000000060d067211 */ /* 0x000fe200078ff0ff */
[----:B------:R-:W-:Y:S01]  /*02d0*/  IMAD R5, R10, R5, R4 ;  /* 0x000000050a057224 */ /* 0x000fe200078e0204 */
[C---:B------:R-:W-:Y:S02]  /*02e0*/  IADD3 R4, PT, PT, R0.reuse, 0x3, RZ ;  /* 0x0000000300047810 */ /* 0x040fe40007ffe0ff */
[----:B------:R-:W-:Y:S02]  /*02f0*/  LEA.HI R6, R7, R6, RZ, 0x1e ;  /* 0x0000000607067211 */ /* 0x000fe400078ff0ff */
[----:B------:R-:W-:-:S03]  /*0300*/  IADD3 R0, PT, PT, R0, 0x4, RZ ;  /* 0x0000000400007810 */ /* 0x000fc60007ffe0ff */
[----:B------:R-:W-:-:S04]  /*0310*/  IMAD.IADD R5, R5, 0x1, -R6 ;  /* 0x0000000105057824 */ /* 0x000fc800078e0a06 */
[----:B------:R-:W-:Y:S01]  /*0320*/  IMAD R5, R4, R3, R5 ;  /* 0x0000000304057224 */ /* 0x000fe200078e0205 */
[----:B------:R-:W-:Y:S06]  /*0330*/  BRA.U UP1, `(.L_x_93) ;  /* 0xfffffffd01807547 */ /* 0x000fec000b83ffff */
.L_x_92:
[----:B------:R-:W-:Y:S05]  /*0340*/  BRA.U !UP0, `(.L_x_91) ;  /* 0x0000000108347547 */ /* 0x000fea000b800000 */
[----:B------:R-:W-:Y:S01]  /*0350*/  VIADD R2, R2, 0xa ;  /* 0x0000000a02027836 */ /* 0x000fe20000000000 */
[----:B------:R-:W-:-:S12]  /*0360*/  UIADD3 UR5, UPT, UPT, -UR5, URZ, URZ ;  /* 0x000000ff05057290 */ /* 0x000fd8000fffe1ff */
.L_x_94:
[----:B------:R-:W-:Y:S01]  /*0370*/  IADD3 R3, PT, PT, R2, -0xa, RZ ;  /* 0xfffffff602037810 */ /* 0x000fe20007ffe0ff */
[----:B------:R-:W-:-:S04]  /*0380*/  UIADD3 UR5, UPT, UPT, UR5, 0x1, URZ ;  /* 0x0000000105057890 */ /* 0x000fc8000fffe0ff */
[----:B------:R-:W-:Y:S01]  /*0390*/  IMAD.HI.U32 R0, R3, 0x24924925, RZ ;  /* 0x2492492503007827 */ /* 0x000fe200078e00ff */
[----:B------:R-:W-:-:S03]  /*03a0*/  UISETP.NE.AND UP0, UPT, UR5, URZ, UPT ;  /* 0x000000ff0500728c */ /* 0x000fc6000bf05270 */
[----:B------:R-:W-:-:S05]  /*03b0*/  IMAD.IADD R7, R3, 0x1, -R0 ;  /* 0x0000000103077824 */ /* 0x000fca00078e0a00 */
[----:B------:R-:W-:-:S04]  /*03c0*/  LEA.HI R7, R7, R0, RZ, 0x1f ;  /* 0x0000000007077211 */ /* 0x000fc800078ff8ff */
[----:B------:R-:W-:-:S04]  /*03d0*/  SHF.R.U32.HI R0, RZ, 0x2, R7 ;  /* 0x00000002ff007819 */ /* 0x000fc80000011607 */
[----:B------:R-:W-:-:S05]  /*03e0*/  IADD3 R0, PT, PT, -R0, R5, RZ ;  /* 0x0000000500007210 */ /* 0x000fca0007ffe1ff */
[----:B------:R-:W-:Y:S01]  /*03f0*/  IMAD R5, R3, R2, R0 ;  /* 0x0000000203057224 */ /* 0x000fe200078e0200 */
[----:B------:R-:W-:Y:S01]  /*0400*/  IADD3 R2, PT, PT, R2, 0x1, RZ ;  /* 0x0000000102027810 */ /* 0x000fe20007ffe0ff */
[----:B------:R-:W-:Y:S06]  /*0410*/  BRA.U UP0, `(.L_x_94) ;  /* 0xfffffffd00d47547 */ /* 0x000fec000b83ffff */
.L_x_91:
[----:B------:R-:W0:Y:S01]  /*0420*/  S2R R7, SR_TID.X ;  /* 0x0000000000077919 */ /* 0x000e220000002100 */
[----:B------:R-:W1:Y:S01]  /*0430*/  LDC.64 R2, c[0x0][0x380] ;  /* 0x0000e000ff027b82 */ /* 0x000e620000000a00 */
[----:B------:R-:W0:Y:S02]  /*0440*/  S2R R0, SR_CTAID.X ;  /* 0x0000000000007919 */ /* 0x000e240000002500 */
[----:B0-----:R-:W-:-:S04]  /*0450*/  IMAD R7, R0, UR7, R7 ;  /* 0x0000000700077c24 */ /* 0x001fc8000f8e0207 */
[----:B-1----:R-:W-:-:S05]  /*0460*/  IMAD.WIDE R2, R7, 0x4, R2 ;  /* 0x0000000407027825 */ /* 0x002fca00078e0202 */
[----:B------:R-:W-:Y:S01]  /*0470*/  STG.E desc[UR8][R2.64], R5 ;  /* 0x0000000502007986 */ /* 0x000fe2000c101908 */
[----:B------:R-:W-:Y:S05]  /*0480*/  EXIT ;  /* 0x000000000000794d */ /* 0x000fea0003800000 */
.L_x_95:
        /* <DEDUP_REMOVED lines=15> */
.L_x_134:


//--------------------- .text._Z4compIdEvPT_      --------------------------
	.section	.text._Z4compIdEvPT_,"ax",@progbits
	.align	128
        .global         _Z4compIdEvPT_
        .type           _Z4compIdEvPT_,@function
        .size           _Z4compIdEvPT_,(.L_x_135 - _Z4compIdEvPT_)
        .other          _Z4compIdEvPT_,@"STO_CUDA_ENTRY STV_DEFAULT"
_Z4compIdEvPT_:
.text._Z4compIdEvPT_:
[----:B------:R-:W-:Y:S01]  /*0000*/  LDC R1, c[0x0][0x37c] ;  /* 0x0000df00ff017b82 */ /* 0x000fe20000000800 */
[----:B------:R-:W0:Y:S07]  /*0010*/  S2R R13, SR_TID.X ;  /* 0x00000000000d7919 */ /* 0x000e2e0000002100 */
[----:B------:R-:W0:Y:S08]  /*0020*/  S2UR UR4, SR_CTAID.X ;  /* 0x00000000000479c3 */ /* 0x000e300000002500 */
[----:B------:R-:W0:Y:S02]  /*0030*/  LDC R0, c[0x0][0x360] ;  /* 0x0000d800ff007b82 */ /* 0x000e240000000800 */
[C---:B0-----:R-:W-:Y:S01]  /*0040*/  IMAD R13, R0.reuse, UR4, R13 ;  /* 0x00000004000d7c24 */ /* 0x041fe2000f8e020d */
[----:B------:R-:W-:Y:S01]  /*0050*/  ISETP.GE.U32.AND P0, PT, R0, 0x4, PT ;  /* 0x000000040000780c */ /* 0x000fe20003f06070 */
[----:B------:R-:W0:Y:S02]  /*0060*/  LDCU.64 UR4, c[0x0][0x358] ;  /* 0x00006b00ff0477ac */ /* 0x000e240008000a00 */
[----:B------:R1:W2:Y:S10]  /*0070*/  I2F.F64 R2, R13 ;  /* 0x0000000d00027312 */ /* 0x0002b40000201c00 */
[----:B-1----:R-:W-:Y:S05]  /*0080*/  @!P0 BRA `(.L_x_96) ;  /* 0x0000000800b08947 */ /* 0x002fea0003800000 */
[----:B------:R-:W-:Y:S01]  /*0090*/  SHF.R.U32.HI R0, RZ, 0x2, R0 ;  /* 0x00000002ff007819 */ /* 0x000fe20000011600 */
[----:B------:R-:W-:-:S03]  /*00a0*/  IMAD.MOV.U32 R11, RZ, RZ, RZ ;  /* 0x000000ffff0b7224 */ /* 0x000fc600078e00ff */
[C---:B------:R-:W-:Y:S01]  /*00b0*/  LOP3.LUT R12, R0.reuse, 0x3, RZ, 0xc0, !PT ;  /* 0x00000003000c7812 */ /* 0x040fe200078ec0ff */
[----:B------:R-:W-:-:S03]  /*00c0*/  VIADD R4, R0, 0xffffffff ;  /* 0xffffffff00047836 */ /* 0x000fc60000000000 */
[----:B------:R-:W-:Y:S02]  /*00d0*/  ISETP.NE.AND P0, PT, R12, RZ, PT ;  /* 0x000000ff0c00720c */ /* 0x000fe40003f05270 */
[----:B------:R-:W-:-:S13]  /*00e0*/  ISETP.GE.U32.AND P1, PT, R4, 0x3, PT ;  /* 0x000000030400780c */ /* 0x000fda0003f26070 */
[----:B------:R-:W-:Y:S05]  /*00f0*/  @!P1 BRA `(.L_x_97) ;  /* 0x0000000800009947 */ /* 0x000fea0003800000 */
[C---:B------:R-:W-:Y:S01]  /*0100*/  LOP3.LUT R4, R0.reuse, 0x3ffffffc, RZ, 0xc0, !PT ;  /* 0x3ffffffc00047812 */ /* 0x040fe200078ec0ff */
[----:B------:R-:W-:Y:S01]  /*0110*/  IMAD.MOV.U32 R10, RZ, RZ, 0xd ;  /* 0x0000000dff0a7424 */ /* 0x000fe200078e00ff */
[----:B------:R-:W-:Y:S02]  /*0120*/  LOP3.LUT R11, R0, 0x1fc, RZ, 0xc0, !PT ;  /* 0x000001fc000b7812 */ /* 0x000fe400078ec0ff */
[----:B------:R-:W-:-:S07]  /*0130*/  IADD3 R0, PT, PT, -R4, RZ, RZ ;  /* 0x000000ff04007210 */ /* 0x000fce0007ffe1ff */
.L_x_98:
[C---:B------:R-:W-:Y:S01]  /*0140*/  VIADD R14, R10.reuse, 0xffffffec ;  /* 0xffffffec0a0e7836 */ /* 0x040fe20000000000 */
[C---:B------:R-:W-:Y:S01]  /*0150*/  IADD3 R18, PT, PT, R10.reuse, -0x11, RZ ;  /* 0xffffffef0a127810 */ /* 0x040fe20007ffe0ff */
[----:B------:R-:W-:Y:S01]  /*0160*/  VIADD R15, R10, 0xffffffed ;  /* 0xffffffed0a0f7836 */ /* 0x000fe20000000000 */
[----:B------:R-:W-:Y:S01]  /*0170*/  IADD3 R0, PT, PT, R0, 0x4, RZ ;  /* 0x0000000400007810 */ /* 0x000fe20007ffe0ff */
[----:B------:R-:W-:Y:S01]  /*0180*/  VIADD R16, R10, 0xffffffee ;  /* 0xffffffee0a107836 */ /* 0x000fe20000000000 */
[----:B------:R-:W-:Y:S02]  /*0190*/  IABS R21, R14 ;  /* 0x0000000e00157213 */ /* 0x000fe40000000000 */
[----:B------:R-:W-:Y:S02]  /*01a0*/  IABS R20, R15 ;  /* 0x0000000f00147213 */ /* 0x000fe40000000000 */
[----:B------:R-:W1:Y:S01]  /*01b0*/  I2F.RP R8, R21 ;  /* 0x0000001500087306 */ /* 0x000e620000209400 */
[----:B------:R-:W-:-:S02]  /*01c0*/  IABS R17, R16 ;  /* 0x0000001000117213 */ /* 0x000fc40000000000 */
[----:B------:R-:W-:-:S05]  /*01d0*/  IABS R19, R18 ;  /* 0x0000001200137213 */ /* 0x000fca0000000000 */
[----:B------:R-:W3:Y:S08]  /*01e0*/  I2F.RP R9, R20 ;  /* 0x0000001400097306 */ /* 0x000ef00000209400 */
[----:B------:R-:W4:Y:S08]  /*01f0*/  I2F.RP R22, R17 ;  /* 0x0000001100167306 */ /* 0x000f300000209400 */
[----:B-1----:R-:W1:Y:S08]  /*0200*/  MUFU.RCP R8, R8 ;  /* 0x0000000800087308 */ /* 0x002e700000001000 */
[----:B---3--:R-:W3:Y:S08]  /*0210*/  MUFU.RCP R9, R9 ;  /* 0x0000000900097308 */ /* 0x008ef00000001000 */
[----:B----4-:R-:W4:Y:S01]  /*0220*/  MUFU.RCP R22, R22 ;  /* 0x0000001600167308 */ /* 0x010f220000001000 */
[----:B-1----:R-:W-:-:S07]  /*0230*/  VIADD R4, R8, 0xffffffe ;  /* 0x0ffffffe08047836 */ /* 0x002fce0000000000 */
[----:B------:R1:W5:Y:S01]  /*0240*/  F2I.FTZ.U32.TRUNC.NTZ R5, R4 ;  /* 0x0000000400057305 */ /* 0x000362000021f000 */
[----:B---3--:R-:W-:-:S07]  /*0250*/  VIADD R6, R9, 0xffffffe ;  /* 0x0ffffffe09067836 */ /* 0x008fce0000000000 */
[----:B------:R-:W-:Y:S01]  /*0260*/  I2F.RP R23, R19 ;  /* 0x0000001300177306 */ /* 0x000fe20000209400 */
[----:B----4-:R-:W-:Y:S02]  /*0270*/  VIADD R8, R22, 0xffffffe ;  /* 0x0ffffffe16087836 */ /* 0x010fe40000000000 */
[----:B-1----:R-:W-:Y:S01]  /*0280*/  IMAD.MOV.U32 R4, RZ, RZ, RZ ;  /* 0x000000ffff047224 */ /* 0x002fe200078e00ff */
[----:B-----5:R-:W-:-:S04]  /*0290*/  IADD3 R24, PT, PT, RZ, -R5, RZ ;  /* 0x80000005ff187210 */ /* 0x020fc80007ffe0ff */
[----:B------:R1:W3:Y:S01]  /*02a0*/  F2I.FTZ.U32.TRUNC.NTZ R7, R6 ;  /* 0x0000000600077305 */ /* 0x0002e2000021f000 */
[----:B------:R-:W-:-:S07]  /*02b0*/  IMAD R25, R24, R21, RZ ;  /* 0x0000001518197224 */ /* 0x000fce00078e02ff */
[----:B------:R4:W5:Y:S01]  /*02c0*/  F2I.FTZ.U32.TRUNC.NTZ R9, R8 ;  /* 0x0000000800097305 */ /* 0x000962000021f000 */
[----:B------:R-:W-:Y:S01]  /*02d0*/  IMAD.HI.U32 R4, R5, R25, R4 ;  /* 0x0000001905047227 */ /* 0x000fe200078e0004 */
[----:B------:R-:W-:-:S03]  /*02e0*/  IADD3 R5, PT, PT, R10, -0xd, RZ ;  /* 0xfffffff30a057810 */ /* 0x000fc60007ffe0ff */
[----:B-1----:R-:W-:Y:S02]  /*02f0*/  IMAD.MOV.U32 R6, RZ, RZ, RZ ;  /* 0x000000ffff067224 */ /* 0x002fe400078e00ff */
[----:B---3--:R-:W-:Y:S01]  /*0300*/  IMAD.MOV R27, RZ, RZ, -R7 ;  /* 0x000000ffff1b7224 */ /* 0x008fe200078e0a07 */
[----:B------:R-:W1:Y:S01]  /*0310*/  MUFU.RCP R23, R23 ;  /* 0x0000001700177308 */ /* 0x000e620000001000 */
[----:B----4-:R-:W-:Y:S02]  /*0320*/  IMAD.MOV.U32 R8, RZ, RZ, RZ ;  /* 0x000000ffff087224 */ /* 0x010fe400078e00ff */
[----:B------:R-:W-:Y:S02]  /*0330*/  IMAD R25, R27, R20, RZ ;  /* 0x000000141b197224 */ /* 0x000fe400078e02ff */
[----:B-----5:R-:W-:-:S04]  /*0340*/  IMAD.MOV R22, RZ, RZ, -R9 ;  /* 0x000000ffff167224 */ /* 0x020fc800078e0a09 */
[----:B------:R-:W-:Y:S02]  /*0350*/  IMAD R27, R22, R17, RZ ;  /* 0x00000011161b7224 */ /* 0x000fe400078e02ff */
[----:B------:R-:W-:Y:S01]  /*0360*/  IMAD.HI.U32 R22, R7, R25, R6 ;  /* 0x0000001907167227 */ /* 0x000fe200078e0006 */
[----:B------:R-:W-:-:S03]  /*0370*/  IABS R6, R14 ;  /* 0x0000000e00067213 */ /* 0x000fc60000000000 */
[----:B------:R-:W-:Y:S01]  /*0380*/  IMAD R7, R5, R10, RZ ;  /* 0x0000000a05077224 */ /* 0x000fe200078e02ff */
[----:B-1----:R-:W-:Y:S01]  /*0390*/  IADD3 R5, PT, PT, R23, 0xffffffe, RZ ;  /* 0x0ffffffe17057810 */ /* 0x002fe20007ffe0ff */
[----:B------:R-:W-:Y:S02]  /*03a0*/  VIADD R23, R10, 0xfffffff4 ;  /* 0xfffffff40a177836 */ /* 0x000fe40000000000 */
[----:B------:R-:W-:Y:S01]  /*03b0*/  IMAD.MOV R24, RZ, RZ, -R6 ;  /* 0x000000ffff187224 */ /* 0x000fe200078e0a06 */
[----:B------:R-:W-:Y:S01]  /*03c0*/  IABS R25, R7 ;  /* 0x0000000700197213 */ /* 0x000fe20000000000 */
[----:B------:R-:W-:Y:S01]  /*03d0*/  IMAD.HI.U32 R9, R9, R27, R8 ;  /* 0x0000001b09097227 */ /* 0x000fe200078e0008 */
[----:B------:R-:W1:Y:S01]  /*03e0*/  F2I.FTZ.U32.TRUNC.NTZ R5, R5 ;  /* 0x0000000500057305 */ /* 0x000e62000021f000 */
[----:B------:R-:W-:Y:S02]  /*03f0*/  LOP3.LUT R7, R7, R14, RZ, 0x3c, !PT ;  /* 0x0000000e07077212 */ /* 0x000fe400078e3cff */
[----:B------:R-:W-:-:S02]  /*0400*/  IMAD R6, R23, R10, R23 ;  /* 0x0000000a17067224 */ /* 0x000fc400078e0217 */
[----:B------:R-:W-:Y:S01]  /*0410*/  IMAD.HI.U32 R8, R4, R25, RZ ;  /* 0x0000001904087227 */ /* 0x000fe200078e00ff */
[----:B------:R-:W-:Y:S02]  /*0420*/  IABS R4, R15 ;  /* 0x0000000f00047213 */ /* 0x000fe40000000000 */
[----:B------:R-:W-:Y:S01]  /*0430*/  IABS R23, R6 ;  /* 0x0000000600177213 */ /* 0x000fe20000000000 */
[----:B------:R-:W-:Y:S01]  /*0440*/  IMAD R24, R8, R24, R25 ;  /* 0x0000001808187224 */ /* 0x000fe200078e0219 */
[----:B------:R-:W-:Y:S02]  /*0450*/  IADD3 R4, PT, PT, RZ, -R4, RZ ;  /* 0x80000004ff047210 */ /* 0x000fe40007ffe0ff */
[----:B------:R-:W-:Y:S01]  /*0460*/  ISETP.GE.AND P5, PT, R7, RZ, PT ;  /* 0x000000ff0700720c */ /* 0x000fe20003fa6270 */
[----:B------:R-:W-:Y:S01]  /*0470*/  IMAD.HI.U32 R22, R22, R23, RZ ;  /* 0x0000001716167227 */ /* 0x000fe200078e00ff */
[----:B------:R-:W-:Y:S02]  /*0480*/  ISETP.GT.U32.AND P2, PT, R21, R24, PT ;  /* 0x000000181500720c */ /* 0x000fe40003f44070 */
[----:B------:R-:W-:Y:S01]  /*0490*/  LOP3.LUT R6, R6, R15, RZ, 0x3c, !PT ;  /* 0x0000000f06067212 */ /* 0x000fe200078e3cff */
[----:B------:R-:W-:-:S02]  /*04a0*/  IMAD R23, R22, R4, R23 ;  /* 0x0000000416177224 */ /* 0x000fc400078e0217 */
[----:B-1----:R-:W-:Y:S02]  /*04b0*/  IMAD.MOV R26, RZ, RZ, -R5 ;  /* 0x000000ffff1a7224 */ /* 0x002fe400078e0a05 */
[----:B------:R-:W-:Y:S01]  /*04c0*/  IMAD.MOV.U32 R4, RZ, RZ, RZ ;  /* 0x000000ffff047224 */ /* 0x000fe200078e00ff */
[----:B------:R-:W-:Y:S01]  /*04d0*/  ISETP.GT.U32.AND P3, PT, R20, R23, PT ;  /* 0x000000171400720c */ /* 0x000fe20003f64070 */
[----:B------:R-:W-:-:S04]  /*04e0*/  IMAD R25, R26, R19, RZ ;  /* 0x000000131a197224 */ /* 0x000fc800078e02ff */
[----:B------:R-:W-:Y:S01]  /*04f0*/  @!P2 IADD3 R24, PT, PT, R24, -R21, RZ ;  /* 0x800000151818a210 */ /* 0x000fe20007ffe0ff */
[----:B------:R-:W-:-:S03]  /*0500*/  IMAD.HI.U32 R4, R5, R25, R4 ;  /* 0x0000001905047227 */ /* 0x000fc600078e0004 */
[----:B------:R-:W-:Y:S01]  /*0510*/  ISETP.GE.U32.AND P6, PT, R24, R21, PT ;  /* 0x000000151800720c */ /* 0x000fe20003fc6070 */
[C---:B------:R-:W-:Y:S02]  /*0520*/  VIADD R5, R10.reuse, 0xfffffff5 ;  /* 0xfffffff50a057836 */ /* 0x040fe40000000000 */
[C---:B------:R-:W-:Y:S01]  /*0530*/  VIADD R24, R10.reuse, 0x2 ;  /* 0x000000020a187836 */ /* 0x040fe20000000000 */
[----:B------:R-:W-:Y:S01]  /*0540*/  @!P3 IADD3 R23, PT, PT, R23, -R20, RZ ;  /* 0x800000141717b210 */ /* 0x000fe20007ffe0ff */
[C---:B------:R-:W-:Y:S02]  /*0550*/  VIADD R21, R10.reuse, 0xfffffff6 ;  /* 0xfffffff60a157836 */ /* 0x040fe40000000000 */
[----:B------:R-:W-:Y:S01]  /*0560*/  IMAD R5, R5, R24, RZ ;  /* 0x0000001805057224 */ /* 0x000fe200078e02ff */
[----:B------:R-:W-:Y:S01]  /*0570*/  ISETP.GE.U32.AND P4, PT, R23, R20, PT ;  /* 0x000000141700720c */ /* 0x000fe20003f86070 */
[----:B------:R-:W-:Y:S01]  /*0580*/  VIADD R24, R10, 0x3 ;  /* 0x000000030a187836 */ /* 0x000fe20000000000 */
[----:B------:R-:W-:Y:S01]  /*0590*/  IABS R23, R16 ;  /* 0x0000001000177213 */ /* 0x000fe20000000000 */
[----:B------:R-:W-:Y:S01]  /*05a0*/  @!P2 VIADD R8, R8, 0x1 ;  /* 0x000000010808a836 */ /* 0x000fe20000000000 */
[----:B------:R-:W-:Y:S01]  /*05b0*/  IABS R20, R5 ;  /* 0x0000000500147213 */ /* 0x000fe20000000000 */
[----:B------:R-:W-:Y:S01]  /*05c0*/  IMAD R21, R24, R21, RZ ;  /* 0x0000001518157224 */ /* 0x000fe200078e02ff */
[----:B------:R-:W-:Y:S01]  /*05d0*/  IADD3 R23, PT, PT, RZ, -R23, RZ ;  /* 0x80000017ff177210 */ /* 0x000fe20007ffe0ff */
[----:B------:R-:W-:Y:S01]  /*05e0*/  @!P3 VIADD R22, R22, 0x1 ;  /* 0x000000011616b836 */ /* 0x000fe20000000000 */
[----:B------:R-:W-:Y:S01]  /*05f0*/  IABS R24, R18 ;  /* 0x0000001200187213 */ /* 0x000fe20000000000 */
[----:B------:R-:W-:Y:S01]  /*0600*/  IMAD.HI.U32 R9, R9, R20, RZ ;  /* 0x0000001409097227 */ /* 0x000fe200078e00ff */
[----:B------:R-:W-:-:S02]  /*0610*/  IABS R25, R21 ;  /* 0x0000001500197213 */ /* 0x000fc40000000000 */
[----:B------:R-:W-:Y:S01]  /*0620*/  @P6 IADD3 R8, PT, PT, R8, 0x1, RZ ;  /* 0x0000000108086810 */ /* 0x000fe20007ffe0ff */
[----:B------:R-:W-:Y:S01]  /*0630*/  IMAD R20, R9, R23, R20 ;  /* 0x0000001709147224 */ /* 0x000fe200078e0214 */
[----:B------:R-:W-:Y:S01]  /*0640*/  ISETP.NE.AND P6, PT, R14, RZ, PT ;  /* 0x000000ff0e00720c */ /* 0x000fe20003fc5270 */
[----:B------:R-:W-:Y:S01]  /*0650*/  IMAD.MOV R24, RZ, RZ, -R24 ;  /* 0x000000ffff187224 */ /* 0x000fe200078e0a18 */
[----:B------:R-:W-:Y:S01]  /*0660*/  ISETP.GE.AND P3, PT, R6, RZ, PT ;  /* 0x000000ff0600720c */ /* 0x000fe20003f66270 */
[----:B------:R-:W-:Y:S01]  /*0670*/  IMAD.HI.U32 R4, R4, R25, RZ ;  /* 0x0000001904047227 */ /* 0x000fe200078e00ff */
[----:B------:R-:W-:Y:S02]  /*0680*/  ISETP.GT.U32.AND P1, PT, R17, R20, PT ;  /* 0x000000141100720c */ /* 0x000fe40003f24070 */
[----:B------:R-:W-:Y:S01]  /*0690*/  LOP3.LUT R5, R5, R16, RZ, 0x3c, !PT ;  /* 0x0000001005057212 */ /* 0x000fe200078e3cff */
[----:B------:R-:W-:Y:S01]  /*06a0*/  IMAD R24, R4, R24, R25 ;  /* 0x0000001804187224 */ /* 0x000fe200078e0219 */
[----:B------:R-:W-:Y:S01]  /*06b0*/  LOP3.LUT R21, R21, R18, RZ, 0x3c, !PT ;  /* 0x0000001215157212 */ /* 0x000fe200078e3cff */
[----:B------:R-:W-:-:S02]  /*06c0*/  IMAD.MOV.U32 R6, RZ, RZ, R8 ;  /* 0x000000ffff067224 */ /* 0x000fc400078e0008 */
[----:B------:R-:W-:Y:S01]  /*06d0*/  @P4 VIADD R22, R22, 0x1 ;  /* 0x0000000116164836 */ /* 0x000fe20000000000 */
[----:B------:R-:W-:Y:S01]  /*06e0*/  ISETP.GT.U32.AND P2, PT, R19, R24, PT ;  /* 0x000000181300720c */ /* 0x000fe20003f44070 */
[----:B------:R-:W-:Y:S01]  /*06f0*/  @!P5 IMAD.MOV R6, RZ, RZ, -R6 ;  /* 0x000000ffff06d224 */ /* 0x000fe200078e0a06 */
[----:B------:R-:W-:Y:S01]  /*0700*/  @!P6 LOP3.LUT R6, RZ, R14, RZ, 0x33, !PT ;  /* 0x0000000eff06e212 */ /* 0x000fe200078e33ff */
[----:B------:R-:W-:Y:S01]  /*0710*/  @!P3 IMAD.MOV R22, RZ, RZ, -R22 ;  /* 0x000000ffff16b224 */ /* 0x000fe200078e0a16 */
[----:B------:R-:W-:Y:S01]  /*0720*/  ISETP.NE.AND P6, PT, R15, RZ, PT ;  /* 0x000000ff0f00720c */ /* 0x000fe20003fc5270 */
[----:B------:R-:W-:Y:S01]  /*0730*/  @!P1 VIADD R9, R9, 0x1 ;  /* 0x0000000109099836 */ /* 0x000fe20000000000 */
[-C--:B------:R-:W-:Y:S01]  /*0740*/  @!P1 IADD3 R20, PT, PT, R20, -R17.reuse, RZ ;  /* 0x8000001114149210 */ /* 0x080fe20007ffe0ff */
[----:B------:R-:W-:Y:S01]  /*0750*/  VIADD R10, R10, 0x4 ;  /* 0x000000040a0a7836 */ /* 0x000fe20000000000 */
[----:B------:R-:W-:Y:S01]  /*0760*/  ISETP.GE.AND P5, PT, R5, RZ, PT ;  /* 0x000000ff0500720c */ /* 0x000fe20003fa6270 */
[----:B------:R-:W2:Y:S01]  /*0770*/  I2F.F64 R6, R6 ;  /* 0x0000000600067312 */ /* 0x000ea20000201c00 */
[----:B------:R-:W-:-:S02]  /*0780*/  ISETP.GE.U32.AND P4, PT, R20, R17, PT ;  /* 0x000000111400720c */ /* 0x000fc40003f86070 */
[----:B------:R-:W-:Y:S01]  /*0790*/  ISETP.NE.AND P1, PT, R16, RZ, PT ;  /* 0x000000ff1000720c */ /* 0x000fe20003f25270 */
[----:B------:R-:W-:Y:S01]  /*07a0*/  @!P2 VIADD R4, R4, 0x1 ;  /* 0x000000010404a836 */ /* 0x000fe20000000000 */
[-C--:B------:R-:W-:Y:S02]  /*07b0*/  @!P2 IADD3 R24, PT, PT, R24, -R19.reuse, RZ ;  /* 0x800000131818a210 */ /* 0x080fe40007ffe0ff */
[----:B------:R-:W-:Y:S02]  /*07c0*/  ISETP.NE.AND P2, PT, R18, RZ, PT ;  /* 0x000000ff1200720c */ /* 0x000fe40003f45270 */
[----:B------:R-:W-:Y:S02]  /*07d0*/  ISETP.GE.U32.AND P3, PT, R24, R19, PT ;  /* 0x000000131800720c */ /* 0x000fe40003f66070 */
[----:B------:R-:W-:-:S03]  /*07e0*/  @!P6 LOP3.LUT R22, RZ, R15, RZ, 0x33, !PT ;  /* 0x0000000fff16e212 */ /* 0x000fc600078e33ff */
[----:B------:R-:W-:Y:S01]  /*07f0*/  @P4 IADD3 R9, PT, PT, R9, 0x1, RZ ;  /* 0x0000000109094810 */ /* 0x000fe20007ffe0ff */
[----:B--2---:R-:W-:Y:S01]  /*0800*/  DADD R6, R6, R2 ;  /* 0x0000000006067229 */ /* 0x004fe20000000002 */
[----:B------:R-:W-:-:S03]  /*0810*/  ISETP.GE.AND P4, PT, R21, RZ, PT ;  /* 0x000000ff1500720c */ /* 0x000fc60003f86270 */
[----:B------:R-:W-:Y:S02]  /*0820*/  IMAD.MOV.U32 R14, RZ, RZ, R9 ;  /* 0x000000ffff0e7224 */ /* 0x000fe400078e0009 */
[----:B------:R-:W1:Y:S01]  /*0830*/  I2F.F64 R8, R22 ;  /* 0x0000001600087312 */ /* 0x000e620000201c00 */
[----:B------:R-:W-:Y:S01]  /*0840*/  @P3 IADD3 R4, PT, PT, R4, 0x1, RZ ;  /* 0x0000000104043810 */ /* 0x000fe20007ffe0ff */
[----:B------:R-:W-:Y:S01]  /*0850*/  @!P5 IMAD.MOV R14, RZ, RZ, -R14 ;  /* 0x000000ffff0ed224 */ /* 0x000fe200078e0a0e */
[----:B------:R-:W-:Y:S02]  /*0860*/  @!P1 LOP3.LUT R14, RZ, R16, RZ, 0x33, !PT ;  /* 0x00000010ff0e9212 */ /* 0x000fe400078e33ff */
[----:B------:R-:W-:-:S03]  /*0870*/  ISETP.NE.AND P1, PT, R0, RZ, PT ;  /* 0x000000ff0000720c */ /* 0x000fc60003f25270 */
[----:B------:R-:W2:Y:S01]  /*0880*/  I2F.F64 R2, R14 ;  /* 0x0000000e00027312 */ /* 0x000ea20000201c00 */
[----:B------:R-:W-:Y:S01]  /*0890*/  @!P4 IMAD.MOV R4, RZ, RZ, -R4 ;  /* 0x000000ffff04c224 */ /* 0x000fe200078e0a04 */
[----:B------:R-:W-:Y:S01]  /*08a0*/  @!P2 LOP3.LUT R4, RZ, R18, RZ, 0x33, !PT ;  /* 0x00000012ff04a212 */ /* 0x000fe200078e33ff */
[----:B-1----:R-:W-:-:S05]  /*08b0*/  DADD R6, R6, R8 ;  /* 0x0000000006067229 */ /* 0x002fca0000000008 */
[----:B------:R-:W1:Y:S03]  /*08c0*/  I2F.F64 R4, R4 ;  /* 0x0000000400047312 */ /* 0x000e660000201c00 */
[----:B--2---:R-:W-:-:S08]  /*08d0*/  DADD R2, R6, R2 ;  /* 0x0000000006027229 */ /* 0x004fd00000000002 */
[----:B-1----:R-:W-:Y:S01]  /*08e0*/  DADD R2, R2, R4 ;  /* 0x0000000002027229 */ /* 0x002fe20000000004 */
[----:B------:R-:W-:Y:S10]  /*08f0*/  @P1 BRA `(.L_x_98) ;  /* 0xfffffff800101947 */ /* 0x000ff4000383ffff */
.L_x_97:
[----:B------:R-:W-:Y:S05]  /*0900*/  @!P0 BRA `(.L_x_96) ;  /* 0x0000000000908947 */ /* 0x000fea0003800000 */
[----:B------:R-:W-:Y:S01]  /*0910*/  VIADD R11, R11, 0xd ;  /* 0x0000000d0b0b7836 */ /* 0x000fe20000000000 */
[----:B------:R-:W-:-:S07]  /*0920*/  IADD3 R12, PT, PT, -R12, RZ, RZ ;  /* 0x000000ff0c0c7210 */ /* 0x000fce0007ffe1ff */
.L_x_99:
[C---:B------:R-:W-:Y:S01]  /*0930*/  VIADD R15, R11.reuse, 0xffffffec ;  /* 0xffffffec0b0f7836 */ /* 0x040fe20000000000 */
[C---:B------:R-:W-:Y:S02]  /*0940*/  IADD3 R0, PT, PT, R11.reuse, -0xd, RZ ;  /* 0xfffffff30b007810 */ /* 0x040fe40007ffe0ff */
[----:B------:R-:W-:Y:S02]  /*0950*/  IADD3 R12, PT, PT, R12, 0x1, RZ ;  /* 0x000000010c0c7810 */ /* 0x000fe40007ffe0ff */
[----:B------:R-:W-:Y:S01]  /*0960*/  IABS R7, R15 ;  /* 0x0000000f00077213 */ /* 0x000fe20000000000 */
[----:B------:R-:W-:Y:S01]  /*0970*/  IMAD R0, R0, R11, RZ ;  /* 0x0000000b00007224 */ /* 0x000fe200078e02ff */
[----:B------:R-:W-:Y:S01]  /*0980*/  IABS R10, R15 ;  /* 0x0000000f000a7213 */ /* 0x000fe20000000000 */
[----:B------:R-:W-:Y:S01]  /*0990*/  VIADD R11, R11, 0x1 ;  /* 0x000000010b0b7836 */ /* 0x000fe20000000000 */
[----:B------:R-:W1:Y:S08]  /*09a0*/  I2F.RP R6, R7 ;  /* 0x0000000700067306 */ /* 0x000e700000209400 */
[----:B-1----:R-:W1:Y:S02]  /*09b0*/  MUFU.RCP R6, R6 ;  /* 0x0000000600067308 */ /* 0x002e640000001000 */
[----:B-1----:R-:W-:-:S02]  /*09c0*/  VIADD R4, R6, 0xffffffe ;  /* 0x0ffffffe06047836 */ /* 0x002fc40000000000 */
[----:B------:R-:W-:-:S04]  /*09d0*/  IMAD.MOV R6, RZ, RZ, -R10 ;  /* 0x000000ffff067224 */ /* 0x000fc800078e0a0a */
[----:B------:R1:W3:Y:S02]  /*09e0*/  F2I.FTZ.U32.TRUNC.NTZ R5, R4 ;  /* 0x0000000400057305 */ /* 0x0002e4000021f000 */
[----:B-1----:R-:W-:Y:S01]  /*09f0*/  MOV R4, RZ ;  /* 0x000000ff00047202 */ /* 0x002fe20000000f00 */
[----:B---3--:R-:W-:-:S04]  /*0a00*/  IMAD.MOV R8, RZ, RZ, -R5 ;  /* 0x000000ffff087224 */ /* 0x008fc800078e0a05 */
[----:B------:R-:W-:Y:S01]  /*0a10*/  IMAD R9, R8, R7, RZ ;  /* 0x0000000708097224 */ /* 0x000fe200078e02ff */
[----:B------:R-:W-:Y:S02]  /*0a20*/  IABS R8, R0 ;  /* 0x0000000000087213 */ /* 0x000fe40000000000 */
[----:B------:R-:W-:Y:S01]  /*0a30*/  LOP3.LUT R0, R0, R15, RZ, 0x3c, !PT ;  /* 0x0000000f00007212 */ /* 0x000fe200078e3cff */
[----:B------:R-:W-:-:S03]  /*0a40*/  IMAD.HI.U32 R5, R5, R9, R4 ;  /* 0x0000000905057227 */ /* 0x000fc600078e0004 */
[----:B------:R-:W-:Y:S01]  /*0a50*/  ISETP.GE.AND P2, PT, R0, RZ, PT ;  /* 0x000000ff0000720c */ /* 0x000fe20003f46270 */
[----:B------:R-:W-:-:S04]  /*0a60*/  IMAD.MOV.U32 R4, RZ, RZ, R8 ;  /* 0x000000ffff047224 */ /* 0x000fc800078e0008 */
[----:B------:R-:W-:-:S04]  /*0a70*/  IMAD.HI.U32 R5, R5, R4, RZ ;  /* 0x0000000405057227 */ /* 0x000fc800078e00ff */
[----:B------:R-:W-:-:S05]  /*0a80*/  IMAD R4, R5, R6, R4 ;  /* 0x0000000605047224 */ /* 0x000fca00078e0204 */
[----:B------:R-:W-:-:S13]  /*0a90*/  ISETP.GT.U32.AND P1, PT, R7, R4, PT ;  /* 0x000000040700720c */ /* 0x000fda0003f24070 */
[----:B------:R-:W-:Y:S01]  /*0aa0*/  @!P1 IMAD.IADD R4, R4, 0x1, -R7 ;  /* 0x0000000104049824 */ /* 0x000fe200078e0a07 */
[----:B------:R-:W-:Y:S02]  /*0ab0*/  @!P1 IADD3 R5, PT, PT, R5, 0x1, RZ ;  /* 0x0000000105059810 */ /* 0x000fe40007ffe0ff */
[----:B------:R-:W-:Y:S02]  /*0ac0*/  ISETP.NE.AND P1, PT, R15, RZ, PT ;  /* 0x000000ff0f00720c */ /* 0x000fe40003f25270 */
[----:B------:R-:W-:-:S13]  /*0ad0*/  ISETP.GE.U32.AND P0, PT, R4, R7, PT ;  /* 0x000000070400720c */ /* 0x000fda0003f06070 */
[----:B------:R-:W-:Y:S01]  /*0ae0*/  @P0 VIADD R5, R5, 0x1 ;  /* 0x0000000105050836 */ /* 0x000fe20000000000 */
[----:B------:R-:W-:-:S03]  /*0af0*/  ISETP.NE.AND P0, PT, R12, RZ, PT ;  /* 0x000000ff0c00720c */ /* 0x000fc60003f05270 */
[----:B------:R-:W-:Y:S01]  /*0b00*/  @!P2 IMAD.MOV R5, RZ, RZ, -R5 ;  /* 0x000000ffff05a224 */ /* 0x000fe200078e0a05 */
[----:B------:R-:W-:-:S06]  /*0b10*/  @!P1 LOP3.LUT R5, RZ, R15, RZ, 0x33, !PT ;  /* 0x0000000fff059212 */ /* 0x000fcc00078e33ff */
[----:B------:R-:W2:Y:S02]  /*0b20*/  I2F.F64 R4, R5 ;  /* 0x0000000500047312 */ /* 0x000ea40000201c00 */
[----:B--2---:R-:W-:Y:S01]  /*0b30*/  DADD R2, R4, R2 ;  /* 0x0000000004027229 */ /* 0x004fe20000000002 */
[----:B------:R-:W-:Y:S10]  /*0b40*/  @P0 BRA `(.L_x_99) ;  /* 0xfffffffc00780947 */ /* 0x000ff4000383ffff */
.L_x_96:
[----:B------:R-:W1:Y:S02]  /*0b50*/  LDC.64 R4, c[0x0][0x380] ;  /* 0x0000e000ff047b82 */ /* 0x000e640000000a00 */
[----:B-1----:R-:W-:-:S05]  /*0b60*/  IMAD.WIDE R4, R13, 0x8, R4 ;  /* 0x000000080d047825 */ /* 0x002fca00078e0204 */
[----:B0-2---:R-:W-:Y:S01]  /*0b70*/  STG.E.64 desc[UR4][R4.64], R2 ;  /* 0x0000000204007986 */ /* 0x005fe2000c101b04 */
[----:B------:R-:W-:Y:S05]  /*0b80*/  EXIT ;  /* 0x000000000000794d */ /* 0x000fea0003800000 */
.L_x_100:
        /* <DEDUP_REMOVED lines=15> */
.L_x_135:


//--------------------- .text._Z4compIfEvPT_      --------------------------
	.section	.text._Z4compIfEvPT_,"ax",@progbits
	.align	128
        .global         _Z4compIfEvPT_
        .type           _Z4compIfEvPT_,@function
        .size           _Z4compIfEvPT_,(.L_x_136 - _Z4compIfEvPT_)
        .other          _Z4compIfEvPT_,@"STO_CUDA_ENTRY STV_DEFAULT"
_Z4compIfEvPT_:
.text._Z4compIfEvPT_:
[----:B------:R-:W-:Y:S08]  /*0000*/  LDC R1, c[0x0][0x37c] ;  /* 0x0000df00ff017b82 */ /* 0x000ff00000000800 */
[----:B------:R-:W0:Y:S01]  /*0010*/  LDC R0, c[0x0][0x360] ;  /* 0x0000d800ff007b82 */ /* 0x000e220000000800 */
[----:B------:R-:W1:Y:S01]  /*0020*/  S2R R3, SR_TID.X ;  /* 0x0000000000037919 */ /* 0x000e620000002100 */
[----:B------:R-:W2:Y:S06]  /*0030*/  LDCU.64 UR4, c[0x0][0x358] ;  /* 0x00006b00ff0477ac */ /* 0x000eac0008000a00 */
[----:B------:R-:W1:Y:S01]  /*0040*/  S2UR UR6, SR_CTAID.X ;  /* 0x00000000000679c3 */ /* 0x000e620000002500 */
[C---:B0-----:R-:W-:Y:S01]  /*0050*/  ISETP.GE.U32.AND P0, PT, R0.reuse, 0x4, PT ;  /* 0x000000040000780c */ /* 0x041fe20003f06070 */
[----:B-1----:R-:W-:-:S05]  /*0060*/  IMAD R12, R0, UR6, R3 ;  /* 0x00000006000c7c24 */ /* 0x002fca000f8e0203 */
[----:B------:R-:W-:-:S07]  /*0070*/  I2FP.F32.S32 R11, R12 ;  /* 0x0000000c000b7245 */ /* 0x000fce0000201400 */
[----:B--2---:R-:W-:Y:S05]  /*0080*/  @!P0 BRA `(.L_x_101) ;  /* 0x0000000800c08947 */ /* 0x004fea0003800000 */
        /* <DEDUP_REMOVED lines=11> */
.L_x_103:
[C---:B------:R-:W-:Y:S01]  /*0140*/  VIADD R13, R8.reuse, 0xffffffec ;  /* 0xffffffec080d7836 */ /* 0x040fe20000000000 */
[C---:B------:R-:W-:Y:S01]  /*0150*/  IADD3 R18, PT, PT, R8.reuse, -0x11, RZ ;  /* 0xffffffef08127810 */ /* 0x040fe20007ffe0ff */
[----:B------:R-:W-:Y:S01]  /*0160*/  VIADD R14, R8, 0xffffffed ;  /* 0xffffffed080e7836 */ /* 0x000fe20000000000 */
[----:B------:R-:W-:Y:S01]  /*0170*/  IADD3 R0, PT, PT, R0, 0x4, RZ ;  /* 0x0000000400007810 */ /* 0x000fe20007ffe0ff */
[C---:B------:R-:W-:Y:S01]  /*0180*/  VIADD R16, R8.reuse, 0xffffffee ;  /* 0xffffffee08107836 */ /* 0x040fe20000000000 */
[----:B------:R-:W-:Y:S01]  /*0190*/  IABS R22, R13 ;  /* 0x0000000d00167213 */ /* 0x000fe20000000000 */
[C---:B------:R-:W-:Y:S01]  /*01a0*/  VIADD R5, R8.reuse, 0xfffffff3 ;  /* 0xfffffff308057836 */ /* 0x040fe20000000000 */
[----:B------:R-:W-:Y:S01]  /*01b0*/  IABS R15, R14 ;  /* 0x0000000e000f7213 */ /* 0x000fe20000000000 */
[----:B------:R-:W-:Y:S01]  /*01c0*/  VIADD R26, R8, 0x3 ;  /* 0x00000003081a7836 */ /* 0x000fe20000000000 */
[----:B------:R-:W0:Y:S01]  /*01d0*/  I2F.RP R2, R22 ;  /* 0x0000001600027306 */ /* 0x000e220000209400 */
[----:B------:R-:W-:Y:S01]  /*01e0*/  IABS R17, R16 ;  /* 0x0000001000117213 */ /* 0x000fe20000000000 */
[----:B------:R-:W-:Y:S01]  /*01f0*/  IMAD R20, R5, R8, RZ ;  /* 0x0000000805147224 */ /* 0x000fe200078e02ff */
[----:B------:R-:W-:-:S02]  /*0200*/  IABS R19, R18 ;  /* 0x0000001200137213 */ /* 0x000fc40000000000 */
[----:B------:R-:W-:-:S03]  /*0210*/  ISETP.NE.AND P6, PT, R13, RZ, PT ;  /* 0x000000ff0d00720c */ /* 0x000fc60003fc5270 */
[----:B------:R-:W1:Y:S08]  /*0220*/  I2F.RP R4, R15 ;  /* 0x0000000f00047306 */ /* 0x000e700000209400 */
[----:B0-----:R-:W0:Y:S08]  /*0230*/  MUFU.RCP R2, R2 ;  /* 0x0000000200027308 */ /* 0x001e300000001000 */
[----:B------:R-:W-:Y:S08]  /*0240*/  I2F.RP R21, R17 ;  /* 0x0000001100157306 */ /* 0x000ff00000209400 */
[----:B-1----:R-:W1:Y:S01]  /*0250*/  MUFU.RCP R4, R4 ;  /* 0x0000000400047308 */ /* 0x002e620000001000 */
[----:B0-----:R-:W-:-:S07]  /*0260*/  VIADD R6, R2, 0xffffffe ;  /* 0x0ffffffe02067836 */ /* 0x001fce0000000000 */
[----:B------:R-:W-:Y:S08]  /*0270*/  I2F.RP R24, R19 ;  /* 0x0000001300187306 */ /* 0x000ff00000209400 */
[----:B------:R0:W2:Y:S01]  /*0280*/  F2I.FTZ.U32.TRUNC.NTZ R7, R6 ;  /* 0x0000000600077305 */ /* 0x0000a2000021f000 */
[----:B-1----:R-:W-:Y:S01]  /*0290*/  VIADD R3, R4, 0xffffffe ;  /* 0x0ffffffe04037836 */ /* 0x002fe20000000000 */
[----:B------:R-:W-:-:S06]  /*02a0*/  IABS R4, R13 ;  /* 0x0000000d00047213 */ /* 0x000fcc0000000000 */
[----:B------:R-:W1:Y:S01]  /*02b0*/  MUFU.RCP R21, R21 ;  /* 0x0000001500157308 */ /* 0x000e620000001000 */
[----:B0-----:R-:W-:Y:S01]  /*02c0*/  IMAD.MOV.U32 R6, RZ, RZ, RZ ;  /* 0x000000ffff067224 */ /* 0x001fe200078e00ff */
[----:B--2---:R-:W-:-:S06]  /*02d0*/  IADD3 R25, PT, PT, RZ, -R7, RZ ;  /* 0x80000007ff197210 */ /* 0x004fcc0007ffe0ff */
[----:B------:R0:W2:Y:S08]  /*02e0*/  MUFU.RCP R2, R24 ;  /* 0x0000001800027308 */ /* 0x0000b00000001000 */
[----:B------:R-:W3:Y:S01]  /*02f0*/  F2I.FTZ.U32.TRUNC.NTZ R3, R3 ;  /* 0x0000000300037305 */ /* 0x000ee2000021f000 */
[----:B-1----:R-:W-:Y:S01]  /*0300*/  VIADD R23, R21, 0xffffffe ;  /* 0x0ffffffe15177836 */ /* 0x002fe20000000000 */
[----:B0-----:R-:W-:Y:S01]  /*0310*/  IABS R24, R20 ;  /* 0x0000001400187213 */ /* 0x001fe20000000000 */
[----:B------:R-:W-:Y:S01]  /*0320*/  IMAD R21, R25, R22, RZ ;  /* 0x0000001619157224 */ /* 0x000fe200078e02ff */
[----:B------:R-:W-:-:S03]  /*0330*/  LOP3.LUT R20, R20, R13, RZ, 0x3c, !PT ;  /* 0x0000000d14147212 */ /* 0x000fc600078e3cff */
[----:B------:R-:W-:Y:S01]  /*0340*/  IMAD.HI.U32 R6, R7, R21, R6 ;  /* 0x0000001507067227 */ /* 0x000fe200078e0006 */
[----:B------:R0:W1:Y:S01]  /*0350*/  F2I.FTZ.U32.TRUNC.NTZ R5, R23 ;  /* 0x0000001700057305 */ /* 0x000062000021f000 */
[----:B--2---:R-:W-:Y:S02]  /*0360*/  IADD3 R2, PT, PT, R2, 0xffffffe, RZ ;  /* 0x0ffffffe02027810 */ /* 0x004fe40007ffe0ff */
[----:B------:R-:W-:Y:S01]  /*0370*/  IMAD.MOV R21, RZ, RZ, -R4 ;  /* 0x000000ffff157224 */ /* 0x000fe200078e0a04 */
[----:B------:R-:W-:Y:S02]  /*0380*/  MOV R4, R24 ;  /* 0x0000001800047202 */ /* 0x000fe40000000f00 */
[----:B------:R-:W-:Y:S01]  /*0390*/  ISETP.GE.AND P4, PT, R20, RZ, PT ;  /* 0x000000ff1400720c */ /* 0x000fe20003f86270 */
[----:B------:R-:W-:Y:S01]  /*03a0*/  IMAD.MOV.U32 R24, RZ, RZ, R21 ;  /* 0x000000ffff187224 */ /* 0x000fe200078e0015 */
[----:B------:R2:W4:Y:S01]  /*03b0*/  F2I.FTZ.U32.TRUNC.NTZ R7, R2 ;  /* 0x0000000200077305 */ /* 0x000522000021f000 */
[----:B------:R-:W-:-:S04]  /*03c0*/  IMAD.HI.U32 R21, R6, R4, RZ ;  /* 0x0000000406157227 */ /* 0x000fc800078e00ff */
[----:B---3--:R-:W-:Y:S02]  /*03d0*/  IMAD.MOV R6, RZ, RZ, -R3 ;  /* 0x000000ffff067224 */ /* 0x008fe400078e0a03 */
[----:B0-----:R-:W-:Y:S02]  /*03e0*/  IMAD R23, R21, R24, R4 ;  /* 0x0000001815177224 */ /* 0x001fe400078e0204 */
[----:B--2---:R-:W-:Y:S01]  /*03f0*/  IMAD.MOV.U32 R2, RZ, RZ, RZ ;  /* 0x000000ffff027224 */ /* 0x004fe200078e00ff */
[----:B------:R-:W-:Y:S01]  /*0400*/  MOV R4, R6 ;  /* 0x0000000600047202 */ /* 0x000fe20000000f00 */
[----:B-1----:R-:W-:Y:S01]  /*0410*/  IMAD.MOV R6, RZ, RZ, -R5 ;  /* 0x000000ffff067224 */ /* 0x002fe200078e0a05 */
[----:B------:R-:W-:-:S03]  /*0420*/  ISETP.GT.U32.AND P1, PT, R22, R23, PT ;  /* 0x000000171600720c */ /* 0x000fc60003f24070 */
[----:B------:R-:W-:Y:S01]  /*0430*/  IMAD R25, R4, R15, RZ ;  /* 0x0000000f04197224 */ /* 0x000fe200078e02ff */
[----:B------:R-:W-:Y:S01]  /*0440*/  MOV R4, R6 ;  /* 0x0000000600047202 */ /* 0x000fe20000000f00 */
[----:B----4-:R-:W-:Y:S02]  /*0450*/  IMAD.MOV R24, RZ, RZ, -R7 ;  /* 0x000000ffff187224 */ /* 0x010fe400078e0a07 */
[----:B------:R-:W-:Y:S01]  /*0460*/  IMAD.HI.U32 R2, R3, R25, R2 ;  /* 0x0000001903027227 */ /* 0x000fe200078e0002 */
[----:B------:R-:W-:-:S03]  /*0470*/  IADD3 R3, PT, PT, R8, -0xc, RZ ;  /* 0xfffffff408037810 */ /* 0x000fc60007ffe0ff */
[----:B------:R-:W-:Y:S02]  /*0480*/  IMAD R25, R4, R17, RZ ;  /* 0x0000001104197224 */ /* 0x000fe400078e02ff */
[----:B------:R-:W-:Y:S02]  /*0490*/  IMAD.MOV.U32 R4, RZ, RZ, RZ ;  /* 0x000000ffff047224 */ /* 0x000fe400078e00ff */
[----:B------:R-:W-:Y:S02]  /*04a0*/  IMAD.MOV.U32 R6, RZ, RZ, R24 ;  /* 0x000000ffff067224 */ /* 0x000fe400078e0018 */
[----:B------:R-:W-:Y:S01]  /*04b0*/  IMAD.HI.U32 R4, R5, R25, R4 ;  /* 0x0000001905047227 */ /* 0x000fe200078e0004 */
[----:B------:R-:W-:-:S03]  /*04c0*/  IABS R25, R18 ;  /* 0x0000001200197213 */ /* 0x000fc60000000000 */
[----:B------:R-:W-:Y:S02]  /*04d0*/  IMAD R5, R6, R19, RZ ;  /* 0x0000001306057224 */ /* 0x000fe400078e02ff */
[----:B------:R-:W-:Y:S02]  /*04e0*/  HFMA2 R6, -RZ, RZ, 0, 0 ;  /* 0x00000000ff067431 */ /* 0x000fe400000001ff */
[----:B------:R-:W-:Y:S02]  /*04f0*/  @!P1 IMAD.IADD R23, R23, 0x1, -R22 ;  /* 0x0000000117179824 */ /* 0x000fe400078e0a16 */
[----:B------:R-:W-:Y:S02]  /*0500*/  IMAD R3, R3, R8, R3 ;  /* 0x0000000803037224 */ /* 0x000fe400078e0203 */
[----:B------:R-:W-:Y:S01]  /*0510*/  IMAD.MOV R25, RZ, RZ, -R25 ;  /* 0x000000ffff197224 */ /* 0x000fe200078e0a19 */
[----:B------:R-:W-:Y:S01]  /*0520*/  ISETP.GE.U32.AND P5, PT, R23, R22, PT ;  /* 0x000000161700720c */ /* 0x000fe20003fa6070 */
[----:B------:R-:W-:Y:S01]  /*0530*/  VIADD R22, R8, 0x2 ;  /* 0x0000000208167836 */ /* 0x000fe20000000000 */
[----:B------:R-:W-:Y:S01]  /*0540*/  IABS R23, R3 ;  /* 0x0000000300177213 */ /* 0x000fe20000000000 */
[----:B------:R-:W-:Y:S01]  /*0550*/  @!P1 VIADD R21, R21, 0x1 ;  /* 0x0000000115159836 */ /* 0x000fe20000000000 */
[-C--:B------:R-:W-:Y:S01]  /*0560*/  LOP3.LUT R3, R3, R14.reuse, RZ, 0x3c, !PT ;  /* 0x0000000e03037212 */ /* 0x080fe200078e3cff */
[----:B------:R-:W-:Y:S01]  /*0570*/  IMAD.HI.U32 R6, R7, R5, R6 ;  /* 0x0000000507067227 */ /* 0x000fe200078e0006 */
[----:B------:R-:W-:-:S03]  /*0580*/  IABS R7, R14 ;  /* 0x0000000e00077213 */ /* 0x000fc60000000000 */
[----:B------:R-:W-:Y:S01]  /*0590*/  VIADD R5, R8, 0xfffffff5 ;  /* 0xfffffff508057836 */ /* 0x000fe20000000000 */
[----:B------:R-:W-:Y:S01]  /*05a0*/  IADD3 R24, PT, PT, RZ, -R7, RZ ;  /* 0x80000007ff187210 */ /* 0x000fe20007ffe0ff */
[----:B------:R-:W-:-:S04]  /*05b0*/  IMAD.HI.U32 R2, R2, R23, RZ ;  /* 0x0000001702027227 */ /* 0x000fc800078e00ff */
[----:B------:R-:W-:Y:S01]  /*05c0*/  IMAD R5, R5, R22, RZ ;  /* 0x0000001605057224 */ /* 0x000fe200078e02ff */
[----:B------:R-:W-:Y:S01]  /*05d0*/  IABS R22, R16 ;  /* 0x0000001000167213 */ /* 0x000fe20000000000 */
[----:B------:R-:W-:Y:S02]  /*05e0*/  VIADD R7, R8, 0xfffffff6 ;  /* 0xfffffff608077836 */ /* 0x000fe40000000000 */
[----:B------:R-:W-:Y:S01]  /*05f0*/  IMAD R24, R2, R24, R23 ;  /* 0x0000001802187224 */ /* 0x000fe200078e0217 */
[----:B------:R-:W-:Y:S01]  /*0600*/  IABS R27, R5 ;  /* 0x00000005001b7213 */ /* 0x000fe20000000000 */
[----:B------:R-:W-:Y:S01]  /*0610*/  IMAD R7, R26, R7, RZ ;  /* 0x000000071a077224 */ /* 0x000fe200078e02ff */
[----:B------:R-:W-:Y:S01]  /*0620*/  IADD3 R22, PT, PT, RZ, -R22, RZ ;  /* 0x80000016ff167210 */ /* 0x000fe20007ffe0ff */
[----:B------:R-:W-:Y:S01]  /*0630*/  @P5 VIADD R21, R21, 0x1 ;  /* 0x0000000115155836 */ /* 0x000fe20000000000 */
[----:B------:R-:W-:Y:S01]  /*0640*/  ISETP.GT.U32.AND P2, PT, R15, R24, PT ;  /* 0x000000180f00720c */ /* 0x000fe20003f44070 */
[----:B------:R-:W-:Y:S01]  /*0650*/  IMAD.HI.U32 R4, R4, R27, RZ ;  /* 0x0000001b04047227 */ /* 0x000fe200078e00ff */
[----:B------:R-:W-:-:S02]  /*0660*/  IABS R23, R7 ;  /* 0x0000000700177213 */ /* 0x000fc40000000000 */
[----:B------:R-:W-:Y:S01]  /*0670*/  @!P4 IADD3 R21, PT, PT, -R21, RZ, RZ ;  /* 0x000000ff1515c210 */ /* 0x000fe20007ffe1ff */
[----:B------:R-:W-:Y:S01]  /*0680*/  IMAD R22, R4, R22, R27 ;  /* 0x0000001604167224 */ /* 0x000fe200078e021b */
[----:B------:R-:W-:Y:S01]  /*0690*/  ISETP.GE.AND P4, PT, R3, RZ, PT ;  /* 0x000000ff0300720c */ /* 0x000fe20003f86270 */
[----:B------:R-:W-:Y:S01]  /*06a0*/  IMAD.HI.U32 R6, R6, R23, RZ ;  /* 0x0000001706067227 */ /* 0x000fe200078e00ff */
[----:B------:R-:W-:Y:S02]  /*06b0*/  LOP3.LUT R7, R7, R18, RZ, 0x3c, !PT ;  /* 0x0000001207077212 */ /* 0x000fe400078e3cff */
[----:B------:R-:W-:Y:S01]  /*06c0*/  ISETP.GT.U32.AND P3, PT, R17, R22, PT ;  /* 0x000000161100720c */ /* 0x000fe20003f64070 */
[----:B------:R-:W-:Y:S01]  /*06d0*/  IMAD R26, R6, R25, R23 ;  /* 0x00000019061a7224 */ /* 0x000fe200078e0217 */
[----:B------:R-:W-:Y:S01]  /*06e0*/  @!P6 LOP3.LUT R21, RZ, R13, RZ, 0x33, !PT ;  /* 0x0000000dff15e212 */ /* 0x000fe200078e33ff */
[----:B------:R-:W-:Y:S01]  /*06f0*/  @!P2 VIADD R2, R2, 0x1 ;  /* 0x000000010202a836 */ /* 0x000fe20000000000 */
[----:B------:R-:W-:Y:S01]  /*0700*/  @!P2 IADD3 R24, PT, PT, R24, -R15, RZ ;  /* 0x8000000f1818a210 */ /* 0x000fe20007ffe0ff */
[----:B------:R-:W-:Y:S01]  /*0710*/  VIADD R8, R8, 0x4 ;  /* 0x0000000408087836 */ /* 0x000fe20000000000 */
[----:B------:R-:W-:-:S02]  /*0720*/  ISETP.GT.U32.AND P1, PT, R19, R26, PT ;  /* 0x0000001a1300720c */ /* 0x000fc40003f24070 */
[----:B------:R-:W-:Y:S02]  /*0730*/  ISETP.GE.U32.AND P5, PT, R24, R15, PT ;  /* 0x0000000f1800720c */ /* 0x000fe40003fa6070 */
[----:B------:R-:W-:Y:S02]  /*0740*/  LOP3.LUT R5, R5, R16, RZ, 0x3c, !PT ;  /* 0x0000001005057212 */ /* 0x000fe400078e3cff */
[----:B------:R-:W-:Y:S01]  /*0750*/  ISETP.NE.AND P6, PT, R14, RZ, PT ;  /* 0x000000ff0e00720c */ /* 0x000fe20003fc5270 */
[----:B------:R-:W-:Y:S02]  /*0760*/  @!P3 IMAD.IADD R22, R22, 0x1, -R17 ;  /* 0x000000011616b824 */ /* 0x000fe400078e0a11 */
[----:B------:R-:W-:Y:S01]  /*0770*/  @!P3 VIADD R4, R4, 0x1 ;  /* 0x000000010404b836 */ /* 0x000fe20000000000 */
[----:B------:R-:W-:Y:S02]  /*0780*/  ISETP.GE.AND P3, PT, R7, RZ, PT ;  /* 0x000000ff0700720c */ /* 0x000fe40003f66270 */
[----:B------:R-:W-:Y:S01]  /*0790*/  ISETP.GE.U32.AND P2, PT, R22, R17, PT ;  /* 0x000000111600720c */ /* 0x000fe20003f46070 */
[----:B------:R-:W-:-:S02]  /*07a0*/  @!P1 IMAD.IADD R26, R26, 0x1, -R19 ;  /* 0x000000011a1a9824 */ /* 0x000fc400078e0a13 */
[----:B------:R-:W-:Y:S01]  /*07b0*/  @P5 IADD3 R2, PT, PT, R2, 0x1, RZ ;  /* 0x0000000102025810 */ /* 0x000fe20007ffe0ff */
[----:B------:R-:W-:Y:S01]  /*07c0*/  @!P1 VIADD R6, R6, 0x1 ;  /* 0x0000000106069836 */ /* 0x000fe20000000000 */
[----:B------:R-:W-:Y:S02]  /*07d0*/  ISETP.NE.AND P1, PT, R18, RZ, PT ;  /* 0x000000ff1200720c */ /* 0x000fe40003f25270 */
[----:B------:R-:W-:Y:S01]  /*07e0*/  ISETP.GE.U32.AND P5, PT, R26, R19, PT ;  /* 0x000000131a00720c */ /* 0x000fe20003fa6070 */
[----:B------:R-:W-:Y:S01]  /*07f0*/  IMAD.MOV.U32 R3, RZ, RZ, R2 ;  /* 0x000000ffff037224 */ /* 0x000fe200078e0002 */
[----:B------:R-:W-:-:S04]  /*0800*/  I2FP.F32.S32 R2, R21 ;  /* 0x0000001500027245 */ /* 0x000fc80000201400 */
[----:B------:R-:W-:Y:S01]  /*0810*/  @!P4 IADD3 R3, PT, PT, -R3, RZ, RZ ;  /* 0x000000ff0303c210 */ /* 0x000fe20007ffe1ff */
[----:B------:R-:W-:Y:S01]  /*0820*/  @P2 VIADD R4, R4, 0x1 ;  /* 0x0000000104042836 */ /* 0x000fe20000000000 */
[----:B------:R-:W-:Y:S01]  /*0830*/  ISETP.GE.AND P4, PT, R5, RZ, PT ;  /* 0x000000ff0500720c */ /* 0x000fe20003f86270 */
[----:B------:R-:W-:Y:S01]  /*0840*/  FADD R2, R2, R11 ;  /* 0x0000000b02027221 */ /* 0x000fe20000000000 */
[----:B------:R-:W-:Y:S02]  /*0850*/  ISETP.NE.AND P2, PT, R16, RZ, PT ;  /* 0x000000ff1000720c */ /* 0x000fe40003f45270 */
[----:B------:R-:W-:Y:S02]  /*0860*/  @!P6 LOP3.LUT R3, RZ, R14, RZ, 0x33, !PT ;  /* 0x0000000eff03e212 */ /* 0x000fe400078e33ff */
[----:B------:R-:W-:Y:S02]  /*0870*/  @P5 IADD3 R6, PT, PT, R6, 0x1, RZ ;  /* 0x0000000106065810 */ /* 0x000fe40007ffe0ff */
[----:B------:R-:W-:-:S03]  /*0880*/  I2FP.F32.S32 R3, R3 ;  /* 0x0000000300037245 */ /* 0x000fc60000201400 */
[----:B------:R-:W-:Y:S01]  /*0890*/  @!P3 IMAD.MOV R6, RZ, RZ, -R6 ;  /* 0x000000ffff06b224 */ /* 0x000fe200078e0a06 */
[----:B------:R-:W-:Y:S01]  /*08a0*/  @!P1 LOP3.LUT R6, RZ, R18, RZ, 0x33, !PT ;  /* 0x00000012ff069212 */ /* 0x000fe200078e33ff */
[----:B------:R-:W-:Y:S01]  /*08b0*/  @!P4 IMAD.MOV R4, RZ, RZ, -R4 ;  /* 0x000000ffff04c224 */ /* 0x000fe200078e0a04 */
[----:B------:R-:W-:Y:S01]  /*08c0*/  ISETP.NE.AND P1, PT, R0, RZ, PT ;  /* 0x000000ff0000720c */ /* 0x000fe20003f25270 */
[----:B------:R-:W-:Y:S01]  /*08d0*/  FADD R3, R2, R3 ;  /* 0x0000000302037221 */ /* 0x000fe20000000000 */
[----:B------:R-:W-:Y:S02]  /*08e0*/  @!P2 LOP3.LUT R4, RZ, R16, RZ, 0x33, !PT ;  /* 0x00000010ff04a212 */ /* 0x000fe400078e33ff */
[----:B------:R-:W-:Y:S02]  /*08f0*/  I2FP.F32.S32 R6, R6 ;  /* 0x0000000600067245 */ /* 0x000fe40000201400 */
[----:B------:R-:W-:-:S05]  /*0900*/  I2FP.F32.S32 R4, R4 ;  /* 0x0000000400047245 */ /* 0x000fca0000201400 */
[----:B------:R-:W-:-:S04]  /*0910*/  FADD R3, R3, R4 ;  /* 0x0000000403037221 */ /* 0x000fc80000000000 */
[----:B------:R-:W-:Y:S01]  /*0920*/  FADD R11, R3, R6 ;  /* 0x00000006030b7221 */ /* 0x000fe20000000000 */
[----:B------:R-:W-:Y:S06]  /*0930*/  @P1 BRA `(.L_x_103) ;  /* 0xfffffff800001947 */ /* 0x000fec000383ffff */
.L_x_102:
[----:B------:R-:W-:Y:S05]  /*0940*/  @!P0 BRA `(.L_x_101) ;  /* 0x0000000000908947 */ /* 0x000fea0003800000 */
[----:B------:R-:W-:Y:S01]  /*0950*/  VIADD R9, R9, 0xd ;  /* 0x0000000d09097836 */ /* 0x000fe20000000000 */
[----:B------:R-:W-:-:S07]  /*0960*/  IADD3 R10, PT, PT, -R10, RZ, RZ ;  /* 0x000000ff0a0a7210 */ /* 0x000fce0007ffe1ff */
.L_x_104:
[C---:B------:R-:W-:Y:S01]  /*0970*/  VIADD R13, R9.reuse, 0xffffffec ;  /* 0xffffffec090d7836 */ /* 0x040fe20000000000 */
[C---:B------:R-:W-:Y:S02]  /*0980*/  IADD3 R0, PT, PT, R9.reuse, -0xd, RZ ;  /* 0xfffffff309007810 */ /* 0x040fe40007ffe0ff */
[----:B------:R-:W-:Y:S02]  /*0990*/  IADD3 R10, PT, PT, R10, 0x1, RZ ;  /* 0x000000010a0a7810 */ /* 0x000fe40007ffe0ff */
[----:B------:R-:W-:Y:S01]  /*09a0*/  IABS R5, R13 ;  /* 0x0000000d00057213 */ /* 0x000fe20000000000 */
[----:B------:R-:W-:Y:S01]  /*09b0*/  IMAD R0, R0, R9, RZ ;  /* 0x0000000900007224 */ /* 0x000fe200078e02ff */
[----:B------:R-:W-:Y:S01]  /*09c0*/  IABS R8, R13 ;  /* 0x0000000d00087213 */ /* 0x000fe20000000000 */
[----:B------:R-:W-:Y:S01]  /*09d0*/  VIADD R9, R9, 0x1 ;  /* 0x0000000109097836 */ /* 0x000fe20000000000 */
[----:B------:R-:W0:Y:S08]  /*09e0*/  I2F.RP R4, R5 ;  /* 0x0000000500047306 */ /* 0x000e300000209400 */
[----:B0-----:R-:W0:Y:S02]  /*09f0*/  MUFU.RCP R4, R4 ;  /* 0x0000000400047308 */ /* 0x001e240000001000 */
[----:B0-----:R-:W-:-:S02]  /*0a00*/  VIADD R2, R4, 0xffffffe ;  /* 0x0ffffffe04027836 */ /* 0x001fc40000000000 */
[----:B------:R-:W-:-:S04]  /*0a10*/  IMAD.MOV R4, RZ, RZ, -R8 ;  /* 0x000000ffff047224 */ /* 0x000fc800078e0a08 */
[----:B------:R0:W1:Y:S02]  /*0a20*/  F2I.FTZ.U32.TRUNC.NTZ R3, R2 ;  /* 0x0000000200037305 */ /* 0x000064000021f000 */
[----:B0-----:R-:W-:Y:S01]  /*0a30*/  MOV R2, RZ ;  /* 0x000000ff00027202 */ /* 0x001fe20000000f00 */
[----:B-1----:R-:W-:-:S04]  /*0a40*/  IMAD.MOV R6, RZ, RZ, -R3 ;  /* 0x000000ffff067224 */ /* 0x002fc800078e0a03 */
        /* <DEDUP_REMOVED lines=16> */
[----:B------:R-:W-:-:S04]  /*0b50*/  @!P1 LOP3.LUT R3, RZ, R13, RZ, 0x33, !PT ;  /* 0x0000000dff039212 */ /* 0x000fc800078e33ff */
[----:B------:R-:W-:-:S05]  /*0b60*/  I2FP.F32.S32 R0, R3 ;  /* 0x0000000300007245 */ /* 0x000fca0000201400 */
[----:B------:R-:W-:Y:S01]  /*0b70*/  FADD R11, R0, R11 ;  /* 0x0000000b000b7221 */ /* 0x000fe20000000000 */
[----:B------:R-:W-:Y:S06]  /*0b80*/  @P0 BRA `(.L_x_104) ;  /* 0xfffffffc00780947 */ /* 0x000fec000383ffff */
.L_x_101:
[----:B------:R-:W0:Y:S02]  /*0b90*/  LDC.64 R2, c[0x0][0x380] ;  /* 0x0000e000ff027b82 */ /* 0x000e240000000a00 */
[----:B0-----:R-:W-:-:S05]  /*0ba0*/  IMAD.WIDE R12, R12, 0x4, R2 ;  /* 0x000000040c0c7825 */ /* 0x001fca00078e0202 */
[----:B------:R-:W-:Y:S01]  /*0bb0*/  STG.E desc[UR4][R12.64], R11 ;  /* 0x0000000b0c007986 */ /* 0x000fe2000c101904 */
[----:B------:R-:W-:Y:S05]  /*0bc0*/  EXIT ;  /* 0x000000000000794d */ /* 0x000fea0003800000 */
.L_x_105:
        /* <DEDUP_REMOVED lines=11> */
.L_x_136:


//--------------------- .text._Z4compIiEvPT_      --------------------------
	.section	.text._Z4compIiEvPT_,"ax",@progbits
	.align	128
        .global         _Z4compIiEvPT_
        .type           _Z4compIiEvPT_,@function
        .size           _Z4compIiEvPT_,(.L_x_137 - _Z4compIiEvPT_)
        .other          _Z4compIiEvPT_,@"STO_CUDA_ENTRY STV_DEFAULT"
_Z4compIiEvPT_:
.text._Z4compIiEvPT_:
[----:B------:R-:W-:Y:S08]  /*0000*/  LDC R1, c[0x0][0x37c] ;  /* 0x0000df00ff017b82 */ /* 0x000ff00000000800 */
[----:B------:R-:W0:Y:S01]  /*0010*/  LDC R2, c[0x0][0x360] ;  /* 0x0000d800ff027b82 */ /* 0x000e220000000800 */
[----:B------:R-:W1:Y:S01]  /*0020*/  S2R R3, SR_TID.X ;  /* 0x0000000000037919 */ /* 0x000e620000002100 */
[----:B------:R-:W2:Y:S06]  /*0030*/  LDCU.64 UR4, c[0x0][0x358] ;  /* 0x00006b00ff0477ac */ /* 0x000eac0008000a00 */
[----:B------:R-:W1:Y:S01]  /*0040*/  S2UR UR6, SR_CTAID.X ;  /* 0x00000000000679c3 */ /* 0x000e620000002500 */
[C---:B0-----:R-:W-:Y:S01]  /*0050*/  ISETP.GE.U32.AND P0, PT, R2.reuse, 0x4, PT ;  /* 0x000000040200780c */ /* 0x041fe20003f06070 */
[----:B-1----:R-:W-:-:S04]  /*0060*/  IMAD R0, R2, UR6, R3 ;  /* 0x0000000602007c24 */ /* 0x002fc8000f8e0203 */
[----:B------:R-:W-:-:S08]  /*0070*/  IMAD.MOV.U32 R16, RZ, RZ, R0 ;  /* 0x000000ffff107224 */ /* 0x000fd000078e0000 */
[----:B--2---:R-:W-:Y:S05]  /*0080*/  @!P0 BRA `(.L_x_106) ;  /* 0x00000008009c8947 */ /* 0x004fea0003800000 */
[----:B------:R-:W-:Y:S01]  /*0090*/  SHF.R.U32.HI R2, RZ, 0x2, R2 ;  /* 0x00000002ff027819 */ /* 0x000fe20000011602 */
[----:B------:R-:W-:Y:S01]  /*00a0*/  IMAD.MOV.U32 R12, RZ, RZ, RZ ;  /* 0x000000ffff0c7224 */ /* 0x000fe200078e00ff */
[----:B------:R-:W-:Y:S02]  /*00b0*/  MOV R16, R0 ;  /* 0x0000000000107202 */ /* 0x000fe40000000f00 */
[C---:B------:R-:W-:Y:S01]  /*00c0*/  LOP3.LUT R11, R2.reuse, 0x3, RZ, 0xc0, !PT ;  /* 0x00000003020b7812 */ /* 0x040fe200078ec0ff */
[----:B------:R-:W-:-:S03]  /*00d0*/  VIADD R3, R2, 0xffffffff ;  /* 0xffffffff02037836 */ /* 0x000fc60000000000 */
[----:B------:R-:W-:Y:S02]  /*00e0*/  ISETP.NE.AND P0, PT, R11, RZ, PT ;  /* 0x000000ff0b00720c */ /* 0x000fe40003f05270 */
[----:B------:R-:W-:-:S13]  /*00f0*/  ISETP.GE.U32.AND P1, PT, R3, 0x3, PT ;  /* 0x000000030300780c */ /* 0x000fda0003f26070 */
[----:B------:R-:W-:Y:S05]  /*0100*/  @!P1 BRA `(.L_x_107) ;  /* 0x0000000400ec9947 */ /* 0x000fea0003800000 */
[C---:B------:R-:W-:Y:S01]  /*0110*/  LOP3.LUT R14, R2.reuse, 0x3ffffffc, RZ, 0xc0, !PT ;  /* 0x3ffffffc020e7812 */ /* 0x040fe200078ec0ff */
[----:B------:R-:W-:Y:S01]  /*0120*/  IMAD.MOV.U32 R13, RZ, RZ, 0xd ;  /* 0x0000000dff0d7424 */ /* 0x000fe200078e00ff */
[----:B------:R-:W-:Y:S01]  /*0130*/  LOP3.LUT R12, R2, 0x1fc, RZ, 0xc0, !PT ;  /* 0x000001fc020c7812 */ /* 0x000fe200078ec0ff */
[----:B------:R-:W-:Y:S02]  /*0140*/  IMAD.MOV.U32 R16, RZ, RZ, R0 ;  /* 0x000000ffff107224 */ /* 0x000fe400078e0000 */
[----:B------:R-:W-:-:S07]  /*0150*/  IMAD.MOV R14, RZ, RZ, -R14 ;  /* 0x000000ffff0e7224 */ /* 0x000fce00078e0a0e */
.L_x_108:
[C---:B------:R-:W-:Y:S01]  /*0160*/  IADD3 R19, PT, PT, R13.reuse, -0x14, RZ ;  /* 0xffffffec0d137810 */ /* 0x040fe20007ffe0ff */
[C---:B------:R-:W-:Y:S02]  /*0170*/  VIADD R10, R13.reuse, 0xffffffed ;  /* 0xffffffed0d0a7836 */ /* 0x040fe40000000000 */
[C---:B------:R-:W-:Y:S01]  /*0180*/  VIADD R17, R13.reuse, 0xffffffef ;  /* 0xffffffef0d117836 */ /* 0x040fe20000000000 */
[----:B------:R-:W-:Y:S01]  /*0190*/  IABS R23, R19 ;  /* 0x0000001300177213 */ /* 0x000fe20000000000 */
[C---:B------:R-:W-:Y:S01]  /*01a0*/  VIADD R18, R13.reuse, 0xffffffee ;  /* 0xffffffee0d127836 */ /* 0x040fe20000000000 */
[----:B------:R-:W-:Y:S01]  /*01b0*/  IABS R15, R10 ;  /* 0x0000000a000f7213 */ /* 0x000fe20000000000 */
[C---:B------:R-:W-:Y:S01]  /*01c0*/  VIADD R20, R13.reuse, 0xfffffff3 ;  /* 0xfffffff30d147836 */ /* 0x040fe20000000000 */
[----:B------:R-:W0:Y:S01]  /*01d0*/  I2F.RP R4, R23 ;  /* 0x0000001700047306 */ /* 0x000e220000209400 */
[----:B------:R-:W-:Y:S01]  /*01e0*/  IABS R21, R17 ;  /* 0x0000001100157213 */ /* 0x000fe20000000000 */
[----:B------:R-:W-:Y:S01]  /*01f0*/  VIADD R28, R13, 0x3 ;  /* 0x000000030d1c7836 */ /* 0x000fe20000000000 */
[----:B------:R-:W-:Y:S01]  /*0200*/  IABS R22, R18 ;  /* 0x0000001200167213 */ /* 0x000fe20000000000 */
[----:B------:R-:W-:Y:S01]  /*0210*/  IMAD R20, R20, R13, RZ ;  /* 0x0000000d14147224 */ /* 0x000fe200078e02ff */
[----:B------:R-:W-:Y:S01]  /*0220*/  IABS R27, R19 ;  /* 0x00000013001b7213 */ /* 0x000fe20000000000 */
[----:B------:R-:W-:-:S02]  /*0230*/  VIADD R14, R14, 0x4 ;  /* 0x000000040e0e7836 */ /* 0x000fc40000000000 */
[----:B------:R-:W-:Y:S02]  /*0240*/  I2F.RP R8, R15 ;  /* 0x0000000f00087306 */ /* 0x000fe40000209400 */
[----:B------:R-:W-:-:S06]  /*0250*/  IMAD.MOV R27, RZ, RZ, -R27 ;  /* 0x000000ffff1b7224 */ /* 0x000fcc00078e0a1b */
[----:B0-----:R-:W0:Y:S08]  /*0260*/  MUFU.RCP R4, R4 ;  /* 0x0000000400047308 */ /* 0x001e300000001000 */
[----:B------:R-:W1:Y:S08]  /*0270*/  I2F.RP R24, R21 ;  /* 0x0000001500187306 */ /* 0x000e700000209400 */
[----:B------:R-:W-:Y:S01]  /*0280*/  I2F.RP R9, R22 ;  /* 0x0000001600097306 */ /* 0x000fe20000209400 */
[----:B0-----:R-:W-:-:S07]  /*0290*/  IADD3 R2, PT, PT, R4, 0xffffffe, RZ ;  /* 0x0ffffffe04027810 */ /* 0x001fce0007ffe0ff */
[----:B------:R-:W0:Y:S08]  /*02a0*/  MUFU.RCP R8, R8 ;  /* 0x0000000800087308 */ /* 0x000e300000001000 */
[----:B------:R2:W3:Y:S08]  /*02b0*/  F2I.FTZ.U32.TRUNC.NTZ R3, R2 ;  /* 0x0000000200037305 */ /* 0x0004f0000021f000 */
[----:B-1----:R-:W1:Y:S01]  /*02c0*/  MUFU.RCP R24, R24 ;  /* 0x0000001800187308 */ /* 0x002e620000001000 */
[----:B0-----:R-:W-:-:S02]  /*02d0*/  VIADD R4, R8, 0xffffffe ;  /* 0x0ffffffe08047836 */ /* 0x001fc40000000000 */
[----:B--2---:R-:W-:Y:S01]  /*02e0*/  IMAD.MOV.U32 R2, RZ, RZ, RZ ;  /* 0x000000ffff027224 */ /* 0x004fe200078e00ff */
[----:B---3--:R-:W-:-:S04]  /*02f0*/  IADD3 R26, PT, PT, RZ, -R3, RZ ;  /* 0x80000003ff1a7210 */ /* 0x008fc80007ffe0ff */
[----:B------:R-:W0:Y:S01]  /*0300*/  MUFU.RCP R9, R9 ;  /* 0x0000000900097308 */ /* 0x000e220000001000 */
[----:B------:R-:W-:-:S07]  /*0310*/  IMAD R25, R26, R23, RZ ;  /* 0x000000171a197224 */ /* 0x000fce00078e02ff */
[----:B------:R-:W2:Y:S01]  /*0320*/  F2I.FTZ.U32.TRUNC.NTZ R5, R4 ;  /* 0x0000000400057305 */ /* 0x000ea2000021f000 */
[----:B-1----:R-:W-:Y:S01]  /*0330*/  VIADD R8, R24, 0xffffffe ;  /* 0x0ffffffe18087836 */ /* 0x002fe20000000000 */
[----:B------:R-:W-:Y:S01]  /*0340*/  IABS R24, R20 ;  /* 0x0000001400187213 */ /* 0x000fe20000000000 */
[----:B------:R-:W-:Y:S01]  /*0350*/  IMAD.HI.U32 R2, R3, R25, R2 ;  /* 0x0000001903027227 */ /* 0x000fe200078e0002 */
[----:B------:R-:W-:Y:S02]  /*0360*/  LOP3.LUT R20, R20, R19, RZ, 0x3c, !PT ;  /* 0x0000001314147212 */ /* 0x000fe400078e3cff */
[----:B------:R-:W-:Y:S01]  /*0370*/  MOV R3, R24 ;  /* 0x0000001800037202 */ /* 0x000fe20000000f00 */
[----:B------:R-:W-:Y:S01]  /*0380*/  IMAD.MOV.U32 R24, RZ, RZ, R27 ;  /* 0x000000ffff187224 */ /* 0x000fe200078e001b */
[----:B------:R-:W-:Y:S01]  /*0390*/  ISETP.GE.AND P2, PT, R20, RZ, PT ;  /* 0x000000ff1400720c */ /* 0x000fe20003f46270 */
[----:B0-----:R-:W-:Y:S02]  /*03a0*/  VIADD R6, R9, 0xffffffe ;  /* 0x0ffffffe09067836 */ /* 0x001fe40000000000 */
[----:B------:R-:W-:Y:S01]  /*03b0*/  IMAD.HI.U32 R2, R2, R3, RZ ;  /* 0x0000000302027227 */ /* 0x000fe200078e00ff */
[----:B------:R0:W1:Y:S03]  /*03c0*/  F2I.FTZ.U32.TRUNC.NTZ R9, R8 ;  /* 0x0000000800097305 */ /* 0x000066000021f000 */
[----:B------:R-:W-:-:S02]  /*03d0*/  IMAD R24, R2, R24, R3 ;  /* 0x0000001802187224 */ /* 0x000fc400078e0203 */
[----:B--2---:R-:W-:-:S03]  /*03e0*/  IMAD.MOV R4, RZ, RZ, -R5 ;  /* 0x000000ffff047224 */ /* 0x004fc600078e0a05 */
[----:B------:R2:W3:Y:S01]  /*03f0*/  F2I.FTZ.U32.TRUNC.NTZ R7, R6 ;  /* 0x0000000600077305 */ /* 0x0004e2000021f000 */
[----:B------:R-:W-:Y:S01]  /*0400*/  IMAD R3, R4, R15, RZ ;  /* 0x0000000f04037224 */ /* 0x000fe200078e02ff */
[----:B------:R-:W-:Y:S01]  /*0410*/  ISETP.GT.U32.AND P1, PT, R23, R24, PT ;  /* 0x000000181700720c */ /* 0x000fe20003f24070 */
[----:B------:R-:W-:Y:S01]  /*0420*/  IMAD.MOV.U32 R4, RZ, RZ, RZ ;  /* 0x000000ffff047224 */ /* 0x000fe200078e00ff */
[----:B0-----:R-:W-:-:S03]  /*0430*/  IADD3 R8, PT, PT, R13, -0xc, RZ ;  /* 0xfffffff40d087810 */ /* 0x001fc60007ffe0ff */
[----:B------:R-:W-:-:S04]  /*0440*/  IMAD.HI.U32 R4, R5, R3, R4 ;  /* 0x0000000305047227 */ /* 0x000fc800078e0004 */
[----:B--2---:R-:W-:Y:S02]  /*0450*/  IMAD.MOV.U32 R6, RZ, RZ, RZ ;  /* 0x000000ffff067224 */ /* 0x004fe400078e00ff */
[----:B-1----:R-:W-:Y:S01]  /*0460*/  IMAD.MOV R26, RZ, RZ, -R9 ;  /* 0x000000ffff1a7224 */ /* 0x002fe200078e0a09 */
[----:B---3--:R-:W-:Y:S01]  /*0470*/  IADD3 R25, PT, PT, RZ, -R7, RZ ;  /* 0x80000007ff197210 */ /* 0x008fe20007ffe0ff */
[----:B------:R-:W-:Y:S01]  /*0480*/  @!P1 VIADD R2, R2, 0x1 ;  /* 0x0000000102029836 */ /* 0x000fe20000000000 */
[----:B------:R-:W-:Y:S01]  /*0490*/  @!P1 IADD3 R24, PT, PT, R24, -R23, RZ ;  /* 0x8000001718189210 */ /* 0x000fe20007ffe0ff */
[----:B------:R-:W-:Y:S01]  /*04a0*/  IMAD R5, R26, R21, RZ ;  /* 0x000000151a057224 */ /* 0x000fe200078e02ff */
[----:B------:R-:W-:Y:S01]  /*04b0*/  ISETP.NE.AND P1, PT, R19, RZ, PT ;  /* 0x000000ff1300720c */ /* 0x000fe20003f25270 */
[----:B------:R-:W-:Y:S01]  /*04c0*/  IMAD R3, R25, R22, RZ ;  /* 0x0000001619037224 */ /* 0x000fe200078e02ff */
[----:B------:R-:W-:Y:S02]  /*04d0*/  ISETP.GE.U32.AND P4, PT, R24, R23, PT ;  /* 0x000000171800720c */ /* 0x000fe40003f86070 */
[----:B------:R-:W-:Y:S01]  /*04e0*/  IADD3 R24, PT, PT, R13, 0x2, RZ ;  /* 0x000000020d187810 */ /* 0x000fe20007ffe0ff */
[----:B------:R-:W-:Y:S01]  /*04f0*/  IMAD.HI.U32 R6, R7, R3, R6 ;  /* 0x0000000307067227 */ /* 0x000fe200078e0006 */
[----:B------:R-:W-:-:S02]  /*0500*/  IABS R23, R18 ;  /* 0x0000001200177213 */ /* 0x000fc40000000000 */
[----:B------:R-:W-:Y:S01]  /*0510*/  IABS R25, R17 ;  /* 0x0000001100197213 */ /* 0x000fe20000000000 */
[----:B------:R-:W-:Y:S01]  /*0520*/  IMAD R3, R8, R13, R8 ;  /* 0x0000000d08037224 */ /* 0x000fe200078e0208 */
[----:B------:R-:W-:Y:S01]  /*0530*/  IADD3 R23, PT, PT, RZ, -R23, RZ ;  /* 0x80000017ff177210 */ /* 0x000fe20007ffe0ff */
[----:B------:R-:W-:-:S03]  /*0540*/  IMAD.MOV.U32 R8, RZ, RZ, RZ ;  /* 0x000000ffff087224 */ /* 0x000fc600078e00ff */
[----:B------:R-:W-:Y:S01]  /*0550*/  IABS R7, R3 ;  /* 0x0000000300077213 */ /* 0x000fe20000000000 */
[----:B------:R-:W-:Y:S01]  /*0560*/  IMAD.HI.U32 R8, R9, R5, R8 ;  /* 0x0000000509087227 */ /* 0x000fe200078e0008 */
[-C--:B------:R-:W-:Y:S02]  /*0570*/  IABS R9, R10.reuse ;  /* 0x0000000a00097213 */ /* 0x080fe40000000000 */
[----:B------:R-:W-:Y:S01]  /*0580*/  @P4 IADD3 R2, PT, PT, R2, 0x1, RZ ;  /* 0x0000000102024810 */ /* 0x000fe20007ffe0ff */
[----:B------:R-:W-:Y:S01]  /*0590*/  VIADD R5, R13, 0xfffffff5 ;  /* 0xfffffff50d057836 */ /* 0x000fe20000000000 */
[----:B------:R-:W-:Y:S01]  /*05a0*/  LOP3.LUT R3, R3, R10, RZ, 0x3c, !PT ;  /* 0x0000000a03037212 */ /* 0x000fe200078e3cff */
[----:B------:R-:W-:Y:S01]  /*05b0*/  IMAD.MOV R26, RZ, RZ, -R9 ;  /* 0x000000ffff1a7224 */ /* 0x000fe200078e0a09 */
[----:B------:R-:W-:Y:S01]  /*05c0*/  @!P2 IADD3 R2, PT, PT, -R2, RZ, RZ ;  /* 0x000000ff0202a210 */ /* 0x000fe20007ffe1ff */
[----:B------:R-:W-:Y:S01]  /*05d0*/  VIADD R9, R13, 0xfffffff6 ;  /* 0xfffffff60d097836 */ /* 0x000fe20000000000 */
[----:B------:R-:W-:Y:S01]  /*05e0*/  @!P1 LOP3.LUT R2, RZ, R19, RZ, 0x33, !PT ;  /* 0x00000013ff029212 */ /* 0x000fe200078e33ff */
[----:B------:R-:W-:Y:S01]  /*05f0*/  IMAD R5, R5, R24, RZ ;  /* 0x0000001805057224 */ /* 0x000fe200078e02ff */
[----:B------:R-:W-:Y:S01]  /*0600*/  IADD3 R13, PT, PT, R13, 0x4, RZ ;  /* 0x000000040d0d7810 */ /* 0x000fe20007ffe0ff */
[----:B------:R-:W-:-:S02]  /*0610*/  IMAD R24, R28, R9, RZ ;  /* 0x000000091c187224 */ /* 0x000fc400078e02ff */
[----:B------:R-:W-:Y:S01]  /*0620*/  IMAD.HI.U32 R4, R4, R7, RZ ;  /* 0x0000000704047227 */ /* 0x000fe200078e00ff */
[----:B------:R-:W-:Y:S02]  /*0630*/  IABS R9, R5 ;  /* 0x0000000500097213 */ /* 0x000fe40000000000 */
[----:B------:R-:W-:Y:S01]  /*0640*/  LOP3.LUT R5, R5, R18, RZ, 0x3c, !PT ;  /* 0x0000001205057212 */ /* 0x000fe200078e3cff */
[----:B------:R-:W-:Y:S01]  /*0650*/  IMAD R26, R4, R26, R7 ;  /* 0x0000001a041a7224 */ /* 0x000fe200078e0207 */
[----:B------:R-:W-:Y:S01]  /*0660*/  IABS R7, R24 ;  /* 0x0000001800077213 */ /* 0x000fe20000000000 */
[----:B------:R-:W-:Y:S01]  /*0670*/  IMAD.HI.U32 R6, R6, R9, RZ ;  /* 0x0000000906067227 */ /* 0x000fe200078e00ff */
[----:B------:R-:W-:Y:S02]  /*0680*/  LOP3.LUT R24, R24, R17, RZ, 0x3c, !PT ;  /* 0x0000001118187212 */ /* 0x000fe400078e3cff */
[----:B------:R-:W-:Y:S01]  /*0690*/  ISETP.GT.U32.AND P6, PT, R15, R26, PT ;  /* 0x0000001a0f00720c */ /* 0x000fe20003fc4070 */
[----:B------:R-:W-:-:S02]  /*06a0*/  IMAD R9, R6, R23, R9 ;  /* 0x0000001706097224 */ /* 0x000fc400078e0209 */
[----:B------:R-:W-:Y:S02]  /*06b0*/  IMAD.MOV R28, RZ, RZ, -R25 ;  /* 0x000000ffff1c7224 */ /* 0x000fe400078e0a19 */
[----:B------:R-:W-:Y:S01]  /*06c0*/  IMAD.HI.U32 R8, R8, R7, RZ ;  /* 0x0000000708087227 */ /* 0x000fe200078e00ff */
[----:B------:R-:W-:-:S03]  /*06d0*/  ISETP.GT.U32.AND P5, PT, R22, R9, PT ;  /* 0x000000091600720c */ /* 0x000fc60003fa4070 */
[----:B------:R-:W-:-:S04]  /*06e0*/  IMAD R28, R8, R28, R7 ;  /* 0x0000001c081c7224 */ /* 0x000fc800078e0207 */
[----:B------:R-:W-:Y:S01]  /*06f0*/  @!P6 IMAD.IADD R26, R26, 0x1, -R15 ;  /* 0x000000011a1ae824 */ /* 0x000fe200078e0a0f */
[----:B------:R-:W-:Y:S01]  /*0700*/  ISETP.GT.U32.AND P3, PT, R21, R28, PT ;  /* 0x0000001c1500720c */ /* 0x000fe20003f64070 */
[----:B------:R-:W-:Y:S01]  /*0710*/  @!P6 VIADD R4, R4, 0x1 ;  /* 0x000000010404e836 */ /* 0x000fe20000000000 */
[----:B------:R-:W-:Y:S02]  /*0720*/  ISETP.GE.AND P6, PT, R3, RZ, PT ;  /* 0x000000ff0300720c */ /* 0x000fe40003fc6270 */
[----:B------:R-:W-:Y:S01]  /*0730*/  ISETP.GE.U32.AND P4, PT, R26, R15, PT ;  /* 0x0000000f1a00720c */ /* 0x000fe20003f86070 */
[----:B------:R-:W-:Y:S01]  /*0740*/  @!P5 IMAD.IADD R9, R9, 0x1, -R22 ;  /* 0x000000010909d824 */ /* 0x000fe200078e0a16 */
[----:B------:R-:W-:Y:S02]  /*0750*/  @!P5 IADD3 R6, PT, PT, R6, 0x1, RZ ;  /* 0x000000010606d810 */ /* 0x000fe40007ffe0ff */
[----:B------:R-:W-:Y:S02]  /*0760*/  ISETP.GE.AND P5, PT, R5, RZ, PT ;  /* 0x000000ff0500720c */ /* 0x000fe40003fa6270 */
[----:B------:R-:W-:-:S03]  /*0770*/  ISETP.GE.U32.AND P2, PT, R9, R22, PT ;  /* 0x000000160900720c */ /* 0x000fc60003f46070 */
[----:B------:R-:W-:Y:S02]  /*0780*/  @!P3 IMAD.IADD R28, R28, 0x1, -R21 ;  /* 0x000000011c1cb824 */ /* 0x000fe400078e0a15 */
[----:B------:R-:W-:Y:S01]  /*0790*/  @!P3 VIADD R8, R8, 0x1 ;  /* 0x000000010808b836 */ /* 0x000fe20000000000 */
[----:B------:R-:W-:Y:S01]  /*07a0*/  ISETP.NE.AND P3, PT, R10, RZ, PT ;  /* 0x000000ff0a00720c */ /* 0x000fe20003f65270 */
[----:B------:R-:W-:Y:S01]  /*07b0*/  @P4 VIADD R4, R4, 0x1 ;  /* 0x0000000104044836 */ /* 0x000fe20000000000 */
[----:B------:R-:W-:Y:S02]  /*07c0*/  ISETP.GE.U32.AND P1, PT, R28, R21, PT ;  /* 0x000000151c00720c */ /* 0x000fe40003f26070 */
[----:B------:R-:W-:Y:S01]  /*07d0*/  ISETP.GE.AND P4, PT, R24, RZ, PT ;  /* 0x000000ff1800720c */ /* 0x000fe20003f86270 */
[----:B------:R-:W-:Y:S02]  /*07e0*/  @!P6 IMAD.MOV R4, RZ, RZ, -R4 ;  /* 0x000000ffff04e224 */ /* 0x000fe400078e0a04 */
[----:B------:R-:W-:-:S02]  /*07f0*/  @P2 IADD3 R6, PT, PT, R6, 0x1, RZ ;  /* 0x0000000106062810 */ /* 0x000fc40007ffe0ff */
[----:B------:R-:W-:Y:S02]  /*0800*/  ISETP.NE.AND P2, PT, R18, RZ, PT ;  /* 0x000000ff1200720c */ /* 0x000fe40003f45270 */
[----:B------:R-:W-:Y:S02]  /*0810*/  @!P5 IADD3 R6, PT, PT, -R6, RZ, RZ ;  /* 0x000000ff0606d210 */ /* 0x000fe40007ffe1ff */
[----:B------:R-:W-:Y:S02]  /*0820*/  @!P3 LOP3.LUT R4, RZ, R10, RZ, 0x33, !PT ;  /* 0x0000000aff04b212 */ /* 0x000fe400078e33ff */
[----:B------:R-:W-:Y:S01]  /*0830*/  @P1 VIADD R8, R8, 0x1 ;  /* 0x0000000108081836 */ /* 0x000fe20000000000 */
[----:B------:R-:W-:Y:S02]  /*0840*/  ISETP.NE.AND P1, PT, R17, RZ, PT ;  /* 0x000000ff1100720c */ /* 0x000fe40003f25270 */
[----:B------:R-:W-:Y:S01]  /*0850*/  IADD3 R3, PT, PT, R4, R2, R16 ;  /* 0x0000000204037210 */ /* 0x000fe20007ffe010 */
[----:B------:R-:W-:-:S03]  /*0860*/  @!P4 IMAD.MOV R8, RZ, RZ, -R8 ;  /* 0x000000ffff08c224 */ /* 0x000fc600078e0a08 */
[----:B------:R-:W-:Y:S02]  /*0870*/  @!P2 LOP3.LUT R6, RZ, R18, RZ, 0x33, !PT ;  /* 0x00000012ff06a212 */ /* 0x000fe400078e33ff */
[----:B------:R-:W-:-:S05]  /*0880*/  ISETP.NE.AND P2, PT, R14, RZ, PT ;  /* 0x000000ff0e00720c */ /* 0x000fca0003f45270 */
[----:B------:R-:W-:-:S04]  /*0890*/  @!P1 LOP3.LUT R8, RZ, R17, RZ, 0x33, !PT ;  /* 0x00000011ff089212 */ /* 0x000fc800078e33ff */
[----:B------:R-:W-:-:S04]  /*08a0*/  IADD3 R16, PT, PT, R8, R6, R3 ;  /* 0x0000000608107210 */ /* 0x000fc80007ffe003 */
[----:B------:R-:W-:Y:S05]  /*08b0*/  @P2 BRA `(.L_x_108) ;  /* 0xfffffff800282947 */ /* 0x000fea000383ffff */
.L_x_107:
[----:B------:R-:W-:Y:S05]  /*08c0*/  @!P0 BRA `(.L_x_106) ;  /* 0x00000000008c8947 */ /* 0x000fea0003800000 */
[----:B------:R-:W-:Y:S02]  /*08d0*/  VIADD R12, R12, 0xd ;  /* 0x0000000d0c0c7836 */ /* 0x000fe40000000000 */
[----:B------:R-:W-:-:S07]  /*08e0*/  IMAD.MOV R11, RZ, RZ, -R11 ;  /* 0x000000ffff0b7224 */ /* 0x000fce00078e0a0b */
.L_x_109:
[C---:B------:R-:W-:Y:S01]  /*08f0*/  IADD3 R6, PT, PT, R12.reuse, -0x14, RZ ;  /* 0xffffffec0c067810 */ /* 0x040fe20007ffe0ff */
[C---:B------:R-:W-:Y:S02]  /*0900*/  VIADD R5, R12.reuse, 0xfffffff3 ;  /* 0xfffffff30c057836 */ /* 0x040fe40000000000 */
[----:B------:R-:W-:Y:S01]  /*0910*/  VIADD R11, R11, 0x1 ;  /* 0x000000010b0b7836 */ /* 0x000fe20000000000 */
[----:B------:R-:W-:Y:S01]  /*0920*/  IABS R7, R6 ;  /* 0x0000000600077213 */ /* 0x000fe20000000000 */
[----:B------:R-:W-:Y:S01]  /*0930*/  IMAD R5, R5, R12, RZ ;  /* 0x0000000c05057224 */ /* 0x000fe200078e02ff */
[----:B------:R-:W-:Y:S02]  /*0940*/  IABS R10, R6 ;  /* 0x00000006000a7213 */ /* 0x000fe40000000000 */
[----:B------:R-:W0:Y:S01]  /*0950*/  I2F.RP R4, R7 ;  /* 0x0000000700047306 */ /* 0x000e220000209400 */
[----:B------:R-:W-:-:S07]  /*0960*/  IADD3 R12, PT, PT, R12, 0x1, RZ ;  /* 0x000000010c0c7810 */ /* 0x000fce0007ffe0ff */
[----:B0-----:R-:W0:Y:S02]  /*0970*/  MUFU.RCP R4, R4 ;  /* 0x0000000400047308 */ /* 0x001e240000001000 */
[----:B0-----:R-:W-:Y:S02]  /*0980*/  VIADD R2, R4, 0xffffffe ;  /* 0x0ffffffe04027836 */ /* 0x001fe40000000000 */
[----:B------:R-:W-:-:S04]  /*0990*/  IMAD.MOV R4, RZ, RZ, -R10 ;  /* 0x000000ffff047224 */ /* 0x000fc800078e0a0a */
[----:B------:R0:W1:Y:S02]  /*09a0*/  F2I.FTZ.U32.TRUNC.NTZ R3, R2 ;  /* 0x0000000200037305 */ /* 0x000064000021f000 */
[----:B0-----:R-:W-:Y:S01]  /*09b0*/  IMAD.MOV.U32 R2, RZ, RZ, RZ ;  /* 0x000000ffff027224 */ /* 0x001fe200078e00ff */
[----:B-1----:R-:W-:-:S05]  /*09c0*/  IADD3 R8, PT, PT, RZ, -R3, RZ ;  /* 0x80000003ff087210 */ /* 0x002fca0007ffe0ff */
[----:B------:R-:W-:Y:S01]  /*09d0*/  IMAD R9, R8, R7, RZ ;  /* 0x0000000708097224 */ /* 0x000fe200078e02ff */
[----:B------:R-:W-:Y:S02]  /*09e0*/  IABS R8, R5 ;  /* 0x0000000500087213 */ /* 0x000fe40000000000 */
[----:B------:R-:W-:Y:S01]  /*09f0*/  LOP3.LUT R5, R5, R6, RZ, 0x3c, !PT ;  /* 0x0000000605057212 */ /* 0x000fe200078e3cff */
[----:B------:R-:W-:Y:S01]  /*0a00*/  IMAD.HI.U32 R3, R3, R9, R2 ;  /* 0x0000000903037227 */ /* 0x000fe200078e0002 */
[----:B------:R-:W-:Y:S02]  /*0a10*/  MOV R2, R8 ;  /* 0x0000000800027202 */ /* 0x000fe40000000f00 */
[----:B------:R-:W-:-:S03]  /*0a20*/  ISETP.GE.AND P2, PT, R5, RZ, PT ;  /* 0x000000ff0500720c */ /* 0x000fc60003f46270 */
[----:B------:R-:W-:-:S04]  /*0a30*/  IMAD.HI.U32 R3, R3, R2, RZ ;  /* 0x0000000203037227 */ /* 0x000fc800078e00ff */
[----:B------:R-:W-:-:S05]  /*0a40*/  IMAD R2, R3, R4, R2 ;  /* 0x0000000403027224 */ /* 0x000fca00078e0202 */
[----:B------:R-:W-:-:S13]  /*0a50*/  ISETP.GT.U32.AND P1, PT, R7, R2, PT ;  /* 0x000000020700720c */ /* 0x000fda0003f24070 */
[----:B------:R-:W-:Y:S02]  /*0a60*/  @!P1 IMAD.IADD R2, R2, 0x1, -R7 ;  /* 0x0000000102029824 */ /* 0x000fe400078e0a07 */
[----:B------:R-:W-:Y:S01]  /*0a70*/  @!P1 VIADD R3, R3, 0x1 ;  /* 0x0000000103039836 */ /* 0x000fe20000000000 */
[----:B------:R-:W-:Y:S02]  /*0a80*/  ISETP.NE.AND P1, PT, R6, RZ, PT ;  /* 0x000000ff0600720c */ /* 0x000fe40003f25270 */
[----:B------:R-:W-:-:S13]  /*0a90*/  ISETP.GE.U32.AND P0, PT, R2, R7, PT ;  /* 0x000000070200720c */ /* 0x000fda0003f06070 */
[----:B------:R-:W-:Y:S02]  /*0aa0*/  @P0 IADD3 R3, PT, PT, R3, 0x1, RZ ;  /* 0x0000000103030810 */ /* 0x000fe40007ffe0ff */
[----:B------:R-:W-:-:S03]  /*0ab0*/  ISETP.NE.AND P0, PT, R11, RZ, PT ;  /* 0x000000ff0b00720c */ /* 0x000fc60003f05270 */
[----:B------:R-:W-:Y:S01]  /*0ac0*/  @!P2 IMAD.MOV R3, RZ, RZ, -R3 ;  /* 0x000000ffff03a224 */ /* 0x000fe200078e0a03 */
[----:B------:R-:W-:-:S05]  /*0ad0*/  @!P1 LOP3.LUT R3, RZ, R6, RZ, 0x33, !PT ;  /* 0x00000006ff039212 */ /* 0x000fca00078e33ff */
[----:B------:R-:W-:-:S04]  /*0ae0*/  IMAD.IADD R16, R3, 0x1, R16 ;  /* 0x0000000103107824 */ /* 0x000fc800078e0210 */
[----:B------:R-:W-:Y:S05]  /*0af0*/  @P0 BRA `(.L_x_109) ;  /* 0xfffffffc007c0947 */ /* 0x000fea000383ffff */
.L_x_106:
[----:B------:R-:W0:Y:S02]  /*0b00*/  LDC.64 R2, c[0x0][0x380] ;  /* 0x0000e000ff027b82 */ /* 0x000e240000000a00 */
[----:B0-----:R-:W-:-:S05]  /*0b10*/  IMAD.WIDE R2, R0, 0x4, R2 ;  /* 0x0000000400027825 */ /* 0x001fca00078e0202 */
[----:B------:R-:W-:Y:S01]  /*0b20*/  STG.E desc[UR4][R2.64], R16 ;  /* 0x0000001002007986 */ /* 0x000fe2000c101904 */
[----:B------:R-:W-:Y:S05]  /*0b30*/  EXIT ;  /* 0x000000000000794d */ /* 0x000fea0003800000 */
.L_x_110:
        /* <DEDUP_REMOVED lines=12> */
.L_x_137:


//--------------------- .nv.global.init           --------------------------
	.section	.nv.global.init,"aw",@progbits
	.align	4
.nv.global.init:
	.type		mrg32k3aM1SubSeq,@object
	.size		mrg32k3aM1SubSeq,(mrg32k3aM2SubSeq - mrg32k3aM1SubSeq)
mrg32k3aM1SubSeq:
        /*0000*/ 	.byte	0x0b, 0xcc, 0xee, 0x04, 0x73, 0x29, 0x8b, 0x6f, 0xf6, 0x53, 0x03, 0xf6, 0x23, 0xf6, 0xea, 0xda
        /* <DEDUP_REMOVED lines=125> */
	.type		mrg32k3aM2SubSeq,@object
	.size		mrg32k3aM2SubSeq,(mrg32k3aM1 - mrg32k3aM2SubSeq)
mrg32k3aM2SubSeq:
        /* <DEDUP_REMOVED lines=126> */
	.type		mrg32k3aM1,@object
	.size		mrg32k3aM1,(mrg32k3aM1Seq - mrg32k3aM1)
mrg32k3aM1:
        /* <DEDUP_REMOVED lines=144> */
	.type		mrg32k3aM1Seq,@object
	.size		mrg32k3aM1Seq,(mrg32k3aM2 - mrg32k3aM1Seq)
mrg32k3aM1Seq:
        /* <DEDUP_REMOVED lines=144> */
	.type		mrg32k3aM2,@object
	.size		mrg32k3aM2,(mrg32k3aM2Seq - mrg32k3aM2)
mrg32k3aM2:
        /* <DEDUP_REMOVED lines=144> */
	.type		mrg32k3aM2Seq,@object
	.size		mrg32k3aM2Seq,(precalc_xorwow_matrix - mrg32k3aM2Seq)
mrg32k3aM2Seq:
        /* <DEDUP_REMOVED lines=144> */
	.type		precalc_xorwow_matrix,@object
	.size		precalc_xorwow_matrix,(precalc_xorwow_offset_matrix - precalc_xorwow_matrix)
precalc_xorwow_matrix:
        /* <DEDUP_REMOVED lines=6400> */
	.type		precalc_xorwow_offset_matrix,@object
	.size		precalc_xorwow_offset_matrix,(.L_1 - precalc_xorwow_offset_matrix)
precalc_xorwow_offset_matrix:
        /* <DEDUP_REMOVED lines=6400> */
.L_1:


//--------------------- .nv.shared.reserved.0     --------------------------
	.section	.nv.shared.reserved.0,"aw",@nobits
	.weak		__nv_reservedSMEM_offset_0_alias
	.size		__nv_reservedSMEM_offset_0_alias, 0, 64
	.other		__nv_reservedSMEM_offset_0_alias,@"STO_CUDA_RESERVED_SHARED STV_DEFAULT"
__nv_reservedSMEM_offset_0_alias:
	.zero		0
	.zero		64


//--------------------- .nv.constant0._Z4randIdEvPT_i --------------------------
	.section	.nv.constant0._Z4randIdEvPT_i,"a",@progbits
	.sectionflags	@""
	.align	4
.nv.constant0._Z4randIdEvPT_i:
	.zero		908


//--------------------- .nv.constant0._Z4randIfEvPT_i --------------------------
	.section	.nv.constant0._Z4randIfEvPT_i,"a",@progbits
	.sectionflags	@""
	.align	4
.nv.constant0._Z4randIfEvPT_i:
	.zero		908


//--------------------- .nv.constant0._Z4randIiEvPT_i --------------------------
	.section	.nv.constant0._Z4randIiEvPT_i,"a",@progbits
	.sectionflags	@""
	.align	4
.nv.constant0._Z4randIiEvPT_i:
	.zero		908


//--------------------- .nv.constant0._Z4gemmIdEvPT_S1_S1_i --------------------------
	.section	.nv.constant0._Z4gemmIdEvPT_S1_S1_i,"a",@progbits
	.sectionflags	@""
	.align	4
.nv.constant0._Z4gemmIdEvPT_S1_S1_i:
	.zero		924


//--------------------- .nv.constant0._Z4gemmIfEvPT_S1_S1_i --------------------------
	.section	.nv.constant0._Z4gemmIfEvPT_S1_S1_i,"a",@progbits
	.sectionflags	@""
	.align	4
.nv.constant0._Z4gemmIfEvPT_S1_S1_i:
	.zero		924


//--------------------- .nv.constant0._Z4gemmIiEvPT_S1_S1_i --------------------------
	.section	.nv.constant0._Z4gemmIiEvPT_S1_S1_i,"a",@progbits
	.sectionflags	@""
	.align	4
.nv.constant0._Z4gemmIiEvPT_S1_S1_i:
	.zero		924


//--------------------- .nv.constant0._Z4gemvIdEvPT_S1_S1_i --------------------------
	.section	.nv.constant0._Z4gemvIdEvPT_S1_S1_i,"a",@progbits
	.sectionflags	@""
	.align	4
.nv.constant0._Z4gemvIdEvPT_S1_S1_i:
	.zero		924


//--------------------- .nv.constant0._Z4gemvIfEvPT_S1_S1_i --------------------------
	.section	.nv.constant0._Z4gemvIfEvPT_S1_S1_i,"a",@progbits
	.sectionflags	@""
	.align	4
.nv.constant0._Z4gemvIfEvPT_S1_S1_i:
	.zero		924


//--------------------- .nv.constant0._Z4gemvIiEvPT_S1_S1_i --------------------------
	.section	.nv.constant0._Z4gemvIiEvPT_S1_S1_i,"a",@progbits
	.sectionflags	@""
	.align	4
.nv.constant0._Z4gemvIiEvPT_S1_S1_i:
	.zero		924


//--------------------- .nv.constant0._Z4isvvIdEvPT_S1_S1_Pi --------------------------
	.section	.nv.constant0._Z4isvvIdEvPT_S1_S1_Pi,"a",@progbits
	.sectionflags	@""
	.align	4
.nv.constant0._Z4isvvIdEvPT_S1_S1_Pi:
	.zero		928


//--------------------- .nv.constant0._Z4isvvIfEvPT_S1_S1_Pi --------------------------
	.section	.nv.constant0._Z4isvvIfEvPT_S1_S1_Pi,"a",@progbits
	.sectionflags	@""
	.align	4
.nv.constant0._Z4isvvIfEvPT_S1_S1_Pi:
	.zero		928


//--------------------- .nv.constant0._Z4isvvIiEvPT_S1_S1_Pi --------------------------
	.section	.nv.constant0._Z4isvvIiEvPT_S1_S1_Pi,"a",@progbits
	.sectionflags	@""
	.align	4
.nv.constant0._Z4isvvIiEvPT_S1_S1_Pi:
	.zero		928


//--------------------- .nv.constant0._Z4irvvIdEvPT_S1_S1_Pi --------------------------
	.section	.nv.constant0._Z4irvvIdEvPT_S1_S1_Pi,"a",@progbits
	.sectionflags	@""
	.align	4
.nv.constant0._Z4irvvIdEvPT_S1_S1_Pi:
	.zero		928


//--------------------- .nv.constant0._Z4irvvIfEvPT_S1_S1_Pi --------------------------
	.section	.nv.constant0._Z4irvvIfEvPT_S1_S1_Pi,"a",@progbits
	.sectionflags	@""
	.align	4
.nv.constant0._Z4irvvIfEvPT_S1_S1_Pi:
	.zero		928


//--------------------- .nv.constant0._Z4irvvIiEvPT_S1_S1_Pi --------------------------
	.section	.nv.constant0._Z4irvvIiEvPT_S1_S1_Pi,"a",@progbits
	.sectionflags	@""
	.align	4
.nv.constant0._Z4irvvIiEvPT_S1_S1_Pi:
	.zero		928


//--------------------- .nv.constant0._Z4stvvIdEvPT_S1_S1_i --------------------------
	.section	.nv.constant0._Z4stvvIdEvPT_S1_S1_i,"a",@progbits
	.sectionflags	@""
	.align	4
.nv.constant0._Z4stvvIdEvPT_S1_S1_i:
	.zero		924


//--------------------- .nv.constant0._Z4stvvIfEvPT_S1_S1_i --------------------------
	.section	.nv.constant0._Z4stvvIfEvPT_S1_S1_i,"a",@progbits
	.sectionflags	@""
	.align	4
.nv.constant0._Z4stvvIfEvPT_S1_S1_i:
	.zero		924


//--------------------- .nv.constant0._Z4stvvIiEvPT_S1_S1_i --------------------------
	.section	.nv.constant0._Z4stvvIiEvPT_S1_S1_i,"a",@progbits
	.sectionflags	@""
	.align	4
.nv.constant0._Z4stvvIiEvPT_S1_S1_i:
	.zero		924


//--------------------- .nv.constant0._Z4gevvIdEvPT_S1_S1_ --------------------------
	.section	.nv.constant0._Z4gevvIdEvPT_S1_S1_,"a",@progbits
	.sectionflags	@""
	.align	4
.nv.constant0._Z4gevvIdEvPT_S1_S1_:
	.zero		920


//--------------------- .nv.constant0._Z4gevvIfEvPT_S1_S1_ --------------------------
	.section	.nv.constant0._Z4gevvIfEvPT_S1_S1_,"a",@progbits
	.sectionflags	@""
	.align	4
.nv.constant0._Z4gevvIfEvPT_S1_S1_:
	.zero		920


//--------------------- .nv.constant0._Z4gevvIiEvPT_S1_S1_ --------------------------
	.section	.nv.constant0._Z4gevvIiEvPT_S1_S1_,"a",@progbits
	.sectionflags	@""
	.align	4
.nv.constant0._Z4gevvIiEvPT_S1_S1_:
	.zero		920


//--------------------- .nv.constant0._Z4cudfIdEvPT_ --------------------------
	.section	.nv.constant0._Z4cudfIdEvPT_,"a",@progbits
	.sectionflags	@""
	.align	4
.nv.constant0._Z4cudfIdEvPT_:
	.zero		904


//--------------------- .nv.constant0._Z4cudfIfEvPT_ --------------------------
	.section	.nv.constant0._Z4cudfIfEvPT_,"a",@progbits
	.sectionflags	@""
	.align	4
.nv.constant0._Z4cudfIfEvPT_:
	.zero		904


//--------------------- .nv.constant0._Z4cudfIiEvPT_ --------------------------
	.section	.nv.constant0._Z4cudfIiEvPT_,"a",@progbits
	.sectionflags	@""
	.align	4
.nv.constant0._Z4cudfIiEvPT_:
	.zero		904


//--------------------- .nv.constant0._Z4compIdEvPT_ --------------------------
	.section	.nv.constant0._Z4compIdEvPT_,"a",@progbits
	.sectionflags	@""
	.align	4
.nv.constant0._Z4compIdEvPT_:
	.zero		904


//--------------------- .nv.constant0._Z4compIfEvPT_ --------------------------
	.section	.nv.constant0._Z4compIfEvPT_,"a",@progbits
	.sectionflags	@""
	.align	4
.nv.constant0._Z4compIfEvPT_:
	.zero		904


//--------------------- .nv.constant0._Z4compIiEvPT_ --------------------------
	.section	.nv.constant0._Z4compIiEvPT_,"a",@progbits
	.sectionflags	@""
	.align	4
.nv.constant0._Z4compIiEvPT_:
	.zero		904


//--------------------- SYMBOLS --------------------------

	.type		.nv.reservedSmem.offset0,@object
	.size		.nv.reservedSmem.offset0,0x4
